def matmul_kernel(
    a_ptr,
    b_ptr,
    c_ptr,
    M,
    N,
    K,
    stride_am,
    stride_ak,
    stride_bk,
    stride_bn,
    stride_cm,
    stride_cn,
    BLOCK_M: tl.constexpr,
    BLOCK_N: tl.constexpr,
    BLOCK_K: tl.constexpr,
    GROUP_M: tl.constexpr,
):
    pid = tl.program_id(axis=0)
    num_pid_m = tl.cdiv(M, BLOCK_M)
    num_pid_n = tl.cdiv(N, BLOCK_N)
    num_pid_in_group = GROUP_M * num_pid_n
    group_id = pid // num_pid_in_group
    first_pid_m = group_id * GROUP_M
    group_size_m = min(num_pid_m - first_pid_m, GROUP_M)
    pid_m = first_pid_m + ((pid % num_pid_in_group) % group_size_m)
    pid_n = (pid % num_pid_in_group) // group_size_m

    offs_am = (pid_m * BLOCK_M + tl.arange(0, BLOCK_M)) % M
    offs_bn = (pid_n * BLOCK_N + tl.arange(0, BLOCK_N)) % N
    offs_k = tl.arange(0, BLOCK_K)
    a_ptrs = a_ptr + offs_am[:, None] * stride_am + offs_k[None, :] * stride_ak
    b_ptrs = b_ptr + offs_k[:, None] * stride_bk + offs_bn[None, :] * stride_bn

    acc = tl.zeros((BLOCK_M, BLOCK_N), dtype=tl.float32)
    for kk in range(0, tl.cdiv(K, BLOCK_K)):
        a = tl.load(a_ptrs, mask=offs_k[None, :] < K - kk * BLOCK_K, other=0.0)
        b = tl.load(b_ptrs, mask=offs_k[:, None] < K - kk * BLOCK_K, other=0.0)
        acc = tl.dot(a, b, acc)
        a_ptrs += BLOCK_K * stride_ak
        b_ptrs += BLOCK_K * stride_bk

    c = acc.to(c_ptr.dtype.element_ty)
    offs_cm = pid_m * BLOCK_M + tl.arange(0, BLOCK_M)
    offs_cn = pid_n * BLOCK_N + tl.arange(0, BLOCK_N)
    c_ptrs = c_ptr + offs_cm[:, None] * stride_cm + offs_cn[None, :] * stride_cn
    mask = (offs_cm[:, None] < M) & (offs_cn[None, :] < N)
    tl.store(c_ptrs, c, mask=mask)

# config = {"BLOCK_K": 64, "BLOCK_M": 512, "BLOCK_N": 128, "GROUP_M": 8, "arch": "sm_100", "dtype": "fp8e5m2", "num_ctas": 1, "num_stages": 3, "num_warps": 8}
# arch = sm_100


// ===== COMPILED SASS (sm_100a) =====

	.target	sm_100a

	.elftype	@"ET_EXEC"


//--------------------- .note.nv.tkinfo           --------------------------
	.section	.note.nv.tkinfo,"",@"SHT_NOTE"
	.sectionflags	@"SHF_NOTE_NV_TKINFO"
	.tkinfo
        /*0018*/ 	.word	0x00000081
        /*0030*/ 	.string	""
        /*0030*/ 	.string	"ptxas-blackwell"
        /*0030*/ 	.string	"Cuda compilation tools, release 12.9, V12.9.86"
        /*0030*/ 	.string	"Build cuda_12.9.r12.9/compiler.36037853_0"
        /*0030*/ 	.string	"-v  -suppress-debug-info  -lineinfo  -arch sm_100a "



//--------------------- .note.nv.cuver            --------------------------
	.section	.note.nv.cuver,"",@"SHT_NOTE"
	.sectionflags	@"SHF_NOTE_NV_CUVER"
        /*0018*/ 	.short	0x0001
        /*001a*/ 	.short	0x0064
        /*001c*/ 	.short	0x0001
        /*001e*/ 	.short	0x0000
        /*0020*/ 	.short	0x0001
        /*0022*/ 	.short	0x0000


//--------------------- .nv.info                  --------------------------
	.section	.nv.info,"",@"SHT_CUDA_INFO"
	.align	4


	//----- nvinfo : EIATTR_REGCOUNT
	.align		4
        /*0000*/ 	.byte	0x04, 0x2f
        /*0002*/ 	.short	(.L_4 - .L_3)
	.align		4
.L_3:
        /*0004*/ 	.word	index@(matmul_kernel)
        /*0008*/ 	.word	0x00000080


	//----- nvinfo : EIATTR_FRAME_SIZE
	.align		4
.L_4:
        /*000c*/ 	.byte	0x04, 0x11
        /*000e*/ 	.short	(.L_6 - .L_5)
	.align		4
.L_5:
        /*0010*/ 	.word	index@($__internal_2_$__cuda_sm10x_tcgen05_guardrail_trap_unallocated_columns_being_dealloced)
        /*0014*/ 	.word	0x000006e8


	//----- nvinfo : EIATTR_FRAME_SIZE
	.align		4
.L_6:
        /*0018*/ 	.byte	0x04, 0x11
        /*001a*/ 	.short	(.L_8 - .L_7)
	.align		4
.L_7:
        /*001c*/ 	.word	index@($__internal_1_$__cuda_sm10x_tcgen05_guardrail_trap_phase_invalid_during_alloc)
        /*0020*/ 	.word	0x000006e8


	//----- nvinfo : EIATTR_FRAME_SIZE
	.align		4
.L_8:
        /*0024*/ 	.byte	0x04, 0x11
        /*0026*/ 	.short	(.L_10 - .L_9)
	.align		4
.L_9:
        /*0028*/ 	.word	index@($__internal_0_$__cuda_sm10x_tcgen05_guardrail_trap_col_being_dealloced_not_returned_by_alloc)
        /*002c*/ 	.word	0x000006e8


	//----- nvinfo : EIATTR_FRAME_SIZE
	.align		4
.L_10:
        /*0030*/ 	.byte	0x04, 0x11
        /*0032*/ 	.short	(.L_12 - .L_11)
	.align		4
.L_11:
        /*0034*/ 	.word	index@(matmul_kernel)
        /*0038*/ 	.word	0x000006e8


	//----- nvinfo : EIATTR_MIN_STACK_SIZE
	.align		4
.L_12:
        /*003c*/ 	.byte	0x04, 0x12
        /*003e*/ 	.short	(.L_14 - .L_13)
	.align		4
.L_13:
        /*0040*/ 	.word	index@(matmul_kernel)
        /*0044*/ 	.word	0x000006e8
.L_14:


//--------------------- .nv.info.matmul_kernel    --------------------------
	.section	.nv.info.matmul_kernel,"",@"SHT_CUDA_INFO"
	.sectionflags	@""
	.align	4


	//----- nvinfo : EIATTR_CUDA_API_VERSION
	.align		4
        /*0000*/ 	.byte	0x04, 0x37
        /*0002*/ 	.short	(.L_16 - .L_15)
.L_15:
        /*0004*/ 	.word	0x00000081


	//----- nvinfo : EIATTR_KPARAM_INFO
	.align		4
.L_16:
        /*0008*/ 	.byte	0x04, 0x17
        /*000a*/ 	.short	(.L_18 - .L_17)
.L_17:
        /*000c*/ 	.word	0x00000000
        /*0010*/ 	.short	0x000d
        /*0012*/ 	.short	0x0048
        /*0014*/ 	.byte	0x00, 0xf4, 0x21, 0x00


	//----- nvinfo : EIATTR_KPARAM_INFO
	.align		4
.L_18:
        /*0018*/ 	.byte	0x04, 0x17
        /*001a*/ 	.short	(.L_20 - .L_19)
.L_19:
        /*001c*/ 	.word	0x00000000
        /*0020*/ 	.short	0x000c
        /*0022*/ 	.short	0x0040
        /*0024*/ 	.byte	0x00, 0xf4, 0x21, 0x00


	//----- nvinfo : EIATTR_KPARAM_INFO
	.align		4
.L_20:
        /*0028*/ 	.byte	0x04, 0x17
        /*002a*/ 	.short	(.L_22 - .L_21)
.L_21:
        /*002c*/ 	.word	0x00000000
        /*0030*/ 	.short	0x000b
        /*0032*/ 	.short	0x0038
        /*0034*/ 	.byte	0x00, 0xf0, 0x11, 0x00


	//----- nvinfo : EIATTR_KPARAM_INFO
	.align		4
.L_22:
        /*0038*/ 	.byte	0x04, 0x17
        /*003a*/ 	.short	(.L_24 - .L_23)
.L_23:
        /*003c*/ 	.word	0x00000000
        /*0040*/ 	.short	0x000a
        /*0042*/ 	.short	0x0034
        /*0044*/ 	.byte	0x00, 0xf0, 0x11, 0x00


	//----- nvinfo : EIATTR_KPARAM_INFO
	.align		4
.L_24:
        /*0048*/ 	.byte	0x04, 0x17
        /*004a*/ 	.short	(.L_26 - .L_25)
.L_25:
        /*004c*/ 	.word	0x00000000
        /*0050*/ 	.short	0x0009
        /*0052*/ 	.short	0x0030
        /*0054*/ 	.byte	0x00, 0xf0, 0x11, 0x00


	//----- nvinfo : EIATTR_KPARAM_INFO
	.align		4
.L_26:
        /*0058*/ 	.byte	0x04, 0x17
        /*005a*/ 	.short	(.L_28 - .L_27)
.L_27:
        /*005c*/ 	.word	0x00000000
        /*0060*/ 	.short	0x0008
        /*0062*/ 	.short	0x002c
        /*0064*/ 	.byte	0x00, 0xf0, 0x11, 0x00


	//----- nvinfo : EIATTR_KPARAM_INFO
	.align		4
.L_28:
        /*0068*/ 	.byte	0x04, 0x17
        /*006a*/ 	.short	(.L_30 - .L_29)
.L_29:
        /*006c*/ 	.word	0x00000000
        /*0070*/ 	.short	0x0007
        /*0072*/ 	.short	0x0028
        /*0074*/ 	.byte	0x00, 0xf0, 0x11, 0x00


	//----- nvinfo : EIATTR_KPARAM_INFO
	.align		4
.L_30:
        /*0078*/ 	.byte	0x04, 0x17
        /*007a*/ 	.short	(.L_32 - .L_31)
.L_31:
        /*007c*/ 	.word	0x00000000
        /*0080*/ 	.short	0x0006
        /*0082*/ 	.short	0x0024
        /*0084*/ 	.byte	0x00, 0xf0, 0x11, 0x00


	//----- nvinfo : EIATTR_KPARAM_INFO
	.align		4
.L_32:
        /*0088*/ 	.byte	0x04, 0x17
        /*008a*/ 	.short	(.L_34 - .L_33)
.L_33:
        /*008c*/ 	.word	0x00000000
        /*0090*/ 	.short	0x0005
        /*0092*/ 	.short	0x0020
        /*0094*/ 	.byte	0x00, 0xf0, 0x11, 0x00


	//----- nvinfo : EIATTR_KPARAM_INFO
	.align		4
.L_34:
        /*0098*/ 	.byte	0x04, 0x17
        /*009a*/ 	.short	(.L_36 - .L_35)
.L_35:
        /*009c*/ 	.word	0x00000000
        /*00a0*/ 	.short	0x0004
        /*00a2*/ 	.short	0x001c
        /*00a4*/ 	.byte	0x00, 0xf0, 0x11, 0x00


	//----- nvinfo : EIATTR_KPARAM_INFO
	.align		4
.L_36:
        /*00a8*/ 	.byte	0x04, 0x17
        /*00aa*/ 	.short	(.L_38 - .L_37)
.L_37:
        /*00ac*/ 	.word	0x00000000
        /*00b0*/ 	.short	0x0003
        /*00b2*/ 	.short	0x0018
        /*00b4*/ 	.byte	0x00, 0xf0, 0x11, 0x00


	//----- nvinfo : EIATTR_KPARAM_INFO
	.align		4
.L_38:
        /*00b8*/ 	.byte	0x04, 0x17
        /*00ba*/ 	.short	(.L_40 - .L_39)
.L_39:
        /*00bc*/ 	.word	0x00000000
        /*00c0*/ 	.short	0x0002
        /*00c2*/ 	.short	0x0010
        /*00c4*/ 	.byte	0x00, 0xf4, 0x21, 0x00


	//----- nvinfo : EIATTR_KPARAM_INFO
	.align		4
.L_40:
        /*00c8*/ 	.byte	0x04, 0x17
        /*00ca*/ 	.short	(.L_42 - .L_41)
.L_41:
        /*00cc*/ 	.word	0x00000000
        /*00d0*/ 	.short	0x0001
        /*00d2*/ 	.short	0x0008
        /*00d4*/ 	.byte	0x00, 0xf4, 0x21, 0x00


	//----- nvinfo : EIATTR_KPARAM_INFO
	.align		4
.L_42:
        /*00d8*/ 	.byte	0x04, 0x17
        /*00da*/ 	.short	(.L_44 - .L_43)
.L_43:
        /*00dc*/ 	.word	0x00000000
        /*00e0*/ 	.short	0x0000
        /*00e2*/ 	.short	0x0000
        /*00e4*/ 	.byte	0x00, 0xf4, 0x21, 0x00


	//----- nvinfo : EIATTR_AT_ENTRY_FRAGMENTS
	.align		4
.L_44:
        /*00e8*/ 	.byte	0x04, 0x4f
        /*00ea*/ 	.short	(.L_46 - .L_45)


	//   ....[0]....
.L_45:
        /*00ec*/ 	.word	0x00000004


	//----- nvinfo : EIATTR_RESERVED_SMEM_USED
	.align		4
.L_46:
        /*00f0*/ 	.byte	0x01, 0x41
	.zero		2


	//----- nvinfo : EIATTR_SPARSE_MMA_MASK
	.align		4
        /*00f4*/ 	.byte	0x03, 0x50
        /*00f6*/ 	.short	0x0000


	//----- nvinfo : EIATTR_TCGEN05_1CTA_USED
	.align		4
        /*00f8*/ 	.byte	0x01, 0x51
	.zero		2


	//----- nvinfo : EIATTR_MAXREG_COUNT
	.align		4
        /*00fc*/ 	.byte	0x03, 0x1b
        /*00fe*/ 	.short	0x00ff


	//----- nvinfo : EIATTR_NUM_BARRIERS
	.align		4
        /*0100*/ 	.byte	0x02, 0x4c
        /*0102*/ 	.byte	0x01
	.zero		1


	//----- nvinfo : EIATTR_ANNOTATIONS
	.align		4
        /*0104*/ 	.byte	0x04, 0x55
        /*0106*/ 	.short	(.L_48 - .L_47)


	//   ....[0]....
.L_47:
        /*0108*/ 	.word	0x00000001
        /*010c*/ 	.byte	0x60, 0x0f, 0x00, 0x00, 0x01, 0x00, 0x00, 0x00, 0x70, 0x14, 0x00, 0x00, 0x01, 0x00, 0x00, 0x00
        /* <DEDUP_REMOVED lines=854> */
        /*367c*/ 	.byte	0x40, 0x5d, 0x01, 0x00


	//----- nvinfo : EIATTR_INT_WARP_WIDE_INSTR_OFFSETS
	.align		4
.L_48:
        /*3680*/ 	.byte	0x04, 0x31
        /*3682*/ 	.short	(.L_50 - .L_49)


	//   ....[0]....
.L_49:
        /*3684*/ 	.word	0x00002400


	//   ....[1]....
        /*3688*/ 	.word	0x00002420


	//   ....[2]....
        /*368c*/ 	.word	0x00007aa0


	//   ....[3]....
        /*3690*/ 	.word	0x0001eab0


	//   ....[4]....
        /*3694*/ 	.word	0x0001eb00


	//----- nvinfo : EIATTR_COOP_GROUP_MASK_REGIDS
	.align		4
.L_50:
        /*3698*/ 	.byte	0x04, 0x29
        /*369a*/ 	.short	(.L_52 - .L_51)


	//   ....[0]....
.L_51:
        /*369c*/ 	.word	0xffffffff


	//   ....[1]....
        /*36a0*/ 	.word	0xffffffff


	//   ....[2]....
        /*36a4*/ 	.word	0xffffffff


	//   ....[3]....
        /*36a8*/ 	.word	0xffffffff


	//----- nvinfo : EIATTR_COOP_GROUP_INSTR_OFFSETS
	.align		4
.L_52:
        /*36ac*/ 	.byte	0x04, 0x28
        /*36ae*/ 	.short	(.L_54 - .L_53)


	//   ....[0]....
.L_53:
        /*36b0*/ 	.word	0x00000070


	//   ....[1]....
        /*36b4*/ 	.word	0x00000330


	//   ....[2]....
        /*36b8*/ 	.word	0x0001e940


	//   ....[3]....
        /*36bc*/ 	.word	0x0001ebb0


	//----- nvinfo : EIATTR_VRC_CTA_INIT_COUNT
	.align		4
.L_54:
        /*36c0*/ 	.byte	0x02, 0x4a
        /*36c2*/ 	.byte	0x80
	.zero		1


	//----- nvinfo : EIATTR_MBARRIER_INSTR_OFFSETS
	.align		4
        /*36c4*/ 	.byte	0x04, 0x39
        /*36c6*/ 	.short	(.L_56 - .L_55)


	//   ....[0]....
.L_55:
        /*36c8*/ 	.word	0x000025f0
        /*36cc*/ 	.word	0x000000ff
        /*36d0*/ 	.word	0x00000000
        /*36d4*/ 	.short	0x0100
        /*36d6*/ 	.byte	0x0b
	.zero		1


	//   ....[1]....
        /*36d8*/ 	.word	0x00007ad0
        /*36dc*/ 	.word	0x000000ff
        /*36e0*/ 	.word	0x00014008
        /*36e4*/ 	.short	0x0100
        /*36e6*/ 	.byte	0x09
	.zero		1


	//   ....[2]....
        /*36e8*/ 	.word	0x0000e760
        /*36ec*/ 	.word	0x000000ff
        /*36f0*/ 	.word	0x00000000
        /*36f4*/ 	.short	0x010a
        /*36f6*/ 	.byte	0x0b
	.zero		1


	//   ....[3]....
        /*36f8*/ 	.word	0x000142e0
        /*36fc*/ 	.word	0x000000ff
        /*3700*/ 	.word	0x00000000
        /*3704*/ 	.short	0x010a
        /*3706*/ 	.byte	0x0b
	.zero		1


	//   ....[4]....
        /*3708*/ 	.word	0x000143c0
        /*370c*/ 	.word	0x000000ff
        /*3710*/ 	.word	0x00014000
        /*3714*/ 	.short	0x0108
        /*3716*/ 	.byte	0x09
	.zero		1


	//   ....[5]....
        /*3718*/ 	.word	0x00014470
        /*371c*/ 	.word	0x000000ff
        /*3720*/ 	.word	0x00014008
        /*3724*/ 	.short	0x0108
        /*3726*/ 	.byte	0x09
	.zero		1


	//   ....[6]....
        /*3728*/ 	.word	0x0001ebd0
        /*372c*/ 	.word	0x000000ff
        /*3730*/ 	.word	0x00000000
        /*3734*/ 	.short	0x010a
        /*3736*/ 	.byte	0x0b
	.zero		1


	//   ....[7]....
        /*3738*/ 	.word	0x0001ec00
        /*373c*/ 	.word	0x000000ff
        /*3740*/ 	.word	0x00000000
        /*3744*/ 	.short	0x010a
        /*3746*/ 	.byte	0x0b
	.zero		1


	//----- nvinfo : EIATTR_NUM_MBARRIERS
	.align		4
.L_56:
        /*3748*/ 	.byte	0x03, 0x38
        /*374a*/ 	.short	0x0002


	//----- nvinfo : EIATTR_EXIT_INSTR_OFFSETS
	.align		4
        /*374c*/ 	.byte	0x04, 0x1c
        /*374e*/ 	.short	(.L_58 - .L_57)


	//   ....[0]....
.L_57:
        /*3750*/ 	.word	0x0001ebc0


	//----- nvinfo : EIATTR_REQNTID
	.align		4
.L_58:
        /*3754*/ 	.byte	0x04, 0x10
        /*3756*/ 	.short	(.L_60 - .L_59)
.L_59:
        /*3758*/ 	.word	0x00000100
        /*375c*/ 	.word	0x00000001
        /*3760*/ 	.word	0x00000001


	//----- nvinfo : EIATTR_CRS_STACK_SIZE
	.align		4
.L_60:
        /*3764*/ 	.byte	0x04, 0x1e
        /*3766*/ 	.short	(.L_62 - .L_61)
.L_61:
        /*3768*/ 	.word	0x00000000


	//----- nvinfo : EIATTR_CBANK_PARAM_SIZE
	.align		4
.L_62:
        /*376c*/ 	.byte	0x03, 0x19
        /*376e*/ 	.short	0x0050


	//----- nvinfo : EIATTR_PARAM_CBANK
	.align		4
        /*3770*/ 	.byte	0x04, 0x0a
        /*3772*/ 	.short	(.L_64 - .L_63)
	.align		4
.L_63:
        /*3774*/ 	.word	index@(.nv.constant0.matmul_kernel)
        /*3778*/ 	.short	0x0380
        /*377a*/ 	.short	0x0050


	//----- nvinfo : EIATTR_SW_WAR
	.align		4
.L_64:
        /*377c*/ 	.byte	0x04, 0x36
        /*377e*/ 	.short	(.L_66 - .L_65)
.L_65:
        /*3780*/ 	.word	0x00000008
.L_66:


//--------------------- .nv.compat                --------------------------
	.section	.nv.compat,"",@"SHT_CUDA_COMPAT_INFO"
	.align	4
        /*0000*/ 	.byte	0x02, 0x02, 0x02, 0x00, 0x02, 0x05, 0x05, 0x00, 0x02, 0x03, 0x00, 0x00, 0x02, 0x06, 0x01, 0x00


//--------------------- .nv.callgraph             --------------------------
	.section	.nv.callgraph,"",@"SHT_CUDA_CALLGRAPH"
	.align	4
	.sectionentsize	8
	.align		4
        /*0000*/ 	.word	0x00000000
	.align		4
        /*0004*/ 	.word	0xffffffff
	.align		4
        /*0008*/ 	.word	0x00000000
	.align		4
        /*000c*/ 	.word	0xfffffffe
	.align		4
        /*0010*/ 	.word	0x00000000
	.align		4
        /*0014*/ 	.word	0xfffffffd
	.align		4
        /*0018*/ 	.word	0x00000000
	.align		4
        /*001c*/ 	.word	0xfffffffc


//--------------------- .text.matmul_kernel       --------------------------
	.section	.text.matmul_kernel,"ax",@progbits
	.align	128
        .global         matmul_kernel
        .type           matmul_kernel,@function
        .size           matmul_kernel,(.L_x_20 - matmul_kernel)
        .other          matmul_kernel,@"STO_CUDA_ENTRY STV_DEFAULT"
matmul_kernel:
.text.matmul_kernel:
[----:B------:R-:W0:Y:S01]  /*0000*/  LDC R1, c[0x0][0x37c] ;  /* 0x0000df00ff017b82 */ /* 0x000e220000000800 */
[----:B------:R-:W1:Y:S01]  /*0010*/  S2R R0, SR_TID.X ;  /* 0x0000000000007919 */ /* 0x000e620000002100 */
[----:B0-----:R-:W-:Y:S01]  /*0020*/  VIADD R1, R1, 0xfffff918 ;  /* 0xfffff91801017836 */ /* 0x001fe20000000000 */
[----:B-1----:R-:W-:-:S13]  /*0030*/  ISETP.GE.U32.AND P0, PT, R0, 0x20, PT ;  /* 0x000000200000780c */ /* 0x002fda0003f06070 */
[----:B------:R-:W-:Y:S02]  /*0040*/  VOTEU.ANY UP0, P0 ;  /* 0x0000000000ff7886 */ /* 0x000fe40000000100 */
[----:B------:R-:W-:Y:S05]  /*0050*/  BRA.U UP0, `(.L_x_0) ;  /* 0x0000000100b87547 */ /* 0x000fea000b800000 */
[----:B------:R-:W0:Y:S01]  /*0060*/  S2UR UR6, SR_CgaCtaId ;  /* 0x00000000000679c3 */ /* 0x000e220000008800 */
[----:B------:R-:W-:Y:S01]  /*0070*/  NOP ;  /* 0x0000000000007918 */ /* 0x000fe20000000000 */
[----:B------:R-:W-:Y:S02]  /*0080*/  UMOV UR4, 0x40 ;  /* 0x0000004000047882 */ /* 0x000fe40000000000 */
[----:B0-----:R-:W-:-:S09]  /*0090*/  ULEA UR4, UR6, UR4, 0x18 ;  /* 0x0000000406047291 */ /* 0x001fd2000f8ec0ff */
[----:B------:R-:W0:Y:S01]  /*00a0*/  LDS.U8 R0, [UR4] ;  /* 0x00000004ff007984 */ /* 0x000e220008000000 */
[----:B------:R-:W-:Y:S02]  /*00b0*/  UMOV UR4, 0x400 ;  /* 0x0000040000047882 */ /* 0x000fe40000000000 */
[----:B------:R-:W-:Y:S01]  /*00c0*/  ULEA UR4, UR6, UR4, 0x18 ;  /* 0x0000000406047291 */ /* 0x000fe2000f8ec0ff */
[----:B0-----:R-:W-:-:S13]  /*00d0*/  ISETP.NE.AND P0, PT, R0, RZ, PT ;  /* 0x000000ff0000720c */ /* 0x001fda0003f05270 */
[----:B------:R-:W-:Y:S05]  /*00e0*/  @P0 BRA `(.L_x_1) ;  /* 0x00000000007c0947 */ /* 0x000fea0003800000 */
[----:B------:R-:W-:-:S13]  /*00f0*/  ELECT P0, URZ, PT ;  /* 0x0000000000ff782f */ /* 0x000fda0003800000 */
[----:B------:R-:W-:Y:S05]  /*0100*/  @!P0 BRA `(.L_x_2) ;  /* 0x0000000000848947 */ /* 0x000fea0003800000 */
[----:B------:R-:W-:Y:S01]  /*0110*/  UMOV UR5, 0x10 ;  /* 0x0000001000057882 */ /* 0x000fe20000000000 */
[----:B------:R-:W-:Y:S02]  /*0120*/  IMAD.MOV.U32 R4, RZ, RZ, 0x1 ;  /* 0x00000001ff047424 */ /* 0x000fe400078e00ff */
[----:B------:R-:W-:Y:S02]  /*0130*/  IMAD.MOV.U32 R5, RZ, RZ, 0xffff ;  /* 0x0000ffffff057424 */ /* 0x000fe400078e00ff */
[----:B------:R-:W-:Y:S04]  /*0140*/  DEPBAR.LE SB0, 0x36 ;  /* 0x00008d800000791a */ /* 0x000fe80000000000 */
[----:B------:R-:W0:Y:S02]  /*0150*/  UTCATOMSWS.FIND_AND_SET.ALIGN UP1, UR5, UR5 ;  /* 0x00000005000575e3 */ /* 0x000e240008020800 */
[----:B0-----:R-:W-:-:S04]  /*0160*/  PLOP3.LUT P0, PT, PT, PT, UP1, 0x80, 0x8 ;  /* 0x000000000008781c */ /* 0x001fc80003f0f018 */
[----:B------:R-:W-:-:S04]  /*0170*/  SEL R0, RZ, 0xffffffff, !P0 ;  /* 0xffffffffff007807 */ /* 0x000fc80004000000 */
[----:B------:R-:W-:Y:S01]  /*0180*/  ISETP.NE.AND P0, PT, R0, RZ, PT ;  /* 0x000000ff0000720c */ /* 0x000fe20003f05270 */
[----:B------:R-:W-:-:S12]  /*0190*/  IMAD.U32 R0, RZ, RZ, UR5 ;  /* 0x00000005ff007e24 */ /* 0x000fd8000f8e00ff */
[----:B------:R-:W-:Y:S05]  /*01a0*/  @P0 BRA `(.L_x_3) ;  /* 0x0000000000240947 */ /* 0x000fea0003800000 */
.L_x_4:
[----:B------:R-:W-:Y:S05]  /*01b0*/  NANOSLEEP 0x64 ;  /* 0x000000640000795d */ /* 0x000fea0003800000 */
[----:B------:R-:W-:-:S05]  /*01c0*/  UMOV UR5, 0x10 ;  /* 0x0000001000057882 */ /* 0x000fca0000000000 */
[----:B------:R-:W-:Y:S04]  /*01d0*/  DEPBAR.LE SB0, 0x36 ;  /* 0x00008d800000791a */ /* 0x000fe80000000000 */
[----:B------:R-:W0:Y:S02]  /*01e0*/  UTCATOMSWS.FIND_AND_SET.ALIGN UP1, UR5, UR5 ;  /* 0x00000005000575e3 */ /* 0x000e240008020800 */
[----:B0-----:R-:W-:-:S04]  /*01f0*/  PLOP3.LUT P0, PT, PT, PT, UP1, 0x80, 0x8 ;  /* 0x000000000008781c */ /* 0x001fc80003f0f018 */
[----:B------:R-:W-:-:S04]  /*0200*/  SEL R0, RZ, 0xffffffff, !P0 ;  /* 0xffffffffff007807 */ /* 0x000fc80004000000 */
[----:B------:R-:W-:Y:S01]  /*0210*/  ISETP.NE.AND P0, PT, R0, RZ, PT ;  /* 0x000000ff0000720c */ /* 0x000fe20003f05270 */
[----:B------:R-:W-:-:S12]  /*0220*/  IMAD.U32 R0, RZ, RZ, UR5 ;  /* 0x00000005ff007e24 */ /* 0x000fd8000f8e00ff */
[----:B------:R-:W-:Y:S05]  /*0230*/  @!P0 BRA `(.L_x_4) ;  /* 0xfffffffc00dc8947 */ /* 0x000fea000383ffff */
.L_x_3:
[C---:B------:R-:W-:Y:S01]  /*0240*/  VIADD R3, R0.reuse, 0x10 ;  /* 0x0000001000037836 */ /* 0x040fe20000000000 */
[----:B------:R-:W-:Y:S01]  /*0250*/  UMOV UR5, 0x50 ;  /* 0x0000005000057882 */ /* 0x000fe20000000000 */
[----:B------:R-:W-:Y:S01]  /*0260*/  SHF.L.U32 R2, R5, R0, RZ ;  /* 0x0000000005027219 */ /* 0x000fe200000006ff */
[----:B------:R-:W-:Y:S01]  /*0270*/  ULEA UR5, UR6, UR5, 0x18 ;  /* 0x0000000506057291 */ /* 0x000fe2000f8ec0ff */
[----:B------:R-:W-:Y:S01]  /*0280*/  IMAD.SHL.U32 R0, R0, 0x20, RZ ;  /* 0x0000002000007824 */ /* 0x000fe200078e00ff */
[----:B------:R-:W-:-:S04]  /*0290*/  SHF.L.U32 R3, R4, R3, RZ ;  /* 0x0000000304037219 */ /* 0x000fc800000006ff */
[----:B------:R-:W-:-:S05]  /*02a0*/  LOP3.LUT R2, R3, R2, RZ, 0xfc, !PT ;  /* 0x0000000203027212 */ /* 0x000fca00078efcff */
[----:B------:R0:W-:Y:S04]  /*02b0*/  ATOMS.OR RZ, [UR5], R2 ;  /* 0x00000002ffff798c */ /* 0x0001e8000b000005 */
[----:B------:R0:W-:Y:S01]  /*02c0*/  STS [UR4], R0 ;  /* 0x00000000ff007988 */ /* 0x0001e20008000804 */
[----:B------:R-:W-:Y:S05]  /*02d0*/  BRA `(.L_x_2) ;  /* 0x0000000000107947 */ /* 0x000fea0003800000 */
.L_x_1:
[----:B------:R-:W-:Y:S01]  /*02e0*/  IMAD.MOV.U32 R0, RZ, RZ, -0x1 ;  /* 0xffffffffff007424 */ /* 0x000fe200078e00ff */
[----:B------:R-:W-:-:S04]  /*02f0*/  MOV R2, 0x320 ;  /* 0x0000032000027802 */ /* 0x000fc80000000f00 */
[----:B------:R0:W-:Y:S03]  /*0300*/  STS [UR4], R0 ;  /* 0x00000000ff007988 */ /* 0x0001e60008000804 */
[----:B0-----:R-:W-:Y:S05]  /*0310*/  CALL.REL.NOINC `($__internal_1_$__cuda_sm10x_tcgen05_guardrail_trap_phase_invalid_during_alloc) ;  /* 0x000001e800507944 */ /* 0x001fea0003c00000 */
.L_x_2:
[----:B------:R-:W-:Y:S05]  /*0320*/  WARPSYNC.ALL ;  /* 0x0000000000007948 */ /* 0x000fea0003800000 */
[----:B------:R-:W-:Y:S01]  /*0330*/  NOP ;  /* 0x0000000000007918 */ /* 0x000fe20000000000 */
.L_x_0:
[----:B------:R-:W1:Y:S01]  /*0340*/  LDC.64 R42, c[0x0][0x398] ;  /* 0x0000e600ff2a7b82 */ /* 0x000e620000000a00 */
[----:B------:R-:W2:Y:S01]  /*0350*/  S2R R5, SR_CTAID.X ;  /* 0x0000000000057919 */ /* 0x000ea20000002500 */
[----:B------:R-:W-:Y:S01]  /*0360*/  UMOV UR9, 0x400 ;  /* 0x0000040000097882 */ /* 0x000fe20000000000 */
[----:B------:R-:W3:Y:S01]  /*0370*/  LDCU UR20, c[0x0][0x3a4] ;  /* 0x00007480ff1477ac */ /* 0x000ee20008000800 */
[----:B------:R-:W4:Y:S01]  /*0380*/  S2R R17, SR_TID.X ;  /* 0x0000000000117919 */ /* 0x000f220000002100 */
[----:B------:R-:W0:Y:S03]  /*0390*/  LDCU.64 UR24, c[0x0][0x358] ;  /* 0x00006b00ff1877ac */ /* 0x000e260008000a00 */
[----:B------:R-:W5:Y:S01]  /*03a0*/  S2UR UR6, SR_CgaCtaId ;  /* 0x00000000000679c3 */ /* 0x000f620000008800 */
[----:B------:R-:W0:Y:S07]  /*03b0*/  LDCU.128 UR16, c[0x0][0x380] ;  /* 0x00007000ff1077ac */ /* 0x000e2e0008000c00 */
[----:B------:R-:W0:Y:S02]  /*03c0*/  LDC R107, c[0x0][0x3a0] ;  /* 0x0000e800ff6b7b82 */ /* 0x000e240000000800 */
[----:B01----:R-:W-:Y:S01]  /*03d0*/  VIADD R0, R43, 0x7f ;  /* 0x0000007f2b007836 */ /* 0x003fe20000000000 */
[----:B------:R-:W-:-:S04]  /*03e0*/  IABS R37, R43 ;  /* 0x0000002b00257213 */ /* 0x000fc80000000000 */
[----:B------:R-:W-:Y:S01]  /*03f0*/  SHF.R.S32.HI R3, RZ, 0x1f, R0 ;  /* 0x0000001fff037819 */ /* 0x000fe20000011400 */
[----:B-----5:R-:W-:-:S03]  /*0400*/  ULEA UR9, UR6, UR9, 0x18 ;  /* 0x0000000906097291 */ /* 0x020fc6000f8ec0ff */
[----:B------:R-:W-:Y:S02]  /*0410*/  LEA.HI R3, R3, R0, RZ, 0x7 ;  /* 0x0000000003037211 */ /* 0x000fe400078f38ff */
[----:B--2---:R-:W-:Y:S01]  /*0420*/  IABS R8, R5 ;  /* 0x0000000500087213 */ /* 0x004fe20000000000 */
[----:B------:R-:W-:Y:S01]  /*0430*/  UIADD3 UR11, UPT, UPT, UR9, 0x14000, URZ ;  /* 0x00014000090b7890 */ /* 0x000fe2000fffe0ff */
[----:B------:R-:W-:Y:S02]  /*0440*/  SHF.R.S32.HI R3, RZ, 0x7, R3 ;  /* 0x00000007ff037819 */ /* 0x000fe40000011403 */
[----:B----4-:R-:W-:Y:S01]  /*0450*/  LOP3.LUT R108, R17, 0xff, RZ, 0xc0, !PT ;  /* 0x000000ff116c7812 */ /* 0x010fe200078ec0ff */
[----:B------:R-:W-:Y:S02]  /*0460*/  VIADD R20, R107, 0xffffffda ;  /* 0xffffffda6b147836 */ /* 0x000fe40000000000 */
[----:B------:R-:W-:Y:S02]  /*0470*/  IMAD.SHL.U32 R4, R3, 0x8, RZ ;  /* 0x0000000803047824 */ /* 0x000fe400078e00ff */
[----:B------:R-:W-:-:S02]  /*0480*/  VIADD R21, R107, 0xffffffdb ;  /* 0xffffffdb6b157836 */ /* 0x000fc40000000000 */
[C---:B------:R-:W-:Y:S01]  /*0490*/  VIADD R22, R107.reuse, 0xffffffd6 ;  /* 0xffffffd66b167836 */ /* 0x040fe20000000000 */
[-C--:B------:R-:W-:Y:S01]  /*04a0*/  IABS R7, R4.reuse ;  /* 0x0000000400077213 */ /* 0x080fe20000000000 */
[C---:B------:R-:W-:Y:S01]  /*04b0*/  VIADD R23, R107.reuse, 0xffffffd7 ;  /* 0xffffffd76b177836 */ /* 0x040fe20000000000 */
[----:B------:R-:W-:Y:S01]  /*04c0*/  IABS R10, R4 ;  /* 0x00000004000a7213 */ /* 0x000fe20000000000 */
[C---:B------:R-:W-:Y:S01]  /*04d0*/  VIADD R28, R107.reuse, 0xffffffd2 ;  /* 0xffffffd26b1c7836 */ /* 0x040fe20000000000 */
[----:B------:R-:W0:Y:S01]  /*04e0*/  I2F.RP R0, R7 ;  /* 0x0000000700007306 */ /* 0x000e220000209400 */
[----:B------:R-:W-:-:S07]  /*04f0*/  VIADD R29, R107, 0xffffffd3 ;  /* 0xffffffd36b1d7836 */ /* 0x000fce0000000000 */
[----:B0-----:R-:W0:Y:S02]  /*0500*/  MUFU.RCP R0, R0 ;  /* 0x0000000000007308 */ /* 0x001e240000001000 */
[----:B0-----:R-:W-:Y:S02]  /*0510*/  VIADD R2, R0, 0xffffffe ;  /* 0x0ffffffe00027836 */ /* 0x001fe40000000000 */
[----:B------:R-:W-:Y:S01]  /*0520*/  IMAD.MOV R0, RZ, RZ, -R10 ;  /* 0x000000ffff007224 */ /* 0x000fe200078e0a0a */
[----:B------:R-:W-:Y:S06]  /*0530*/  BAR.SYNC.DEFER_BLOCKING 0x0 ;  /* 0x0000000000007b1d */ /* 0x000fec0000010000 */
[----:B------:R0:W1:Y:S02]  /*0540*/  F2I.FTZ.U32.TRUNC.NTZ R3, R2 ;  /* 0x0000000200037305 */ /* 0x000064000021f000 */
[----:B0-----:R-:W-:-:S02]  /*0550*/  IMAD.MOV.U32 R2, RZ, RZ, RZ ;  /* 0x000000ffff027224 */ /* 0x001fc400078e00ff */
[--C-:B-1----:R-:W-:Y:S01]  /*0560*/  IMAD.MOV R6, RZ, RZ, -R3.reuse ;  /* 0x000000ffff067224 */ /* 0x102fe200078e0a03 */
[----:B------:R-:W0:Y:S03]  /*0570*/  LDS R10, [UR9] ;  /* 0x00000009ff0a7984 */ /* 0x000e260008000800 */
[----:B------:R-:W-:Y:S02]  /*0580*/  IMAD R9, R6, R7, RZ ;  /* 0x0000000706097224 */ /* 0x000fe400078e02ff */
[----:B------:R-:W-:Y:S02]  /*0590*/  IMAD.MOV.U32 R6, RZ, RZ, R8 ;  /* 0x000000ffff067224 */ /* 0x000fe400078e0008 */
[----:B------:R-:W-:Y:S01]  /*05a0*/  IMAD.HI.U32 R3, R3, R9, R2 ;  /* 0x0000000903037227 */ /* 0x000fe200078e0002 */
[----:B------:R-:W1:Y:S05]  /*05b0*/  I2F.RP R8, R37 ;  /* 0x0000002500087306 */ /* 0x000e6a0000209400 */
[----:B------:R-:W-:-:S04]  /*05c0*/  IMAD.HI.U32 R3, R3, R6, RZ ;  /* 0x0000000603037227 */ /* 0x000fc800078e00ff */
[----:B------:R-:W-:Y:S01]  /*05d0*/  IMAD R0, R3, R0, R6 ;  /* 0x0000000003007224 */ /* 0x000fe200078e0206 */
[----:B------:R-:W-:Y:S04]  /*05e0*/  BAR.SYNC.DEFER_BLOCKING 0x0 ;  /* 0x0000000000007b1d */ /* 0x000fe80000010000 */
[----:B------:R-:W-:Y:S02]  /*05f0*/  ISETP.GT.U32.AND P1, PT, R7, R0, PT ;  /* 0x000000000700720c */ /* 0x000fe40003f24070 */
[----:B-1----:R-:W-:Y:S11]  /*0600*/  MUFU.RCP R8, R8 ;  /* 0x0000000800087308 */ /* 0x002ff60000001000 */
[----:B------:R-:W-:-:S02]  /*0610*/  @!P1 IMAD.IADD R0, R0, 0x1, -R7 ;  /* 0x0000000100009824 */ /* 0x000fc400078e0a07 */
[----:B------:R-:W-:Y:S01]  /*0620*/  @!P1 VIADD R3, R3, 0x1 ;  /* 0x0000000103039836 */ /* 0x000fe20000000000 */
[----:B------:R-:W-:Y:S02]  /*0630*/  ISETP.NE.AND P1, PT, R4, RZ, PT ;  /* 0x000000ff0400720c */ /* 0x000fe40003f25270 */
[----:B------:R-:W-:Y:S02]  /*0640*/  ISETP.GE.U32.AND P0, PT, R0, R7, PT ;  /* 0x000000070000720c */ /* 0x000fe40003f06070 */
[----:B------:R-:W-:Y:S02]  /*0650*/  LOP3.LUT R0, R5, R4, RZ, 0x3c, !PT ;  /* 0x0000000405007212 */ /* 0x000fe400078e3cff */
[----:B------:R-:W-:Y:S02]  /*0660*/  IABS R7, R42 ;  /* 0x0000002a00077213 */ /* 0x000fe40000000000 */
[----:B------:R-:W-:Y:S01]  /*0670*/  ISETP.GE.AND P2, PT, R0, RZ, PT ;  /* 0x000000ff0000720c */ /* 0x000fe20003f46270 */
[----:B------:R-:W-:Y:S01]  /*0680*/  VIADD R0, R42, 0x1ff ;  /* 0x000001ff2a007836 */ /* 0x000fe20000000000 */
[----:B0-----:R-:W-:-:S05]  /*0690*/  R2UR UR8, R10 ;  /* 0x000000000a0872ca */ /* 0x001fca00000e0000 */
[----:B------:R-:W-:-:S04]  /*06a0*/  @P0 VIADD R3, R3, 0x1 ;  /* 0x0000000103030836 */ /* 0x000fc80000000000 */
[----:B------:R-:W-:Y:S01]  /*06b0*/  IMAD.MOV.U32 R2, RZ, RZ, R3 ;  /* 0x000000ffff027224 */ /* 0x000fe200078e0003 */
[----:B------:R-:W-:-:S03]  /*06c0*/  SHF.R.S32.HI R3, RZ, 0x1f, R0 ;  /* 0x0000001fff037819 */ /* 0x000fc60000011400 */
[----:B------:R-:W-:Y:S01]  /*06d0*/  @!P2 IMAD.MOV R2, RZ, RZ, -R2 ;  /* 0x000000ffff02a224 */ /* 0x000fe200078e0a02 */
[----:B------:R-:W-:Y:S02]  /*06e0*/  @!P1 LOP3.LUT R2, RZ, R4, RZ, 0x33, !PT ;  /* 0x00000004ff029212 */ /* 0x000fe400078e33ff */
[----:B------:R-:W-:-:S03]  /*06f0*/  LEA.HI R3, R3, R0, RZ, 0x9 ;  /* 0x0000000003037211 */ /* 0x000fc600078f48ff */
[----:B------:R-:W-:Y:S02]  /*0700*/  IMAD.SHL.U32 R11, R2, 0x8, RZ ;  /* 0x00000008020b7824 */ /* 0x000fe400078e00ff */
[----:B------:R-:W-:-:S03]  /*0710*/  IMAD.MOV R2, RZ, RZ, -R2 ;  /* 0x000000ffff027224 */ /* 0x000fc600078e0a02 */
[----:B------:R-:W-:Y:S01]  /*0720*/  LEA.HI.SX32 R3, R3, -R11, 0x17 ;  /* 0x8000000b03037211 */ /* 0x000fe200078fbaff */
[----:B------:R-:W-:Y:S02]  /*0730*/  IMAD R16, R4, R2, R5 ;  /* 0x0000000204107224 */ /* 0x000fe400078e0205 */
[----:B------:R-:W-:Y:S01]  /*0740*/  IMAD.MOV.U32 R2, RZ, RZ, RZ ;  /* 0x000000ffff027224 */ /* 0x000fe200078e00ff */
[----:B------:R-:W-:Y:S01]  /*0750*/  VIMNMX R13, PT, PT, R3, 0x8, PT ;  /* 0x00000008030d7848 */ /* 0x000fe20003fe0100 */
[----:B------:R-:W-:-:S03]  /*0760*/  IMAD.MOV.U32 R4, RZ, RZ, R7 ;  /* 0x000000ffff047224 */ /* 0x000fc600078e0007 */
[----:B------:R-:W-:-:S04]  /*0770*/  IABS R9, R13 ;  /* 0x0000000d00097213 */ /* 0x000fc80000000000 */
[----:B------:R-:W0:Y:S08]  /*0780*/  I2F.RP R0, R9 ;  /* 0x0000000900007306 */ /* 0x000e300000209400 */
[----:B0-----:R-:W0:Y:S02]  /*0790*/  MUFU.RCP R0, R0 ;  /* 0x0000000000007308 */ /* 0x001e240000001000 */
[----:B0-----:R-:W-:Y:S01]  /*07a0*/  VIADD R3, R0, 0xffffffe ;  /* 0x0ffffffe00037836 */ /* 0x001fe20000000000 */
[----:B------:R-:W-:-:S05]  /*07b0*/  IABS R0, R16 ;  /* 0x0000001000007213 */ /* 0x000fca0000000000 */
[----:B------:R-:W0:Y:S02]  /*07c0*/  F2I.FTZ.U32.TRUNC.NTZ R3, R3 ;  /* 0x0000000300037305 */ /* 0x000e24000021f000 */
[----:B0-----:R-:W-:-:S04]  /*07d0*/  IMAD.MOV R6, RZ, RZ, -R3 ;  /* 0x000000ffff067224 */ /* 0x001fc800078e0a03 */
[----:B------:R-:W-:Y:S01]  /*07e0*/  IMAD R5, R6, R9, RZ ;  /* 0x0000000906057224 */ /* 0x000fe200078e02ff */
[----:B------:R-:W-:-:S03]  /*07f0*/  IABS R6, R13 ;  /* 0x0000000d00067213 */ /* 0x000fc60000000000 */
[----:B------:R-:W-:Y:S02]  /*0800*/  IMAD.HI.U32 R2, R3, R5, R2 ;  /* 0x0000000503027227 */ /* 0x000fe400078e0002 */
[----:B------:R-:W0:Y:S02]  /*0810*/  I2F.RP R5, R4 ;  /* 0x0000000400057306 */ /* 0x000e240000209400 */
[----:B------:R-:W-:Y:S02]  /*0820*/  IMAD.MOV.U32 R3, RZ, RZ, R0 ;  /* 0x000000ffff037224 */ /* 0x000fe400078e0000 */
[----:B------:R-:W-:Y:S02]  /*0830*/  IMAD.MOV R0, RZ, RZ, -R6 ;  /* 0x000000ffff007224 */ /* 0x000fe400078e0a06 */
[----:B------:R-:W-:-:S04]  /*0840*/  IMAD.HI.U32 R2, R2, R3, RZ ;  /* 0x0000000302027227 */ /* 0x000fc800078e00ff */
[----:B------:R-:W-:Y:S02]  /*0850*/  IMAD R0, R2, R0, R3 ;  /* 0x0000000002007224 */ /* 0x000fe400078e0203 */
[----:B------:R-:W-:-:S03]  /*0860*/  VIADD R6, R8, 0xffffffe ;  /* 0x0ffffffe08067836 */ /* 0x000fc60000000000 */
[----:B------:R-:W-:Y:S01]  /*0870*/  ISETP.GT.U32.AND P1, PT, R9, R0, PT ;  /* 0x000000000900720c */ /* 0x000fe20003f24070 */
[----:B0-----:R-:W0:Y:S08]  /*0880*/  MUFU.RCP R5, R5 ;  /* 0x0000000500057308 */ /* 0x001e300000001000 */
[----:B------:R1:W2:Y:S04]  /*0890*/  F2I.FTZ.U32.TRUNC.NTZ R7, R6 ;  /* 0x0000000600077305 */ /* 0x0002a8000021f000 */
[----:B------:R-:W-:-:S02]  /*08a0*/  @!P1 IMAD.IADD R0, R0, 0x1, -R9 ;  /* 0x0000000100009824 */ /* 0x000fc400078e0a09 */
[----:B------:R-:W-:Y:S01]  /*08b0*/  @!P1 VIADD R2, R2, 0x1 ;  /* 0x0000000102029836 */ /* 0x000fe20000000000 */
[----:B------:R-:W-:Y:S02]  /*08c0*/  ISETP.NE.AND P1, PT, R13, RZ, PT ;  /* 0x000000ff0d00720c */ /* 0x000fe40003f25270 */
[----:B------:R-:W-:Y:S01]  /*08d0*/  ISETP.GE.U32.AND P0, PT, R0, R9, PT ;  /* 0x000000090000720c */ /* 0x000fe20003f06070 */
[----:B0-----:R-:W-:Y:S01]  /*08e0*/  VIADD R3, R5, 0xffffffe ;  /* 0x0ffffffe05037836 */ /* 0x001fe20000000000 */
[----:B------:R-:W-:Y:S01]  /*08f0*/  LOP3.LUT R0, R16, R13, RZ, 0x3c, !PT ;  /* 0x0000000d10007212 */ /* 0x000fe200078e3cff */
[----:B-1----:R-:W-:Y:S01]  /*0900*/  IMAD.MOV.U32 R6, RZ, RZ, RZ ;  /* 0x000000ffff067224 */ /* 0x002fe200078e00ff */
[----:B------:R-:W-:Y:S02]  /*0910*/  SHF.R.U32.HI R5, RZ, 0x5, R17 ;  /* 0x00000005ff057819 */ /* 0x000fe40000011611 */
[----:B------:R-:W-:Y:S01]  /*0920*/  ISETP.GE.AND P2, PT, R0, RZ, PT ;  /* 0x000000ff0000720c */ /* 0x000fe20003f46270 */
[----:B------:R-:W0:Y:S01]  /*0930*/  F2I.FTZ.U32.TRUNC.NTZ R3, R3 ;  /* 0x0000000300037305 */ /* 0x000e22000021f000 */
[----:B--2---:R-:W-:Y:S01]  /*0940*/  IMAD.MOV R0, RZ, RZ, -R7 ;  /* 0x000000ffff007224 */ /* 0x004fe200078e0a07 */
[----:B------:R-:W-:-:S02]  /*0950*/  SHF.R.U32.HI R9, RZ, 0x6, R17 ;  /* 0x00000006ff097819 */ /* 0x000fc40000011611 */
[----:B------:R-:W-:Y:S01]  /*0960*/  R2UR UR7, R5 ;  /* 0x00000000050772ca */ /* 0x000fe200000e0000 */
[----:B------:R-:W-:Y:S01]  /*0970*/  IMAD R5, R0, R37, RZ ;  /* 0x0000002500057224 */ /* 0x000fe200078e02ff */
[----:B------:R-:W-:Y:S01]  /*0980*/  SGXT.U32 R9, R9, 0x2 ;  /* 0x000000020909781a */ /* 0x000fe20000000000 */
[----:B------:R-:W-:Y:S02]  /*0990*/  @P0 VIADD R2, R2, 0x1 ;  /* 0x0000000102020836 */ /* 0x000fe40000000000 */
[----:B------:R-:W-:-:S04]  /*09a0*/  IMAD.HI.U32 R5, R7, R5, R6 ;  /* 0x0000000507057227 */ /* 0x000fc800078e0006 */
[----:B------:R-:W-:Y:S02]  /*09b0*/  IMAD.MOV.U32 R8, RZ, RZ, R2 ;  /* 0x000000ffff087224 */ /* 0x000fe400078e0002 */
[--C-:B0-----:R-:W-:Y:S02]  /*09c0*/  IMAD.MOV R15, RZ, RZ, -R3.reuse ;  /* 0x000000ffff0f7224 */ /* 0x101fe400078e0a03 */
[----:B------:R-:W-:Y:S01]  /*09d0*/  @!P2 IMAD.MOV R8, RZ, RZ, -R8 ;  /* 0x000000ffff08a224 */ /* 0x000fe200078e0a08 */
[----:B------:R-:W-:Y:S01]  /*09e0*/  @!P1 LOP3.LUT R8, RZ, R13, RZ, 0x33, !PT ;  /* 0x0000000dff089212 */ /* 0x000fe200078e33ff */
[----:B------:R-:W-:Y:S01]  /*09f0*/  IMAD R7, R15, R4, RZ ;  /* 0x000000040f077224 */ /* 0x000fe200078e02ff */
[----:B------:R-:W-:Y:S01]  /*0a00*/  USHF.L.U32 UR4, UR7, 0x15, URZ ;  /* 0x0000001507047899 */ /* 0x000fe200080006ff */
[----:B------:R-:W-:Y:S01]  /*0a10*/  IMAD.MOV.U32 R2, RZ, RZ, RZ ;  /* 0x000000ffff027224 */ /* 0x000fe200078e00ff */
[----:B------:R-:W-:Y:S01]  /*0a20*/  USHF.L.U32 UR5, UR7, 0x6, URZ ;  /* 0x0000000607057899 */ /* 0x000fe200080006ff */
[----:B------:R-:W-:Y:S01]  /*0a30*/  IMAD.SHL.U32 R0, R8, 0x80, RZ ;  /* 0x0000008008007824 */ /* 0x000fe200078e00ff */
[----:B------:R-:W-:Y:S01]  /*0a40*/  ULOP3.LUT UR4, UR4, 0x600000, URZ, 0xc0, !UPT ;  /* 0x0060000004047892 */ /* 0x000fe2000f8ec0ff */
[----:B------:R-:W-:Y:S01]  /*0a50*/  IMAD.HI.U32 R7, R3, R7, R2 ;  /* 0x0000000703077227 */ /* 0x000fe200078e0002 */
[----:B------:R-:W-:-:S02]  /*0a60*/  ULOP3.LUT UR5, UR5, 0x100, URZ, 0xc0, !UPT ;  /* 0x0000010005057892 */ /* 0x000fc4000f8ec0ff */
[----:B------:R-:W-:Y:S01]  /*0a70*/  LOP3.LUT R36, R0, R9, RZ, 0xfc, !PT ;  /* 0x0000000900247212 */ /* 0x000fe200078efcff */
[----:B------:R-:W-:Y:S01]  /*0a80*/  IMAD.MOV R2, RZ, RZ, -R8 ;  /* 0x000000ffff027224 */ /* 0x000fe200078e0a08 */
[----:B------:R-:W-:Y:S01]  /*0a90*/  LEA.HI R6, R17, R0, RZ, 0x1a ;  /* 0x0000000011067211 */ /* 0x000fe200078fd0ff */
[----:B------:R-:W-:Y:S01]  /*0aa0*/  UIADD3 UR10, UPT, UPT, UR5, UR4, UR8 ;  /* 0x00000004050a7290 */ /* 0x000fe2000fffe008 */
[----:B------:R-:W-:Y:S01]  /*0ab0*/  LOP3.LUT R78, R36, 0x8, RZ, 0xfc, !PT ;  /* 0x00000008244e7812 */ /* 0x000fe200078efcff */
[----:B------:R-:W-:Y:S01]  /*0ac0*/  IMAD R2, R13, R2, R16 ;  /* 0x000000020d027224 */ /* 0x000fe200078e0210 */
[----:B------:R-:W-:Y:S01]  /*0ad0*/  IABS R12, R36 ;  /* 0x00000024000c7213 */ /* 0x000fe20000000000 */
[C---:B------:R-:W-:Y:S01]  /*0ae0*/  VIADD R77, R6.reuse, 0xc ;  /* 0x0000000c064d7836 */ /* 0x040fe20000000000 */
[----:B------:R-:W-:Y:S01]  /*0af0*/  IABS R14, R78 ;  /* 0x0000004e000e7213 */ /* 0x000fe20000000000 */
[----:B------:R-:W-:Y:S01]  /*0b00*/  VIADD R82, R6, 0x1c ;  /* 0x0000001c06527836 */ /* 0x000fe20000000000 */
[C---:B------:R-:W-:Y:S01]  /*0b10*/  LOP3.LUT R76, R36.reuse, 0x4, RZ, 0xfc, !PT ;  /* 0x00000004244c7812 */ /* 0x040fe200078efcff */
[C---:B------:R-:W-:Y:S01]  /*0b20*/  IMAD.HI.U32 R3, R5.reuse, R12, RZ ;  /* 0x0000000c05037227 */ /* 0x040fe200078e00ff */
[----:B------:R-:W-:Y:S01]  /*0b30*/  LOP3.LUT R80, R36, 0x18, RZ, 0xfc, !PT ;  /* 0x0000001824507812 */ /* 0x000fe200078efcff */
[----:B------:R-:W-:Y:S01]  /*0b40*/  UMOV UR4, 0x1 ;  /* 0x0000000100047882 */ /* 0x000fe20000000000 */
[----:B------:R-:W-:Y:S01]  /*0b50*/  IABS R38, R76 ;  /* 0x0000004c00267213 */ /* 0x000fe20000000000 */
[----:B------:R-:W-:Y:S01]  /*0b60*/  IMAD.HI.U32 R9, R5, R14, RZ ;  /* 0x0000000e05097227 */ /* 0x000fe200078e00ff */
[----:B------:R-:W-:-:S02]  /*0b70*/  IABS R46, R77 ;  /* 0x0000004d002e7213 */ /* 0x000fc40000000000 */
[C---:B------:R-:W-:Y:S01]  /*0b80*/  LOP3.LUT R84, R36.reuse, 0x20, RZ, 0xfc, !PT ;  /* 0x0000002024547812 */ /* 0x040fe200078efcff */
[----:B------:R-:W-:Y:S01]  /*0b90*/  IMAD.MOV R3, RZ, RZ, -R3 ;  /* 0x000000ffff037224 */ /* 0x000fe200078e0a03 */
[C---:B------:R-:W-:Y:S01]  /*0ba0*/  LOP3.LUT R81, R36.reuse, 0x14, RZ, 0xfc, !PT ;  /* 0x0000001424517812 */ /* 0x040fe200078efcff */
[----:B------:R-:W-:Y:S01]  /*0bb0*/  IMAD.MOV R9, RZ, RZ, -R9 ;  /* 0x000000ffff097224 */ /* 0x000fe200078e0a09 */
[----:B------:R-:W-:Y:S01]  /*0bc0*/  LOP3.LUT R79, R36, 0x10, RZ, 0xfc, !PT ;  /* 0x00000010244f7812 */ /* 0x000fe200078efcff */
[C---:B------:R-:W-:Y:S01]  /*0bd0*/  IMAD R39, R37.reuse, R3, R12 ;  /* 0x0000000325277224 */ /* 0x040fe200078e020c */
[----:B------:R-:W-:Y:S01]  /*0be0*/  IABS R12, R80 ;  /* 0x00000050000c7213 */ /* 0x000fe20000000000 */
[----:B------:R-:W-:Y:S01]  /*0bf0*/  IMAD R47, R37, R9, R14 ;  /* 0x00000009252f7224 */ /* 0x000fe200078e020e */
[----:B------:R-:W-:Y:S01]  /*0c00*/  IABS R14, R84 ;  /* 0x00000054000e7213 */ /* 0x000fe20000000000 */
[----:B------:R-:W-:Y:S01]  /*0c10*/  IMAD.HI.U32 R8, R5, R38, RZ ;  /* 0x0000002605087227 */ /* 0x000fe200078e00ff */
[----:B------:R-:W-:-:S02]  /*0c20*/  IABS R40, R81 ;  /* 0x0000005100287213 */ /* 0x000fc40000000000 */
[----:B------:R-:W-:Y:S01]  /*0c30*/  IABS R48, R82 ;  /* 0x0000005200307213 */ /* 0x000fe20000000000 */
[----:B------:R-:W-:Y:S01]  /*0c40*/  IMAD.HI.U32 R10, R5, R46, RZ ;  /* 0x0000002e050a7227 */ /* 0x000fe200078e00ff */
[----:B------:R-:W-:Y:S02]  /*0c50*/  IABS R44, R79 ;  /* 0x0000004f002c7213 */ /* 0x000fe40000000000 */
[C---:B------:R-:W-:Y:S01]  /*0c60*/  LOP3.LUT R85, R36.reuse, 0x28, RZ, 0xfc, !PT ;  /* 0x0000002824557812 */ /* 0x040fe200078efcff */
[----:B------:R-:W-:Y:S01]  /*0c70*/  IMAD.MOV R8, RZ, RZ, -R8 ;  /* 0x000000ffff087224 */ /* 0x000fe200078e0a08 */
[C---:B------:R-:W-:Y:S01]  /*0c80*/  LOP3.LUT R86, R36.reuse, 0x30, RZ, 0xfc, !PT ;  /* 0x0000003024567812 */ /* 0x040fe200078efcff */
[----:B------:R-:W-:Y:S01]  /*0c90*/  IMAD.IADD R2, R11, 0x1, R2 ;  /* 0x000000010b027824 */ /* 0x000fe200078e0202 */
[C---:B------:R-:W-:Y:S01]  /*0ca0*/  LOP3.LUT R83, R36.reuse, 0x24, RZ, 0xfc, !PT ;  /* 0x0000002424537812 */ /* 0x040fe200078efcff */
[----:B------:R-:W-:Y:S01]  /*0cb0*/  IMAD.HI.U32 R9, R5, R12, RZ ;  /* 0x0000000c05097227 */ /* 0x000fe200078e00ff */
[----:B------:R-:W-:-:S02]  /*0cc0*/  LOP3.LUT R89, R36, 0x34, RZ, 0xfc, !PT ;  /* 0x0000003424597812 */ /* 0x000fc400078efcff */
[----:B------:R-:W-:Y:S01]  /*0cd0*/  IABS R52, R83 ;  /* 0x0000005300347213 */ /* 0x000fe20000000000 */
[----:B------:R-:W-:Y:S01]  /*0ce0*/  IMAD.MOV R10, RZ, RZ, -R10 ;  /* 0x000000ffff0a7224 */ /* 0x000fe200078e0a0a */
[----:B------:R-:W-:Y:S01]  /*0cf0*/  IABS R54, R89 ;  /* 0x0000005900367213 */ /* 0x000fe20000000000 */
[----:B------:R-:W-:Y:S01]  /*0d00*/  IMAD.HI.U32 R11, R5, R14, RZ ;  /* 0x0000000e050b7227 */ /* 0x000fe200078e00ff */
[C---:B------:R-:W-:Y:S02]  /*0d10*/  LOP3.LUT R91, R36.reuse, 0x38, RZ, 0xfc, !PT ;  /* 0x00000038245b7812 */ /* 0x040fe400078efcff */
[C---:B------:R-:W-:Y:S01]  /*0d20*/  LOP3.LUT R92, R36.reuse, 0x40, RZ, 0xfc, !PT ;  /* 0x00000040245c7812 */ /* 0x040fe200078efcff */
[C---:B------:R-:W-:Y:S01]  /*0d30*/  IMAD R38, R37.reuse, R8, R38 ;  /* 0x0000000825267224 */ /* 0x040fe200078e0226 */
[C---:B------:R-:W-:Y:S01]  /*0d40*/  LOP3.LUT R95, R36.reuse, 0x48, RZ, 0xfc, !PT ;  /* 0x00000048245f7812 */ /* 0x040fe200078efcff */
[----:B------:R-:W-:Y:S01]  /*0d50*/  IMAD.MOV R9, RZ, RZ, -R9 ;  /* 0x000000ffff097224 */ /* 0x000fe200078e0a09 */
[----:B------:R-:W-:Y:S01]  /*0d60*/  LOP3.LUT R97, R36, 0x44, RZ, 0xfc, !PT ;  /* 0x0000004424617812 */ /* 0x000fe200078efcff */
[----:B------:R-:W-:Y:S01]  /*0d70*/  IMAD R46, R37, R10, R46 ;  /* 0x0000000a252e7224 */ /* 0x000fe200078e022e */
[----:B------:R-:W-:Y:S01]  /*0d80*/  IABS R16, R95 ;  /* 0x0000005f00107213 */ /* 0x000fe20000000000 */
[----:B------:R-:W-:Y:S01]  /*0d90*/  IMAD.HI.U32 R8, R5, R40, RZ ;  /* 0x0000002805087227 */ /* 0x000fe200078e00ff */
[----:B------:R-:W-:-:S02]  /*0da0*/  IABS R56, R97 ;  /* 0x0000006100387213 */ /* 0x000fc40000000000 */
[C---:B------:R-:W-:Y:S01]  /*0db0*/  LOP3.LUT R105, R36.reuse, 0x58, RZ, 0xfc, !PT ;  /* 0x0000005824697812 */ /* 0x040fe200078efcff */
[----:B------:R-:W-:Y:S01]  /*0dc0*/  IMAD.MOV R11, RZ, RZ, -R11 ;  /* 0x000000ffff0b7224 */ /* 0x000fe200078e0a0b */
[C---:B------:R-:W-:Y:S01]  /*0dd0*/  LOP3.LUT R102, R36.reuse, 0x50, RZ, 0xfc, !PT ;  /* 0x0000005024667812 */ /* 0x040fe200078efcff */
[----:B------:R-:W-:Y:S01]  /*0de0*/  IMAD.HI.U32 R10, R5, R48, RZ ;  /* 0x00000030050a7227 */ /* 0x000fe200078e00ff */
[C---:B------:R-:W-:Y:S02]  /*0df0*/  LOP3.LUT R101, R36.reuse, 0x54, RZ, 0xfc, !PT ;  /* 0x0000005424657812 */ /* 0x040fe400078efcff */
[C---:B------:R-:W-:Y:S01]  /*0e00*/  LOP3.LUT R111, R36.reuse, 0x60, RZ, 0xfc, !PT ;  /* 0x00000060246f7812 */ /* 0x040fe200078efcff */
[C---:B------:R-:W-:Y:S01]  /*0e10*/  IMAD R49, R37.reuse, R9, R12 ;  /* 0x0000000925317224 */ /* 0x040fe200078e020c */
[----:B------:R-:W-:Y:S01]  /*0e20*/  IABS R12, R85 ;  /* 0x00000055000c7213 */ /* 0x000fe20000000000 */
[----:B------:R-:W-:Y:S01]  /*0e30*/  IMAD.MOV R8, RZ, RZ, -R8 ;  /* 0x000000ffff087224 */ /* 0x000fe200078e0a08 */
[----:B------:R-:W-:Y:S01]  /*0e40*/  IABS R64, R101 ;  /* 0x0000006500407213 */ /* 0x000fe20000000000 */
[----:B------:R-:W-:Y:S01]  /*0e50*/  IMAD R53, R37, R11, R14 ;  /* 0x0000000b25357224 */ /* 0x000fe200078e020e */
[----:B------:R-:W-:Y:S01]  /*0e60*/  IABS R14, R86 ;  /* 0x00000056000e7213 */ /* 0x000fe20000000000 */
[----:B------:R-:W-:Y:S01]  /*0e70*/  IMAD.HI.U32 R3, R5, R44, RZ ;  /* 0x0000002c05037227 */ /* 0x000fe200078e00ff */
[----:B------:R-:W-:-:S02]  /*0e80*/  LOP3.LUT R117, R36, 0x64, RZ, 0xfc, !PT ;  /* 0x0000006424757812 */ /* 0x000fc400078efcff */
[----:B------:R-:W-:Y:S01]  /*0e90*/  LOP3.LUT R19, R36, 0x70, RZ, 0xfc, !PT ;  /* 0x0000007024137812 */ /* 0x000fe200078efcff */
[----:B------:R-:W-:Y:S01]  /*0ea0*/  IMAD.MOV R10, RZ, RZ, -R10 ;  /* 0x000000ffff0a7224 */ /* 0x000fe200078e0a0a */
[----:B------:R-:W-:Y:S01]  /*0eb0*/  IABS R66, R117 ;  /* 0x0000007500427213 */ /* 0x000fe20000000000 */
[----:B------:R-:W-:Y:S01]  /*0ec0*/  VIADD R88, R6, 0x2c ;  /* 0x0000002c06587836 */ /* 0x000fe20000000000 */
[C---:B------:R-:W-:Y:S01]  /*0ed0*/  LOP3.LUT R112, R36.reuse, 0x68, RZ, 0xfc, !PT ;  /* 0x0000006824707812 */ /* 0x040fe200078efcff */
[C---:B------:R-:W-:Y:S01]  /*0ee0*/  IMAD R40, R37.reuse, R8, R40 ;  /* 0x0000000825287224 */ /* 0x040fe200078e0228 */
[C---:B------:R-:W-:Y:S01]  /*0ef0*/  LOP3.LUT R18, R36.reuse, 0x74, RZ, 0xfc, !PT ;  /* 0x0000007424127812 */ /* 0x040fe200078efcff */
[----:B------:R-:W-:Y:S01]  /*0f00*/  IMAD.MOV R3, RZ, RZ, -R3 ;  /* 0x000000ffff037224 */ /* 0x000fe200078e0a03 */
[----:B------:R-:W-:Y:S01]  /*0f10*/  IABS R50, R88 ;  /* 0x0000005800327213 */ /* 0x000fe20000000000 */
[----:B------:R-:W-:Y:S01]  /*0f20*/  IMAD R48, R37, R10, R48 ;  /* 0x0000000a25307224 */ /* 0x000fe200078e0230 */
[----:B------:R-:W-:Y:S01]  /*0f30*/  IABS R70, R18 ;  /* 0x0000001200467213 */ /* 0x000fe20000000000 */
[C---:B------:R-:W-:Y:S01]  /*0f40*/  IMAD.HI.U32 R8, R5.reuse, R12, RZ ;  /* 0x0000000c05087227 */ /* 0x040fe200078e00ff */
[----:B------:R-:W-:Y:S01]  /*0f50*/  LOP3.LUT R17, R36, 0x78, RZ, 0xfc, !PT ;  /* 0x0000007824117812 */ /* 0x000fe200078efcff */
[----:B------:R-:W-:Y:S02]  /*0f60*/  STL [R1], R19 ;  /* 0x0000001301007387 */ /* 0x000fe40000100800 */
[----:B------:R-:W-:-:S04]  /*0f70*/  IMAD.HI.U32 R10, R5, R14, RZ ;  /* 0x0000000e050a7227 */ /* 0x000fc800078e00ff */
[----:B------:R-:W-:Y:S02]  /*0f80*/  IMAD R44, R37, R3, R44 ;  /* 0x00000003252c7224 */ /* 0x000fe400078e022c */
[----:B------:R-:W-:Y:S02]  /*0f90*/  IMAD.MOV R8, RZ, RZ, -R8 ;  /* 0x000000ffff087224 */ /* 0x000fe400078e0a08 */
[----:B------:R-:W-:-:S04]  /*0fa0*/  IMAD.HI.U32 R3, R5, R52, RZ ;  /* 0x0000003405037227 */ /* 0x000fc800078e00ff */
[----:B------:R-:W-:Y:S02]  /*0fb0*/  IMAD.MOV R10, RZ, RZ, -R10 ;  /* 0x000000ffff0a7224 */ /* 0x000fe400078e0a0a */
[----:B------:R-:W-:-:S04]  /*0fc0*/  IMAD.HI.U32 R9, R5, R50, RZ ;  /* 0x0000003205097227 */ /* 0x000fc800078e00ff */
[----:B------:R-:W-:Y:S01]  /*0fd0*/  IMAD R51, R37, R8, R12 ;  /* 0x0000000825337224 */ /* 0x000fe200078e020c */
[----:B------:R-:W-:Y:S01]  /*0fe0*/  IABS R12, R91 ;  /* 0x0000005b000c7213 */ /* 0x000fe20000000000 */
[----:B------:R-:W-:-:S04]  /*0ff0*/  IMAD.HI.U32 R11, R5, R54, RZ ;  /* 0x00000036050b7227 */ /* 0x000fc800078e00ff */
[----:B------:R-:W-:Y:S02]  /*1000*/  IMAD.MOV R3, RZ, RZ, -R3 ;  /* 0x000000ffff037224 */ /* 0x000fe400078e0a03 */
[C---:B------:R-:W-:Y:S01]  /*1010*/  IMAD R55, R37.reuse, R10, R14 ;  /* 0x0000000a25377224 */ /* 0x040fe200078e020e */
[----:B------:R-:W-:Y:S01]  /*1020*/  IABS R14, R92 ;  /* 0x0000005c000e7213 */ /* 0x000fe20000000000 */
[----:B------:R-:W-:Y:S02]  /*1030*/  IMAD.MOV R9, RZ, RZ, -R9 ;  /* 0x000000ffff097224 */ /* 0x000fe400078e0a09 */
[C---:B------:R-:W-:Y:S02]  /*1040*/  VIADD R90, R6.reuse, 0x3c ;  /* 0x0000003c065a7836 */ /* 0x040fe40000000000 */
[----:B------:R-:W-:Y:S02]  /*1050*/  IMAD.MOV R11, RZ, RZ, -R11 ;  /* 0x000000ffff0b7224 */ /* 0x000fe400078e0a0b */
[----:B------:R-:W-:Y:S01]  /*1060*/  IMAD R52, R37, R3, R52 ;  /* 0x0000000325347224 */ /* 0x000fe200078e0234 */
[----:B------:R-:W-:Y:S01]  /*1070*/  IABS R58, R90 ;  /* 0x0000005a003a7213 */ /* 0x000fe20000000000 */
[----:B------:R-:W-:-:S02]  /*1080*/  VIADD R98, R6, 0x4c ;  /* 0x0000004c06627836 */ /* 0x000fc40000000000 */
[----:B------:R-:W-:Y:S02]  /*1090*/  IMAD R50, R37, R9, R50 ;  /* 0x0000000925327224 */ /* 0x000fe400078e0232 */
[----:B------:R-:W-:Y:S01]  /*10a0*/  IMAD.HI.U32 R3, R5, R12, RZ ;  /* 0x0000000c05037227 */ /* 0x000fe200078e00ff */
[----:B------:R-:W-:-:S03]  /*10b0*/  IABS R60, R98 ;  /* 0x00000062003c7213 */ /* 0x000fc60000000000 */
[----:B------:R-:W-:-:S04]  /*10c0*/  IMAD.HI.U32 R9, R5, R14, RZ ;  /* 0x0000000e05097227 */ /* 0x000fc800078e00ff */
[----:B------:R-:W-:Y:S02]  /*10d0*/  IMAD R54, R37, R11, R54 ;  /* 0x0000000b25367224 */ /* 0x000fe400078e0236 */
[----:B------:R-:W-:-:S04]  /*10e0*/  IMAD.HI.U32 R11, R5, R16, RZ ;  /* 0x00000010050b7227 */ /* 0x000fc800078e00ff */
[----:B------:R-:W-:Y:S02]  /*10f0*/  IMAD.MOV R3, RZ, RZ, -R3 ;  /* 0x000000ffff037224 */ /* 0x000fe400078e0a03 */
[----:B------:R-:W-:Y:S02]  /*1100*/  VIADD R113, R6, 0x5c ;  /* 0x0000005c06717836 */ /* 0x000fe40000000000 */
[----:B------:R-:W-:Y:S02]  /*1110*/  IMAD.MOV R9, RZ, RZ, -R9 ;  /* 0x000000ffff097224 */ /* 0x000fe400078e0a09 */
[----:B------:R-:W-:Y:S01]  /*1120*/  IMAD.HI.U32 R10, R5, R56, RZ ;  /* 0x00000038050a7227 */ /* 0x000fe200078e00ff */
[----:B------:R-:W-:-:S03]  /*1130*/  IABS R62, R113 ;  /* 0x00000071003e7213 */ /* 0x000fc60000000000 */
[----:B------:R-:W-:-:S04]  /*1140*/  IMAD.HI.U32 R8, R5, R58, RZ ;  /* 0x0000003a05087227 */ /* 0x000fc800078e00ff */
[----:B------:R-:W-:Y:S02]  /*1150*/  IMAD.MOV R11, RZ, RZ, -R11 ;  /* 0x000000ffff0b7224 */ /* 0x000fe400078e0a0b */
[C---:B------:R-:W-:Y:S01]  /*1160*/  IMAD R59, R37.reuse, R3, R12 ;  /* 0x00000003253b7224 */ /* 0x040fe200078e020c */
[----:B------:R-:W-:Y:S01]  /*1170*/  IABS R12, R102 ;  /* 0x00000066000c7213 */ /* 0x000fe20000000000 */
[----:B------:R-:W-:Y:S01]  /*1180*/  IMAD R57, R37, R9, R14 ;  /* 0x0000000925397224 */ /* 0x000fe200078e020e */
[----:B------:R-:W-:Y:S01]  /*1190*/  IABS R14, R105 ;  /* 0x00000069000e7213 */ /* 0x000fe20000000000 */
[----:B------:R-:W-:-:S04]  /*11a0*/  IMAD.HI.U32 R3, R5, R60, RZ ;  /* 0x0000003c05037227 */ /* 0x000fc800078e00ff */
[----:B------:R-:W-:Y:S02]  /*11b0*/  IMAD.MOV R10, RZ, RZ, -R10 ;  /* 0x000000ffff0a7224 */ /* 0x000fe400078e0a0a */
[----:B------:R-:W-:Y:S02]  /*11c0*/  IMAD.MOV R8, RZ, RZ, -R8 ;  /* 0x000000ffff087224 */ /* 0x000fe400078e0a08 */
[C---:B------:R-:W-:Y:S01]  /*11d0*/  IMAD R61, R37.reuse, R11, R16 ;  /* 0x0000000b253d7224 */ /* 0x040fe200078e0210 */
[----:B------:R-:W-:Y:S01]  /*11e0*/  IABS R16, R112 ;  /* 0x0000007000107213 */ /* 0x000fe20000000000 */
[----:B------:R-:W-:Y:S02]  /*11f0*/  IMAD.MOV R11, RZ, RZ, -R3 ;  /* 0x000000ffff0b7224 */ /* 0x000fe400078e0a03 */
[----:B------:R-:W-:Y:S02]  /*1200*/  IMAD R56, R37, R10, R56 ;  /* 0x0000000a25387224 */ /* 0x000fe400078e0238 */
[----:B------:R-:W-:-:S04]  /*1210*/  IMAD.HI.U32 R3, R5, R62, RZ ;  /* 0x0000003e05037227 */ /* 0x000fc800078e00ff */
[----:B------:R-:W-:Y:S02]  /*1220*/  IMAD R58, R37, R8, R58 ;  /* 0x00000008253a7224 */ /* 0x000fe400078e023a */
[----:B------:R-:W-:-:S04]  /*1230*/  IMAD.HI.U32 R10, R5, R14, RZ ;  /* 0x0000000e050a7227 */ /* 0x000fc800078e00ff */
[----:B------:R-:W-:-:S04]  /*1240*/  IMAD.HI.U32 R8, R5, R12, RZ ;  /* 0x0000000c05087227 */ /* 0x000fc800078e00ff */
[----:B------:R-:W-:Y:S02]  /*1250*/  IMAD.MOV R3, RZ, RZ, -R3 ;  /* 0x000000ffff037224 */ /* 0x000fe400078e0a03 */
[----:B------:R-:W-:Y:S02]  /*1260*/  IMAD.MOV R10, RZ, RZ, -R10 ;  /* 0x000000ffff0a7224 */ /* 0x000fe400078e0a0a */
[----:B------:R-:W-:Y:S02]  /*1270*/  IMAD R2, R2, 0x200, R108 ;  /* 0x0000020002027824 */ /* 0x000fe400078e026c */
[----:B------:R-:W-:-:S04]  /*1280*/  IMAD.HI.U32 R9, R5, R64, RZ ;  /* 0x0000004005097227 */ /* 0x000fc800078e00ff */
[----:B------:R-:W-:Y:S02]  /*1290*/  IMAD.MOV R8, RZ, RZ, -R8 ;  /* 0x000000ffff087224 */ /* 0x000fe400078e0a08 */
[C---:B------:R-:W-:Y:S02]  /*12a0*/  IMAD R62, R37.reuse, R3, R62 ;  /* 0x00000003253e7224 */ /* 0x040fe400078e023e */
[C---:B------:R-:W-:Y:S01]  /*12b0*/  IMAD R63, R37.reuse, R10, R14 ;  /* 0x0000000a253f7224 */ /* 0x040fe200078e020e */
[----:B------:R-:W-:Y:S01]  /*12c0*/  IABS R14, R111 ;  /* 0x0000006f000e7213 */ /* 0x000fe20000000000 */
[----:B------:R-:W-:Y:S02]  /*12d0*/  VIADD R3, R2, 0x100 ;  /* 0x0000010002037836 */ /* 0x000fe40000000000 */
[----:B------:R-:W-:Y:S02]  /*12e0*/  IMAD.MOV R9, RZ, RZ, -R9 ;  /* 0x000000ffff097224 */ /* 0x000fe400078e0a09 */
[C---:B------:R-:W-:Y:S01]  /*12f0*/  IMAD R65, R37.reuse, R8, R12 ;  /* 0x0000000825417224 */ /* 0x040fe200078e020c */
[----:B------:R-:W-:Y:S01]  /*1300*/  IABS R12, R2 ;  /* 0x00000002000c7213 */ /* 0x000fe20000000000 */
[----:B------:R-:W-:Y:S01]  /*1310*/  IMAD R64, R37, R9, R64 ;  /* 0x0000000925407224 */ /* 0x000fe200078e0240 */
[----:B------:R-:W-:Y:S01]  /*1320*/  IABS R13, R3 ;  /* 0x00000003000d7213 */ /* 0x000fe20000000000 */
[----:B------:R-:W-:Y:S01]  /*1330*/  IMAD.HI.U32 R9, R5, R14, RZ ;  /* 0x0000000e05097227 */ /* 0x000fe200078e00ff */
[----:B------:R-:W-:-:S03]  /*1340*/  ISETP.GE.AND P3, PT, R3, RZ, PT ;  /* 0x000000ff0300720c */ /* 0x000fc60003f66270 */
[----:B------:R-:W-:-:S04]  /*1350*/  IMAD.HI.U32 R8, R7, R12, RZ ;  /* 0x0000000c07087227 */ /* 0x000fc800078e00ff */
[----:B------:R-:W-:-:S04]  /*1360*/  IMAD.HI.U32 R7, R7, R13, RZ ;  /* 0x0000000d07077227 */ /* 0x000fc800078e00ff */
[----:B------:R-:W-:Y:S02]  /*1370*/  IMAD.MOV R67, RZ, RZ, -R9 ;  /* 0x000000ffff437224 */ /* 0x000fe400078e0a09 */
[----:B------:R-:W-:Y:S02]  /*1380*/  IMAD.MOV R9, RZ, RZ, -R8 ;  /* 0x000000ffff097224 */ /* 0x000fe400078e0a08 */
[----:B------:R-:W-:Y:S02]  /*1390*/  IMAD.MOV R8, RZ, RZ, -R7 ;  /* 0x000000ffff087224 */ /* 0x000fe400078e0a07 */
[C---:B------:R-:W-:Y:S01]  /*13a0*/  IMAD R7, R4.reuse, R9, R12 ;  /* 0x0000000904077224 */ /* 0x040fe200078e020c */
[----:B------:R-:W-:Y:S01]  /*13b0*/  IABS R12, R17 ;  /* 0x00000011000c7213 */ /* 0x000fe20000000000 */
[C---:B------:R-:W-:Y:S02]  /*13c0*/  IMAD R9, R4.reuse, R8, R13 ;  /* 0x0000000804097224 */ /* 0x040fe400078e020d */
[----:B------:R-:W-:Y:S01]  /*13d0*/  IMAD.HI.U32 R10, R5, R66, RZ ;  /* 0x00000042050a7227 */ /* 0x000fe200078e00ff */
[----:B------:R-:W-:-:S02]  /*13e0*/  ISETP.GT.U32.AND P0, PT, R4, R7, PT ;  /* 0x000000070400720c */ /* 0x000fc40003f04070 */
[----:B------:R-:W-:Y:S01]  /*13f0*/  ISETP.GT.U32.AND P1, PT, R4, R9, PT ;  /* 0x000000090400720c */ /* 0x000fe20003f24070 */
[----:B------:R-:W-:Y:S02]  /*1400*/  IMAD.MOV R10, RZ, RZ, -R10 ;  /* 0x000000ffff0a7224 */ /* 0x000fe400078e0a0a */
[C---:B------:R-:W-:Y:S02]  /*1410*/  VIADD R15, R6.reuse, 0x6c ;  /* 0x0000006c060f7836 */ /* 0x040fe40000000000 */
[C---:B------:R-:W-:Y:S01]  /*1420*/  IMAD R66, R37.reuse, R10, R66 ;  /* 0x0000000a25427224 */ /* 0x040fe200078e0242 */
[----:B------:R-:W-:Y:S01]  /*1430*/  IABS R10, R19 ;  /* 0x00000013000a7213 */ /* 0x000fe20000000000 */
[----:B------:R-:W-:Y:S01]  /*1440*/  VIADD R109, R6, 0x7c ;  /* 0x0000007c066d7836 */ /* 0x000fe20000000000 */
[----:B------:R-:W-:Y:S01]  /*1450*/  IABS R72, R15 ;  /* 0x0000000f00487213 */ /* 0x000fe20000000000 */
[----:B------:R-:W-:Y:S01]  /*1460*/  IMAD R60, R37, R11, R60 ;  /* 0x0000000b253c7224 */ /* 0x000fe200078e023c */
[----:B------:R0:W-:Y:S01]  /*1470*/  STL [R1+0x34], R15 ;  /* 0x0000340f01007387 */ /* 0x0001e20000100800 */
[--C-:B------:R-:W-:Y:S01]  /*1480*/  @!P0 IMAD.IADD R7, R7, 0x1, -R4.reuse ;  /* 0x0000000107078824 */ /* 0x100fe200078e0a04 */
[----:B------:R-:W-:Y:S01]  /*1490*/  IABS R68, R109 ;  /* 0x0000006d00447213 */ /* 0x000fe20000000000 */
[----:B------:R-:W-:Y:S01]  /*14a0*/  @!P1 IMAD.IADD R9, R9, 0x1, -R4 ;  /* 0x0000000109099824 */ /* 0x000fe200078e0a04 */
[----:B------:R-:W-:Y:S01]  /*14b0*/  ISETP.GE.AND P1, PT, R2, RZ, PT ;  /* 0x000000ff0200720c */ /* 0x000fe20003f26270 */
[C---:B------:R-:W-:Y:S01]  /*14c0*/  IMAD.HI.U32 R6, R5.reuse, R10, RZ ;  /* 0x0000000a05067227 */ /* 0x040fe200078e00ff */
[C---:B------:R-:W-:Y:S01]  /*14d0*/  ISETP.GT.U32.AND P0, PT, R4.reuse, R7, PT ;  /* 0x000000070400720c */ /* 0x040fe20003f04070 */
[----:B------:R-:W-:Y:S01]  /*14e0*/  STL [R1+0x18], R18 ;  /* 0x0000181201007387 */ /* 0x000fe20000100800 */
[----:B------:R-:W-:Y:S01]  /*14f0*/  ISETP.GT.U32.AND P2, PT, R4, R9, PT ;  /* 0x000000090400720c */ /* 0x000fe20003f44070 */
[----:B------:R-:W-:-:S02]  /*1500*/  IMAD.HI.U32 R11, R5, R16, RZ ;  /* 0x00000010050b7227 */ /* 0x000fc400078e00ff */
[----:B------:R1:W-:Y:S02]  /*1510*/  STL [R1+0x28], R17 ;  /* 0x0000281101007387 */ /* 0x0003e40000100800 */
[----:B------:R-:W-:Y:S02]  /*1520*/  IMAD.MOV R6, RZ, RZ, -R6 ;  /* 0x000000ffff067224 */ /* 0x000fe400078e0a06 */
[----:B------:R-:W-:Y:S02]  /*1530*/  IMAD.MOV R11, RZ, RZ, -R11 ;  /* 0x000000ffff0b7224 */ /* 0x000fe400078e0a0b */
[----:B------:R-:W-:Y:S02]  /*1540*/  IMAD R71, R37, R6, R10 ;  /* 0x0000000625477224 */ /* 0x000fe400078e020a */
[----:B------:R-:W-:-:S04]  /*1550*/  IMAD.HI.U32 R8, R5, R70, RZ ;  /* 0x0000004605087227 */ /* 0x000fc800078e00ff */
[----:B------:R-:W-:-:S04]  /*1560*/  IMAD.HI.U32 R6, R5, R72, RZ ;  /* 0x0000004805067227 */ /* 0x000fc800078e00ff */
[----:B------:R-:W-:Y:S01]  /*1570*/  @!P0 IMAD.IADD R7, R7, 0x1, -R4 ;  /* 0x0000000107078824 */ /* 0x000fe200078e0a04 */
[----:B------:R-:W-:Y:S01]  /*1580*/  ISETP.NE.AND P0, PT, R42, RZ, PT ;  /* 0x000000ff2a00720c */ /* 0x000fe20003f05270 */
[----:B------:R-:W-:Y:S01]  /*1590*/  IMAD R73, R37, R11, R16 ;  /* 0x0000000b25497224 */ /* 0x000fe200078e0210 */
[----:B------:R-:W-:Y:S01]  /*15a0*/  LOP3.LUT R42, RZ, R42, RZ, 0x33, !PT ;  /* 0x0000002aff2a7212 */ /* 0x000fe200078e33ff */
[----:B------:R-:W-:Y:S02]  /*15b0*/  IMAD.MOV R11, RZ, RZ, -R8 ;  /* 0x000000ffff0b7224 */ /* 0x000fe400078e0a08 */
[----:B------:R-:W-:Y:S02]  /*15c0*/  IMAD.MOV R6, RZ, RZ, -R6 ;  /* 0x000000ffff067224 */ /* 0x000fe400078e0a06 */
[----:B------:R-:W-:-:S04]  /*15d0*/  IMAD.HI.U32 R8, R5, R12, RZ ;  /* 0x0000000c05087227 */ /* 0x000fc800078e00ff */
[----:B------:R-:W-:Y:S02]  /*15e0*/  @!P1 IMAD.MOV R7, RZ, RZ, -R7 ;  /* 0x000000ffff079224 */ /* 0x000fe400078e0a07 */
[----:B------:R-:W-:-:S04]  /*15f0*/  IMAD.HI.U32 R5, R5, R68, RZ ;  /* 0x0000004405057227 */ /* 0x000fc800078e00ff */
[----:B------:R-:W-:Y:S01]  /*1600*/  @!P2 IMAD.IADD R9, R9, 0x1, -R4 ;  /* 0x000000010909a824 */ /* 0x000fe200078e0a04 */
[----:B------:R-:W-:Y:S01]  /*1610*/  SEL R4, R42, R7, !P0 ;  /* 0x000000072a047207 */ /* 0x000fe20004000000 */
[----:B------:R-:W-:Y:S02]  /*1620*/  IMAD R72, R37, R6, R72 ;  /* 0x0000000625487224 */ /* 0x000fe400078e0248 */
[C---:B------:R-:W-:Y:S02]  /*1630*/  VIADD R6, R107.reuse, 0xffffffff ;  /* 0xffffffff6b067836 */ /* 0x040fe40000000000 */
[----:B------:R-:W-:Y:S02]  /*1640*/  IMAD.MOV R5, RZ, RZ, -R5 ;  /* 0x000000ffff057224 */ /* 0x000fe400078e0a05 */
[----:B------:R-:W-:Y:S01]  /*1650*/  @!P3 IMAD.MOV R9, RZ, RZ, -R9 ;  /* 0x000000ffff09b224 */ /* 0x000fe200078e0a09 */
[----:B------:R-:W-:Y:S01]  /*1660*/  ISETP.GE.U32.AND P3, PT, R6, 0x7fffffc0, PT ;  /* 0x7fffffc00600780c */ /* 0x000fe20003f66070 */
[----:B------:R-:W-:-:S02]  /*1670*/  VIADD R7, R107, 0xffffffec ;  /* 0xffffffec6b077836 */ /* 0x000fc40000000000 */
[----:B------:R-:W-:Y:S02]  /*1680*/  IMAD.MOV R8, RZ, RZ, -R8 ;  /* 0x000000ffff087224 */ /* 0x000fe400078e0a08 */
[----:B------:R-:W-:Y:S01]  /*1690*/  IMAD R68, R37, R5, R68 ;  /* 0x0000000525447224 */ /* 0x000fe200078e0244 */
[----:B------:R-:W-:Y:S01]  /*16a0*/  SEL R5, R42, R9, !P0 ;  /* 0x000000092a057207 */ /* 0x000fe20004000000 */
[----:B------:R-:W-:Y:S01]  /*16b0*/  VIADD R6, R107, 0xffffffed ;  /* 0xffffffed6b067836 */ /* 0x000fe20000000000 */
[----:B------:R-:W-:Y:S01]  /*16c0*/  ISETP.GE.U32.AND P0, PT, R7, 0x7fffffad, PT ;  /* 0x7fffffad0700780c */ /* 0x000fe20003f06070 */
[----:B------:R-:W-:Y:S02]  /*16d0*/  IMAD R69, R37, R8, R12 ;  /* 0x0000000825457224 */ /* 0x000fe400078e020c */
[C---:B------:R-:W-:Y:S01]  /*16e0*/  VIADD R7, R107.reuse, 0xffffffe8 ;  /* 0xffffffe86b077836 */ /* 0x040fe20000000000 */
[----:B------:R-:W-:Y:S01]  /*16f0*/  ISETP.GE.U32.AND P6, PT, R6, 0x7fffffae, PT ;  /* 0x7fffffae0600780c */ /* 0x000fe20003fc6070 */
[C---:B------:R-:W-:Y:S01]  /*1700*/  VIADD R8, R107.reuse, 0xfffffff7 ;  /* 0xfffffff76b087836 */ /* 0x040fe20000000000 */
[----:B------:R-:W-:Y:S01]  /*1710*/  SEL R42, RZ, 0x1, P0 ;  /* 0x00000001ff2a7807 */ /* 0x000fe20000000000 */
[----:B------:R-:W-:Y:S01]  /*1720*/  VIADD R6, R107, 0xffffffe9 ;  /* 0xffffffe96b067836 */ /* 0x000fe20000000000 */
[----:B------:R-:W-:Y:S01]  /*1730*/  ISETP.GE.U32.AND P2, PT, R7, 0x7fffffa9, PT ;  /* 0x7fffffa90700780c */ /* 0x000fe20003f46070 */
[C---:B------:R-:W-:Y:S01]  /*1740*/  VIADD R9, R107.reuse, 0xffffffee ;  /* 0xffffffee6b097836 */ /* 0x040fe20000000000 */
[----:B------:R-:W-:Y:S01]  /*1750*/  ISETP.GE.U32.AND P4, PT, R8, 0x7fffffb8, PT ;  /* 0x7fffffb80800780c */ /* 0x000fe20003f86070 */
[C---:B------:R-:W-:Y:S01]  /*1760*/  VIADD R7, R107.reuse, 0xffffffea ;  /* 0xffffffea6b077836 */ /* 0x040fe20000000000 */
[----:B------:R-:W-:Y:S01]  /*1770*/  ISETP.GE.U32.AND P0, PT, R6, 0x7fffffaa, PT ;  /* 0x7fffffaa0600780c */ /* 0x000fe20003f06070 */
[----:B------:R-:W-:Y:S01]  /*1780*/  VIADD R8, R107, 0xffffffef ;  /* 0xffffffef6b087836 */ /* 0x000fe20000000000 */
        /* <DEDUP_REMOVED lines=8> */
[----:B------:R-:W-:Y:S01]  /*1810*/  SEL R26, RZ, 0x4, P1 ;  /* 0x00000004ff1a7807 */ /* 0x000fe20000800000 */
[C---:B------:R-:W-:Y:S01]  /*1820*/  VIADD R10, R107.reuse, 0xffffffcf ;  /* 0xffffffcf6b0a7836 */ /* 0x040fe20000000000 */
[----:B------:R-:W-:Y:S01]  /*1830*/  ISETP.GE.U32.AND P1, PT, R6, 0x7fffffac, PT ;  /* 0x7fffffac0600780c */ /* 0x000fe20003f26070 */
[----:B------:R-:W-:Y:S01]  /*1840*/  VIADD R6, R107, 0xffffffe5 ;  /* 0xffffffe56b067836 */ /* 0x000fe20000000000 */
[----:B------:R-:W-:Y:S01]  /*1850*/  SEL R27, RZ, 0x7fff8, P5 ;  /* 0x0007fff8ff1b7807 */ /* 0x000fe20002800000 */
[----:B------:R-:W-:Y:S01]  /*1860*/  IMAD R70, R37, R11, R70 ;  /* 0x0000000b25467224 */ /* 0x000fe200078e0246 */
[----:B------:R-:W-:Y:S01]  /*1870*/  ISETP.GE.U32.AND P5, PT, R7, 0x7fffffa5, PT ;  /* 0x7fffffa50700780c */ /* 0x000fe20003fa6070 */
[C---:B------:R-:W-:Y:S01]  /*1880*/  VIADD R7, R107.reuse, 0xffffffe7 ;  /* 0xffffffe76b077836 */ /* 0x040fe20000000000 */
[----:B------:R-:W-:Y:S01]  /*1890*/  SEL R75, RZ, 0x1, P2 ;  /* 0x00000001ff4b7807 */ /* 0x000fe20001000000 */
[C---:B------:R-:W-:Y:S01]  /*18a0*/  VIADD R11, R107.reuse, 0xffffffc8 ;  /* 0xffffffc86b0b7836 */ /* 0x040fe20000000000 */
[----:B------:R-:W-:Y:S01]  /*18b0*/  ISETP.GE.U32.AND P2, PT, R6, 0x7fffffa6, PT ;  /* 0x7fffffa60600780c */ /* 0x000fe20003f46070 */
[C---:B------:R-:W-:Y:S01]  /*18c0*/  VIADD R6, R107.reuse, 0xffffffe1 ;  /* 0xffffffe16b067836 */ /* 0x040fe20000000000 */
[----:B------:R-:W-:Y:S01]  /*18d0*/  SEL R24, RZ, 0x4, P6 ;  /* 0x00000004ff187807 */ /* 0x000fe20003000000 */
[----:B------:R-:W-:Y:S01]  /*18e0*/  VIADD R12, R107, 0xffffffcb ;  /* 0xffffffcb6b0c7836 */ /* 0x000fe20000000000 */
[----:B------:R-:W-:Y:S01]  /*18f0*/  ISETP.GE.U32.AND P6, PT, R7, 0x7fffffa8, PT ;  /* 0x7fffffa80700780c */ /* 0x000fe20003fc6070 */
[C---:B------:R-:W-:Y:S01]  /*1900*/  VIADD R7, R107.reuse, 0xffffffe0 ;  /* 0xffffffe06b077836 */ /* 0x040fe20000000000 */
[----:B------:R-:W-:Y:S01]  /*1910*/  SEL R25, RZ, 0x7fff8, P1 ;  /* 0x0007fff8ff197807 */ /* 0x000fe20000800000 */
[C---:B------:R-:W-:Y:S01]  /*1920*/  VIADD R13, R107.reuse, 0xffffffc4 ;  /* 0xffffffc46b0d7836 */ /* 0x040fe20000000000 */
[----:B------:R-:W-:Y:S01]  /*1930*/  ISETP.GE.U32.AND P1, PT, R6, 0x7fffffa2, PT ;  /* 0x7fffffa20600780c */ /* 0x000fe20003f26070 */
[C---:B------:R-:W-:Y:S01]  /*1940*/  VIADD R6, R107.reuse, 0xffffffe2 ;  /* 0xffffffe26b067836 */ /* 0x040fe20000000000 */
[----:B------:R-:W-:Y:S01]  /*1950*/  SEL R93, RZ, 0x1, P5 ;  /* 0x00000001ff5d7807 */ /* 0x000fe20002800000 */
[----:B0-----:R-:W-:Y:S01]  /*1960*/  VIADD R15, R107, 0xffffffc7 ;  /* 0xffffffc76b0f7836 */ /* 0x001fe20000000000 */
[----:B------:R-:W-:Y:S01]  /*1970*/  SEL R74, RZ, 0x1fffe, P0 ;  /* 0x0001fffeff4a7807 */ /* 0x000fe20000000000 */
[----:B------:R-:W-:Y:S01]  /*1980*/  IMAD R67, R37, R67, R14 ;  /* 0x0000004325437224 */ /* 0x000fe200078e020e */
[----:B------:R-:W-:Y:S01]  /*1990*/  ISETP.GE.U32.AND P5, PT, R7, 0x7fffffa1, PT ;  /* 0x7fffffa10700780c */ /* 0x000fe20003fa6070 */
[C---:B------:R-:W-:Y:S01]  /*19a0*/  VIADD R7, R107.reuse, 0xffffffe3 ;  /* 0xffffffe36b077836 */ /* 0x040fe20000000000 */
[----:B------:R-:W-:Y:S01]  /*19b0*/  ISETP.GE.U32.AND P0, PT, R8, 0x7fffffa7, PT ;  /* 0x7fffffa70800780c */ /* 0x000fe20003f06070 */
[C---:B------:R-:W-:Y:S01]  /*19c0*/  VIADD R8, R107.reuse, 0xffffffcd ;  /* 0xffffffcd6b087836 */ /* 0x040fe20000000000 */
[----:B------:R-:W-:Y:S01]  /*19d0*/  SEL R104, RZ, 0x1fffe, P2 ;  /* 0x0001fffeff687807 */ /* 0x000fe20001000000 */
[C---:B------:R-:W-:Y:S01]  /*19e0*/  VIADD R14, R107.reuse, 0xffffffc1 ;  /* 0xffffffc16b0e7836 */ /* 0x040fe20000000000 */
[----:B------:R-:W-:Y:S01]  /*19f0*/  ISETP.GE.U32.AND P2, PT, R6, 0x7fffffa3, PT ;  /* 0x7fffffa30600780c */ /* 0x000fe20003f46070 */
[C---:B------:R-:W-:Y:S01]  /*1a00*/  VIADD R16, R107.reuse, 0xffffffc2 ;  /* 0xffffffc26b107836 */ /* 0x040fe20000000000 */
[----:B------:R-:W-:Y:S01]  /*1a10*/  SEL R6, RZ, 0x4, P0 ;  /* 0x00000004ff067807 */ /* 0x000fe20000000000 */
[----:B-1----:R-:W-:Y:S01]  /*1a20*/  VIADD R17, R107, 0xffffffc3 ;  /* 0xffffffc36b117836 */ /* 0x002fe20000000000 */
[----:B------:R-:W-:Y:S01]  /*1a30*/  ISETP.GE.U32.AND P0, PT, R7, 0x7fffffa4, PT ;  /* 0x7fffffa40700780c */ /* 0x000fe20003f06070 */
[C---:B------:R-:W-:Y:S01]  /*1a40*/  VIADD R18, R107.reuse, 0xffffffde ;  /* 0xffffffde6b127836 */ /* 0x040fe20000000000 */
[----:B------:R-:W-:Y:S01]  /*1a50*/  SEL R7, RZ, 0x7fff8, P6 ;  /* 0x0007fff8ff077807 */ /* 0x000fe20003000000 */
[----:B------:R-:W-:Y:S01]  /*1a60*/  VIADD R19, R107, 0xffffffdf ;  /* 0xffffffdf6b137836 */ /* 0x000fe20000000000 */
[----:B------:R-:W-:Y:S01]  /*1a70*/  ISETP.GE.U32.AND P6, PT, R9, 0x7fffff8d, PT ;  /* 0x7fffff8d0900780c */ /* 0x000fe20003fc6070 */
[----:B------:R-:W-:Y:S01]  /*1a80*/  VIADD R9, R107, 0xffffffce ;  /* 0xffffffce6b097836 */ /* 0x000fe20000000000 */
[----:B------:R-:W-:Y:S01]  /*1a90*/  SEL R106, RZ, 0x1fffe, P1 ;  /* 0x0001fffeff6a7807 */ /* 0x000fe20000800000 */
[----:B------:R-:W-:Y:S01]  /*1aa0*/  IMAD.IADD R41, R42, 0x1, R41 ;  /* 0x000000012a297824 */ /* 0x000fe200078e0229 */
[----:B------:R-:W-:Y:S01]  /*1ab0*/  ISETP.GE.U32.AND P1, PT, R8, 0x7fffff8e, PT ;  /* 0x7fffff8e0800780c */ /* 0x000fe20003f26070 */
[----:B------:R-:W-:Y:S01]  /*1ac0*/  IMAD.IADD R42, R93, 0x1, R104 ;  /* 0x000000015d2a7824 */ /* 0x000fe200078e0268 */
[----:B------:R-:W-:Y:S01]  /*1ad0*/  SEL R8, RZ, 0x4, P2 ;  /* 0x00000004ff087807 */ /* 0x000fe20001000000 */
[----:B------:R-:W-:Y:S01]  /*1ae0*/  IMAD.IADD R75, R75, 0x1, R74 ;  /* 0x000000014b4b7824 */ /* 0x000fe200078e024a */
[----:B------:R-:W-:-:S02]  /*1af0*/  ISETP.GE.U32.AND P2, PT, R9, 0x7fffff8f, PT ;  /* 0x7fffff8f0900780c */ /* 0x000fc40003f46070 */
[----:B------:R-:W-:Y:S02]  /*1b00*/  SEL R9, RZ, 0x7fff8, P0 ;  /* 0x0007fff8ff097807 */ /* 0x000fe40000000000 */
[----:B------:R-:W-:Y:S01]  /*1b10*/  ISETP.GE.U32.AND P0, PT, R10, 0x7fffff90, PT ;  /* 0x7fffff900a00780c */ /* 0x000fe20003f06070 */
[----:B------:R-:W-:Y:S01]  /*1b20*/  VIADD R10, R107, 0xffffffc9 ;  /* 0xffffffc96b0a7836 */ /* 0x000fe20000000000 */
[----:B------:R-:W-:Y:S02]  /*1b30*/  SEL R100, RZ, 0x1, P6 ;  /* 0x00000001ff647807 */ /* 0x000fe40003000000 */
[----:B------:R-:W-:Y:S01]  /*1b40*/  ISETP.GE.U32.AND P6, PT, R11, 0x7fffff89, PT ;  /* 0x7fffff890b00780c */ /* 0x000fe20003fc6070 */
[----:B------:R-:W-:Y:S01]  /*1b50*/  VIADD R11, R107, 0xffffffca ;  /* 0xffffffca6b0b7836 */ /* 0x000fe20000000000 */
[----:B------:R-:W-:Y:S02]  /*1b60*/  SEL R103, RZ, 0x1fffe, P1 ;  /* 0x0001fffeff677807 */ /* 0x000fe40000800000 */
[----:B------:R-:W-:-:S02]  /*1b70*/  ISETP.GE.U32.AND P1, PT, R10, 0x7fffff8a, PT ;  /* 0x7fffff8a0a00780c */ /* 0x000fc40003f26070 */
[----:B------:R-:W-:Y:S01]  /*1b80*/  SEL R10, RZ, 0x4, P2 ;  /* 0x00000004ff0a7807 */ /* 0x000fe20001000000 */
[----:B------:R-:W-:Y:S01]  /*1b90*/  IMAD.IADD R93, R100, 0x1, R103 ;  /* 0x00000001645d7824 */ /* 0x000fe200078e0267 */
[----:B------:R-:W-:Y:S02]  /*1ba0*/  ISETP.GE.U32.AND P2, PT, R11, 0x7fffff8b, PT ;  /* 0x7fffff8b0b00780c */ /* 0x000fe40003f46070 */
[----:B------:R-:W-:Y:S02]  /*1bb0*/  SEL R11, RZ, 0x7fff8, P0 ;  /* 0x0007fff8ff0b7807 */ /* 0x000fe40000000000 */
[----:B------:R-:W-:Y:S01]  /*1bc0*/  ISETP.GE.U32.AND P0, PT, R12, 0x7fffff8c, PT ;  /* 0x7fffff8c0c00780c */ /* 0x000fe20003f06070 */
[----:B------:R-:W-:Y:S01]  /*1bd0*/  VIADD R12, R107, 0xffffffc5 ;  /* 0xffffffc56b0c7836 */ /* 0x000fe20000000000 */
[----:B------:R-:W-:Y:S02]  /*1be0*/  SEL R99, RZ, 0x1, P6 ;  /* 0x00000001ff637807 */ /* 0x000fe40003000000 */
[----:B------:R-:W-:Y:S01]  /*1bf0*/  ISETP.GE.U32.AND P6, PT, R13, 0x7fffff85, PT ;  /* 0x7fffff850d00780c */ /* 0x000fe20003fc6070 */
[----:B------:R-:W-:Y:S01]  /*1c00*/  VIADD R13, R107, 0xffffffc6 ;  /* 0xffffffc66b0d7836 */ /* 0x000fe20000000000 */
[----:B------:R-:W-:-:S02]  /*1c10*/  SEL R94, RZ, 0x1fffe, P1 ;  /* 0x0001fffeff5e7807 */ /* 0x000fc40000800000 */
[----:B------:R-:W-:Y:S02]  /*1c20*/  ISETP.GE.U32.AND P1, PT, R12, 0x7fffff86, PT ;  /* 0x7fffff860c00780c */ /* 0x000fe40003f26070 */
[----:B------:R-:W-:Y:S01]  /*1c30*/  SEL R12, RZ, 0x4, P2 ;  /* 0x00000004ff0c7807 */ /* 0x000fe20001000000 */
[----:B------:R-:W-:Y:S01]  /*1c40*/  IMAD.IADD R94, R99, 0x1, R94 ;  /* 0x00000001635e7824 */ /* 0x000fe200078e025e */
[----:B------:R-:W-:Y:S02]  /*1c50*/  ISETP.GE.U32.AND P2, PT, R13, 0x7fffff87, PT ;  /* 0x7fffff870d00780c */ /* 0x000fe40003f46070 */
[----:B------:R-:W-:Y:S02]  /*1c60*/  SEL R13, RZ, 0x7fff8, P0 ;  /* 0x0007fff8ff0d7807 */ /* 0x000fe40000000000 */
[----:B------:R-:W-:Y:S01]  /*1c70*/  ISETP.GE.U32.AND P0, PT, R15, 0x7fffff88, PT ;  /* 0x7fffff880f00780c */ /* 0x000fe20003f06070 */
[----:B------:R-:W-:Y:S01]  /*1c80*/  VIADD R15, R107, 0xffffffc0 ;  /* 0xffffffc06b0f7836 */ /* 0x000fe20000000000 */
[----:B------:R-:W-:-:S02]  /*1c90*/  SEL R96, RZ, 0x1, P6 ;  /* 0x00000001ff607807 */ /* 0x000fc40003000000 */
[----:B------:R-:W-:Y:S02]  /*1ca0*/  ISETP.GE.U32.AND P6, PT, R14, 0x7fffff82, PT ;  /* 0x7fffff820e00780c */ /* 0x000fe40003fc6070 */
[----:B------:R-:W-:Y:S02]  /*1cb0*/  SEL R87, RZ, 0x1fffe, P1 ;  /* 0x0001fffeff577807 */ /* 0x000fe40000800000 */
[----:B------:R-:W-:Y:S02]  /*1cc0*/  SEL R14, RZ, 0x4, P2 ;  /* 0x00000004ff0e7807 */ /* 0x000fe40001000000 */
[----:B------:R-:W-:Y:S01]  /*1cd0*/  ISETP.GE.U32.AND P1, PT, R15, 0x7fffff81, PT ;  /* 0x7fffff810f00780c */ /* 0x000fe20003f26070 */
[----:B------:R-:W-:Y:S01]  /*1ce0*/  IMAD.IADD R87, R96, 0x1, R87 ;  /* 0x0000000160577824 */ /* 0x000fe200078e0257 */
[----:B------:R-:W-:Y:S01]  /*1cf0*/  ISETP.GE.U32.AND P2, PT, R16, 0x7fffff83, PT ;  /* 0x7fffff831000780c */ /* 0x000fe20003f46070 */
[----:B------:R-:W-:Y:S01]  /*1d00*/  VIADD R16, R107, 0xffffffdc ;  /* 0xffffffdc6b107836 */ /* 0x000fe20000000000 */
[----:B------:R-:W-:-:S02]  /*1d10*/  SEL R15, RZ, 0x7fff8, P0 ;  /* 0x0007fff8ff0f7807 */ /* 0x000fc40000000000 */
[----:B------:R-:W-:Y:S01]  /*1d20*/  ISETP.GE.U32.AND P0, PT, R17, 0x7fffff84, PT ;  /* 0x7fffff841100780c */ /* 0x000fe20003f06070 */
[----:B------:R-:W-:Y:S01]  /*1d30*/  VIADD R17, R107, 0xffffffdd ;  /* 0xffffffdd6b117836 */ /* 0x000fe20000000000 */
[----:B------:R-:W-:Y:S02]  /*1d40*/  SEL R45, RZ, 0x1fffe, P6 ;  /* 0x0001fffeff2d7807 */ /* 0x000fe40003000000 */
[----:B------:R-:W-:Y:S02]  /*1d50*/  ISETP.GE.U32.AND P6, PT, R16, 0x7fffff9d, PT ;  /* 0x7fffff9d1000780c */ /* 0x000fe40003fc6070 */
[----:B------:R-:W-:Y:S02]  /*1d60*/  SEL R16, RZ, 0x4, P2 ;  /* 0x00000004ff107807 */ /* 0x000fe40001000000 */
[----:B------:R-:W-:Y:S02]  /*1d70*/  ISETP.GE.U32.AND P2, PT, R17, 0x7fffff9e, PT ;  /* 0x7fffff9e1100780c */ /* 0x000fe40003f46070 */
[----:B------:R-:W-:-:S02]  /*1d80*/  SEL R17, RZ, 0x7fff8, P0 ;  /* 0x0007fff8ff117807 */ /* 0x000fc40000000000 */
[----:B------:R-:W-:Y:S01]  /*1d90*/  ISETP.GE.U32.AND P0, PT, R18, 0x7fffff9f, PT ;  /* 0x7fffff9f1200780c */ /* 0x000fe20003f06070 */
[----:B------:R-:W-:Y:S01]  /*1da0*/  VIADD R18, R107, 0xffffffd8 ;  /* 0xffffffd86b127836 */ /* 0x000fe20000000000 */
[----:B------:R-:W-:Y:S02]  /*1db0*/  SEL R34, RZ, 0x1, P6 ;  /* 0x00000001ff227807 */ /* 0x000fe40003000000 */
[----:B------:R-:W-:Y:S01]  /*1dc0*/  ISETP.GE.U32.AND P6, PT, R19, 0x7fffffa0, PT ;  /* 0x7fffffa01300780c */ /* 0x000fe20003fc6070 */
[----:B------:R-:W-:Y:S01]  /*1dd0*/  VIADD R19, R107, 0xffffffd9 ;  /* 0xffffffd96b137836 */ /* 0x000fe20000000000 */
[----:B------:R-:W-:Y:S02]  /*1de0*/  SEL R35, RZ, 0x1fffe, P2 ;  /* 0x0001fffeff237807 */ /* 0x000fe40001000000 */
[----:B------:R-:W-:Y:S02]  /*1df0*/  ISETP.GE.U32.AND P2, PT, R18, 0x7fffff99, PT ;  /* 0x7fffff991200780c */ /* 0x000fe40003f46070 */
        /* <DEDUP_REMOVED lines=19> */
[C---:B------:R-:W-:Y:S01]  /*1f30*/  VIADD R23, R107.reuse, 0xffffffd1 ;  /* 0xffffffd16b177836 */ /* 0x040fe20000000000 */
[----:B------:R-:W-:Y:S01]  /*1f40*/  SEL R31, RZ, 0x1fffe, P6 ;  /* 0x0001fffeff1f7807 */ /* 0x000fe20003000000 */
[----:B------:R-:W-:Y:S01]  /*1f50*/  VIADD R107, R107, 0xfffffffe ;  /* 0xfffffffe6b6b7836 */ /* 0x000fe20000000000 */
[----:B------:R-:W-:-:S02]  /*1f60*/  ISETP.GE.U32.AND P6, PT, R22, 0x7fffff91, PT ;  /* 0x7fffff911600780c */ /* 0x000fc40003fc6070 */
[----:B------:R-:W-:Y:S01]  /*1f70*/  SEL R22, RZ, 0x4, P2 ;  /* 0x00000004ff167807 */ /* 0x000fe20001000000 */
[----:B------:R-:W-:Y:S01]  /*1f80*/  IMAD.IADD R30, R30, 0x1, R31 ;  /* 0x000000011e1e7824 */ /* 0x000fe200078e021f */
[----:B------:R-:W-:Y:S02]  /*1f90*/  ISETP.GE.U32.AND P2, PT, R23, 0x7fffff92, PT ;  /* 0x7fffff921700780c */ /* 0x000fe40003f46070 */
[----:B------:R-:W-:Y:S02]  /*1fa0*/  SEL R23, RZ, 0x7fff8, P0 ;  /* 0x0007fff8ff177807 */ /* 0x000fe40000000000 */
[----:B------:R-:W-:Y:S02]  /*1fb0*/  ISETP.GE.U32.AND P0, PT, R28, 0x7fffff93, PT ;  /* 0x7fffff931c00780c */ /* 0x000fe40003f06070 */
[----:B------:R-:W-:Y:S02]  /*1fc0*/  SEL R28, RZ, 0x1, P6 ;  /* 0x00000001ff1c7807 */ /* 0x000fe40003000000 */
[----:B------:R-:W-:-:S02]  /*1fd0*/  ISETP.GE.U32.AND P6, PT, R29, 0x7fffff94, PT ;  /* 0x7fffff941d00780c */ /* 0x000fc40003fc6070 */
[----:B------:R-:W-:Y:S02]  /*1fe0*/  SEL R29, RZ, 0x1fffe, P2 ;  /* 0x0001fffeff1d7807 */ /* 0x000fe40001000000 */
[----:B------:R-:W-:Y:S02]  /*1ff0*/  ISETP.GE.U32.AND P2, PT, R107, 0x7fffffbf, PT ;  /* 0x7fffffbf6b00780c */ /* 0x000fe40003f46070 */
[----:B------:R-:W-:Y:S01]  /*2000*/  SEL R104, RZ, 0x1, P1 ;  /* 0x00000001ff687807 */ /* 0x000fe20000800000 */
[----:B------:R-:W-:Y:S01]  /*2010*/  IMAD.IADD R28, R28, 0x1, R29 ;  /* 0x000000011c1c7824 */ /* 0x000fe200078e021d */
[----:B------:R-:W-:Y:S02]  /*2020*/  SEL R107, RZ, 0x1, P5 ;  /* 0x00000001ff6b7807 */ /* 0x000fe40002800000 */
[----:B------:R-:W-:Y:S01]  /*2030*/  LOP3.LUT R42, R42, 0x3, RZ, 0xc0, !PT ;  /* 0x000000032a2a7812 */ /* 0x000fe200078ec0ff */
[----:B------:R-:W-:Y:S01]  /*2040*/  IMAD.IADD R45, R104, 0x1, R45 ;  /* 0x00000001682d7824 */ /* 0x000fe200078e022d */
[----:B------:R-:W-:Y:S01]  /*2050*/  LOP3.LUT R87, R87, 0x3, RZ, 0xc0, !PT ;  /* 0x0000000357577812 */ /* 0x000fe200078ec0ff */
[----:B------:R-:W-:Y:S01]  /*2060*/  IMAD.IADD R74, R107, 0x1, R106 ;  /* 0x000000016b4a7824 */ /* 0x000fe200078e026a */
[----:B------:R-:W-:-:S02]  /*2070*/  IADD3 R42, PT, PT, R42, R7, R6 ;  /* 0x000000072a2a7210 */ /* 0x000fc40007ffe006 */
[----:B------:R-:W-:Y:S02]  /*2080*/  LOP3.LUT R45, R45, 0x3, RZ, 0xc0, !PT ;  /* 0x000000032d2d7812 */ /* 0x000fe400078ec0ff */
[----:B------:R-:W-:Y:S02]  /*2090*/  LOP3.LUT R74, R74, 0x3, RZ, 0xc0, !PT ;  /* 0x000000034a4a7812 */ /* 0x000fe400078ec0ff */
[----:B------:R-:W-:Y:S02]  /*20a0*/  IADD3 R16, PT, PT, R45, R17, R16 ;  /* 0x000000112d107210 */ /* 0x000fe40007ffe010 */
[----:B------:R-:W-:Y:S02]  /*20b0*/  IADD3 R8, PT, PT, R74, R9, R8 ;  /* 0x000000094a087210 */ /* 0x000fe40007ffe008 */
[----:B------:R-:W-:Y:S02]  /*20c0*/  LOP3.LUT R94, R94, 0x3, RZ, 0xc0, !PT ;  /* 0x000000035e5e7812 */ /* 0x000fe400078ec0ff */
[----:B------:R-:W-:-:S02]  /*20d0*/  LOP3.LUT R32, R32, 0x3, RZ, 0xc0, !PT ;  /* 0x0000000320207812 */ /* 0x000fc400078ec0ff */
[----:B------:R-:W-:Y:S02]  /*20e0*/  SEL R6, RZ, 0x4, P0 ;  /* 0x00000004ff067807 */ /* 0x000fe40000000000 */
[----:B------:R-:W-:Y:S02]  /*20f0*/  SEL R9, RZ, 0x7fff8, P6 ;  /* 0x0007fff8ff097807 */ /* 0x000fe40003000000 */
[----:B------:R-:W-:Y:S02]  /*2100*/  LOP3.LUT R28, R28, 0x3, RZ, 0xc0, !PT ;  /* 0x000000031c1c7812 */ /* 0x000fe400078ec0ff */
[----:B------:R-:W-:Y:S02]  /*2110*/  LOP3.LUT R93, R93, 0x3, RZ, 0xc0, !PT ;  /* 0x000000035d5d7812 */ /* 0x000fe400078ec0ff */
[----:B------:R-:W-:Y:S02]  /*2120*/  IADD3 R14, PT, PT, R87, R15, R14 ;  /* 0x0000000f570e7210 */ /* 0x000fe40007ffe00e */
[----:B------:R-:W-:-:S02]  /*2130*/  LOP3.LUT R7, R16, 0xf, RZ, 0xc0, !PT ;  /* 0x0000000f10077812 */ /* 0x000fc400078ec0ff */
[----:B------:R-:W-:Y:S02]  /*2140*/  LOP3.LUT R75, R75, 0x3, RZ, 0xc0, !PT ;  /* 0x000000034b4b7812 */ /* 0x000fe400078ec0ff */
[----:B------:R-:W-:Y:S01]  /*2150*/  IADD3 R12, PT, PT, R94, R13, R12 ;  /* 0x0000000d5e0c7210 */ /* 0x000fe20007ffe00c */
[----:B------:R-:W-:Y:S01]  /*2160*/  IMAD R14, R14, 0x10, R7 ;  /* 0x000000100e0e7824 */ /* 0x000fe200078e0207 */
[----:B------:R-:W-:Y:S02]  /*2170*/  IADD3 R20, PT, PT, R32, R21, R20 ;  /* 0x0000001520147210 */ /* 0x000fe40007ffe014 */
[----:B------:R-:W-:Y:S01]  /*2180*/  LOP3.LUT R30, R30, 0x3, RZ, 0xc0, !PT ;  /* 0x000000031e1e7812 */ /* 0x000fe200078ec0ff */
[----:B------:R-:W-:Y:S01]  /*2190*/  IMAD.SHL.U32 R12, R12, 0x100, RZ ;  /* 0x000001000c0c7824 */ /* 0x000fe200078e00ff */
[----:B------:R-:W-:Y:S01]  /*21a0*/  IADD3 R6, PT, PT, R28, R9, R6 ;  /* 0x000000091c067210 */ /* 0x000fe20007ffe006 */
[----:B------:R-:W-:Y:S01]  /*21b0*/  IMAD.SHL.U32 R9, R20, 0x100, RZ ;  /* 0x0000010014097824 */ /* 0x000fe200078e00ff */
[----:B------:R-:W-:-:S02]  /*21c0*/  IADD3 R10, PT, PT, R93, R11, R10 ;  /* 0x0000000b5d0a7210 */ /* 0x000fc40007ffe00a */
[----:B------:R-:W-:Y:S02]  /*21d0*/  LOP3.LUT R11, R8, 0xf, RZ, 0xc0, !PT ;  /* 0x0000000f080b7812 */ /* 0x000fe400078ec0ff */
[----:B------:R-:W-:Y:S02]  /*21e0*/  IADD3 R24, PT, PT, R75, R25, R24 ;  /* 0x000000194b187210 */ /* 0x000fe40007ffe018 */
[----:B------:R-:W-:Y:S01]  /*21f0*/  IADD3 R22, PT, PT, R30, R23, R22 ;  /* 0x000000171e167210 */ /* 0x000fe20007ffe016 */
[----:B------:R-:W-:Y:S01]  /*2200*/  IMAD R42, R42, 0x10, R11 ;  /* 0x000000102a2a7824 */ /* 0x000fe200078e020b */
[----:B------:R-:W-:Y:S01]  /*2210*/  LOP3.LUT R7, R6, 0xf, RZ, 0xc0, !PT ;  /* 0x0000000f06077812 */ /* 0x000fe200078ec0ff */
[----:B------:R-:W-:Y:S01]  /*2220*/  IMAD.SHL.U32 R11, R24, 0x100, RZ ;  /* 0x00000100180b7824 */ /* 0x000fe200078e00ff */
[----:B------:R-:W-:Y:S02]  /*2230*/  LOP3.LUT R34, R34, 0x3, RZ, 0xc0, !PT ;  /* 0x0000000322227812 */ /* 0x000fe400078ec0ff */
[----:B------:R-:W-:Y:S01]  /*2240*/  LOP3.LUT R41, R41, 0x3, RZ, 0xc0, !PT ;  /* 0x0000000329297812 */ /* 0x000fe200078ec0ff */
[----:B------:R-:W-:Y:S01]  /*2250*/  IMAD R22, R22, 0x10, R7 ;  /* 0x0000001016167824 */ /* 0x000fe200078e0207 */
[----:B------:R-:W-:-:S02]  /*2260*/  IADD3 R18, PT, PT, R34, R19, R18 ;  /* 0x0000001322127210 */ /* 0x000fc40007ffe012 */
[----:B------:R-:W-:Y:S02]  /*2270*/  LOP3.LUT R7, R12, 0xf00, RZ, 0xe2, !PT ;  /* 0x00000f000c077812 */ /* 0x000fe400078ee2ff */
[----:B------:R-:W-:Y:S02]  /*2280*/  LOP3.LUT R9, R9, 0xf00, RZ, 0xe2, !PT ;  /* 0x00000f0009097812 */ /* 0x000fe400078ee2ff */
[----:B------:R-:W-:Y:S01]  /*2290*/  IADD3 R26, PT, PT, R41, R27, R26 ;  /* 0x0000001b291a7210 */ /* 0x000fe20007ffe01a */
[----:B------:R-:W-:Y:S01]  /*22a0*/  IMAD R7, R10, 0x1000, R7 ;  /* 0x000010000a077824 */ /* 0x000fe200078e0207 */
[----:B------:R-:W-:Y:S01]  /*22b0*/  LOP3.LUT R11, R11, 0xf00, RZ, 0xe2, !PT ;  /* 0x00000f000b0b7812 */ /* 0x000fe200078ee2ff */
[----:B------:R-:W-:Y:S01]  /*22c0*/  IMAD R9, R18, 0x1000, R9 ;  /* 0x0000100012097824 */ /* 0x000fe200078e0209 */
[----:B------:R-:W-:Y:S02]  /*22d0*/  LOP3.LUT R14, R14, 0xff, RZ, 0xc0, !PT ;  /* 0x000000ff0e0e7812 */ /* 0x000fe400078ec0ff */
[----:B------:R-:W-:Y:S01]  /*22e0*/  LOP3.LUT R22, R22, 0xff, RZ, 0xc0, !PT ;  /* 0x000000ff16167812 */ /* 0x000fe200078ec0ff */
[----:B------:R-:W-:Y:S01]  /*22f0*/  IMAD R11, R26, 0x1000, R11 ;  /* 0x000010001a0b7824 */ /* 0x000fe200078e020b */
[----:B------:R-:W-:Y:S01]  /*2300*/  ISETP.NE.U32.AND P0, PT, R108, RZ, PT ;  /* 0x000000ff6c00720c */ /* 0x000fe20003f05070 */
[----:B------:R-:W-:Y:S01]  /*2310*/  IMAD.IADD R7, R7, 0x1, R14 ;  /* 0x0000000107077824 */ /* 0x000fe200078e020e */
[----:B------:R-:W-:Y:S01]  /*2320*/  LOP3.LUT R42, R42, 0xff, RZ, 0xc0, !PT ;  /* 0x000000ff2a2a7812 */ /* 0x000fe200078ec0ff */
[----:B------:R-:W-:Y:S01]  /*2330*/  IMAD.IADD R22, R9, 0x1, R22 ;  /* 0x0000000109167824 */ /* 0x000fe200078e0216 */
[----:B---3--:R-:W-:Y:S09]  /*2340*/  BRA.U UP0, `(.L_x_5) ;  /* 0x0000000100187547 */ /* 0x008ff2000b800000 */
[----:B------:R-:W-:Y:S01]  /*2350*/  ELECT P6, URZ, PT ;  /* 0x0000000000ff782f */ /* 0x000fe200038c0000 */
[----:B------:R-:W-:Y:S01]  /*2360*/  IMAD.MOV.U32 R6, RZ, RZ, 0x1 ;  /* 0x00000001ff067424 */ /* 0x000fe200078e00ff */
[----:B------:R-:W-:Y:S01]  /*2370*/  UMOV UR5, 0x40 ;  /* 0x0000004000057882 */ /* 0x000fe20000000000 */
[----:B------:R-:W-:Y:S01]  /*2380*/  UVIRTCOUNT.DEALLOC.SMPOOL 0x80 ;  /* 0x000000800000784c */ /* 0x000fe20000000000 */
[----:B------:R-:W-:-:S09]  /*2390*/  ULEA UR5, UR6, UR5, 0x18 ;  /* 0x0000000506057291 */ /* 0x000fd2000f8ec0ff */
[----:B------:R0:W-:Y:S03]  /*23a0*/  @P6 STS.U8 [UR5], R6 ;  /* 0x00000006ff006988 */ /* 0x0001e60008000005 */
.L_x_5:
[----:B------:R-:W-:Y:S01]  /*23b0*/  STTM.x64 tmem[UR10], RZ ;  /* 0x000000ff000079ed */ /* 0x000fe2000834000a */
[----:B------:R-:W-:Y:S01]  /*23c0*/  STTM.x64 tmem[UR10+0x40], RZ ;  /* 0x000040ff000079ed */ /* 0x000fe2000834000a */
[----:B------:R-:W-:Y:S01]  /*23d0*/  STTM.x64 tmem[UR10+0x80], RZ ;  /* 0x000080ff000079ed */ /* 0x000fe2000834000a */
[----:B------:R-:W-:Y:S01]  /*23e0*/  STTM.x64 tmem[UR10+0xc0], RZ ;  /* 0x0000c0ff000079ed */ /* 0x000fe2000834000a */
[----:B------:R-:W1:Y:S02]  /*23f0*/  FENCE.VIEW.ASYNC.T ;  /* 0x00000000000073c6 */ /* 0x000e640000000200 */
[----:B-1----:R-:W-:Y:S01]  /*2400*/  VOTEU.ALL UP1, P0 ;  /* 0x0000000000ff7886 */ /* 0x002fe20000020000 */
[----:B------:R-:W2:Y:S01]  /*2410*/  LDL.LU R8, [R1+0x28] ;  /* 0x0000280001087983 */ /* 0x000ea20000300800 */
[----:B------:R-:W-:Y:S01]  /*2420*/  VOTEU.ALL UP2, P0 ;  /* 0x0000000000ff7886 */ /* 0x000fe20000040000 */
[----:B0-----:R-:W-:Y:S01]  /*2430*/  P2R R6, PR, RZ, 0x2 ;  /* 0x00000002ff067803 */ /* 0x001fe20000000000 */
[----:B------:R-:W0:Y:S01]  /*2440*/  LDCU.64 UR12, c[0x0][0x3a8] ;  /* 0x00007500ff0c77ac */ /* 0x000e220008000a00 */
[----:B------:R-:W3:Y:S01]  /*2450*/  LDL.LU R9, [R1] ;  /* 0x0000000001097983 */ /* 0x000ee20000300800 */
[----:B------:R-:W-:-:S04]  /*2460*/  @!UP1 UIADD3 UR14, UPT, UPT, -UR4, 0x100000, URZ ;  /* 0x00100000040e9890 */ /* 0x000fc8000fffe1ff */
[----:B------:R-:W-:Y:S02]  /*2470*/  @!UP1 USHF.L.U32 UR15, UR14, 0xb, URZ ;  /* 0x0000000b0e0f9899 */ /* 0x000fe400080006ff */
[----:B------:R-:W-:Y:S01]  /*2480*/  @!UP1 USHF.L.U32 UR14, UR14, 0x1, URZ ;  /* 0x000000010e0e9899 */ /* 0x000fe200080006ff */
[----:B------:R-:W-:Y:S01]  /*2490*/  PRMT R45, R7, 0x5410, R22 ;  /* 0x00005410072d7816 */ /* 0x000fe20000000016 */
[----:B------:R-:W-:Y:S01]  /*24a0*/  BAR.SYNC.DEFER_BLOCKING 0x0 ;  /* 0x0000000000007b1d */ /* 0x000fe20000010000 */
[----:B------:R-:W-:Y:S02]  /*24b0*/  PRMT R16, RZ, 0x7610, R16 ;  /* 0x00007610ff107816 */ /* 0x000fe40000000010 */
[----:B------:R-:W-:Y:S01]  /*24c0*/  PRMT R10, RZ, 0x7610, R10 ;  /* 0x00007610ff0a7816 */ /* 0x000fe2000000000a */
[----:B------:R-:W-:Y:S01]  /*24d0*/  IMAD.IADD R11, R11, 0x1, R42 ;  /* 0x000000010b0b7824 */ /* 0x000fe200078e022a */
[----:B------:R-:W-:Y:S01]  /*24e0*/  PRMT R12, RZ, 0x7610, R12 ;  /* 0x00007610ff0c7816 */ /* 0x000fe2000000000c */
[----:B------:R-:W1:Y:S01]  /*24f0*/  LDCU UR32, c[0x0][0x3b0] ;  /* 0x00007600ff2077ac */ /* 0x000e620008000800 */
[----:B------:R-:W4:Y:S01]  /*2500*/  LDL.LU R13, [R1+0x34] ;  /* 0x00003400010d7983 */ /* 0x000f220000300800 */
[----:B------:R-:W-:Y:S01]  /*2510*/  PRMT R19, RZ, 0x7610, R19 ;  /* 0x00007610ff137816 */ /* 0x000fe20000000013 */
[----:B------:R-:W0:Y:S02]  /*2520*/  LDCU UR21, c[0x0][0x3b0] ;  /* 0x00007600ff1577ac */ /* 0x000e240008000800 */
[----:B------:R-:W4:Y:S01]  /*2530*/  LDL.LU R14, [R1+0x18] ;  /* 0x00001800010e7983 */ /* 0x000f220000300800 */
[----:B------:R-:W-:Y:S01]  /*2540*/  IMAD R7, R5, UR20, RZ ;  /* 0x0000001405077c24 */ /* 0x000fe2000f8e02ff */
[----:B------:R-:W-:Y:S01]  /*2550*/  PRMT R20, RZ, 0x7610, R20 ;  /* 0x00007610ff147816 */ /* 0x000fe20000000014 */
[----:B------:R-:W0:Y:S01]  /*2560*/  LDCU UR26, c[0x0][0x3b0] ;  /* 0x00007600ff1a77ac */ /* 0x000e220008000800 */
[----:B------:R-:W-:Y:S01]  /*2570*/  STL [R1+0x610], R86 ;  /* 0x0006105601007387 */ /* 0x000fe20000100800 */
[----:B------:R-:W-:-:S02]  /*2580*/  PRMT R21, RZ, 0x7610, R21 ;  /* 0x00007610ff157816 */ /* 0x000fc40000000015 */
[----:B------:R-:W-:Y:S01]  /*2590*/  PRMT R15, RZ, 0x7610, R15 ;  /* 0x00007610ff0f7816 */ /* 0x000fe2000000000f */
[----:B------:R-:W-:Y:S01]  /*25a0*/  STL [R1+0x60c], R89 ;  /* 0x00060c5901007387 */ /* 0x000fe20000100800 */
[----:B------:R-:W-:Y:S01]  /*25b0*/  PRMT R27, RZ, 0x7610, R27 ;  /* 0x00007610ff1b7816 */ /* 0x000fe2000000001b */
[----:B------:R-:W0:Y:S02]  /*25c0*/  LDCU UR31, c[0x0][0x3b0] ;  /* 0x00007600ff1f77ac */ /* 0x000e240008000800 */
[----:B------:R-:W-:Y:S04]  /*25d0*/  STL [R1+0x608], R91 ;  /* 0x0006085b01007387 */ /* 0x000fe80000100800 */
[----:B------:R-:W0:Y:S02]  /*25e0*/  FENCE.VIEW.ASYNC.S ;  /* 0x00000000000073c6 */ /* 0x000e240000000000 */
[----:B0-----:R0:W0:Y:S01]  /*25f0*/  @!UP2 SYNCS.EXCH.64 URZ, [UR11], UR14 ;  /* 0x0000000e0bffa5b2 */ /* 0x0010220008000100 */
        /* <DEDUP_REMOVED lines=20> */
[----:B------:R-:W-:Y:S04]  /*2740*/  STL [R1+0x5ec], R101 ;  /* 0x0005ec6501007387 */ /* 0x000fe80000100800 */
        /* <DEDUP_REMOVED lines=8> */
[----:B------:R0:W-:Y:S02]  /*27d0*/  STL [R1+0x218], R6 ;  /* 0x0002180601007387 */ /* 0x0001e40000100800 */
[----:B0-----:R-:W-:Y:S01]  /*27e0*/  IMAD R6, R4, UR20, RZ ;  /* 0x0000001404067c24 */ /* 0x001fe2000f8e02ff */
[----:B------:R-:W-:Y:S04]  /*27f0*/  BAR.SYNC.DEFER_BLOCKING 0x0 ;  /* 0x0000000000007b1d */ /* 0x000fe80000010000 */
[C---:B------:R-:W-:Y:S01]  /*2800*/  IADD3 R4, P6, PT, R6.reuse, UR16, RZ ;  /* 0x0000001006047c10 */ /* 0x040fe2000ffde0ff */
[----:B------:R-:W-:Y:S01]  /*2810*/  USHF.L.U32 UR5, UR12, 0x3, URZ ;  /* 0x000000030c057899 */ /* 0x000fe200080006ff */
[----:B------:R-:W-:Y:S01]  /*2820*/  LOP3.LUT R41, R11, 0xffff, RZ, 0xc0, !PT ;  /* 0x0000ffff0b297812 */ /* 0x000fe200078ec0ff */
[----:B--2---:R-:W-:Y:S01]  /*2830*/  IMAD.MOV.U32 R18, RZ, RZ, R8 ;  /* 0x000000ffff127224 */ /* 0x004fe200078e0008 */
[----:B------:R-:W-:Y:S01]  /*2840*/  LEA.HI.X.SX32 R5, R6, UR17, 0x1, P6 ;  /* 0x0000001106057c11 */ /* 0x000fe2000b0f0eff */
[----:B------:R-:W-:Y:S01]  /*2850*/  USHF.L.U32 UR6, UR12, 0x4, URZ ;  /* 0x000000040c067899 */ /* 0x000fe200080006ff */
[C---:B------:R-:W-:Y:S01]  /*2860*/  IADD3 R6, P6, PT, R7.reuse, UR16, RZ ;  /* 0x0000001007067c10 */ /* 0x040fe2000ffde0ff */
[----:B---3--:R-:W-:Y:S01]  /*2870*/  IMAD.MOV.U32 R17, RZ, RZ, R9 ;  /* 0x000000ffff117224 */ /* 0x008fe200078e0009 */
[----:B------:R-:W-:Y:S01]  /*2880*/  PRMT R86, RZ, 0x7610, R86 ;  /* 0x00007610ff567816 */ /* 0x000fe20000000056 */
[----:B------:R-:W2:Y:S01]  /*2890*/  @!P3 LDG.E.U8 R16, desc[UR24][R4.64] ;  /* 0x000000180410b981 */ /* 0x000ea2000c1e1100 */
[----:B------:R-:W-:Y:S01]  /*28a0*/  LEA.HI.X.SX32 R7, R7, UR17, 0x1, P6 ;  /* 0x0000001107077c11 */ /* 0x000fe2000b0f0eff */
[----:B------:R-:W-:Y:S01]  /*28b0*/  USHF.R.S32.HI UR14, URZ, 0x1f, UR5 ;  /* 0x0000001fff0e7899 */ /* 0x000fe20008011405 */
[----:B------:R-:W-:Y:S01]  /*28c0*/  SHF.R.U32.HI R9, RZ, 0xf, R41 ;  /* 0x0000000fff097819 */ /* 0x000fe20000011629 */
[----:B------:R-:W0:Y:S01]  /*28d0*/  LDCU UR20, c[0x0][0x3b0] ;  /* 0x00007600ff1477ac */ /* 0x000e220008000800 */
[----:B------:R-:W-:Y:S01]  /*28e0*/  IADD3 R8, P6, PT, R4, UR5, RZ ;  /* 0x0000000504087c10 */ /* 0x000fe2000ffde0ff */
[----:B------:R-:W3:Y:S01]  /*28f0*/  @!P3 LDG.E.U8 R10, desc[UR24][R6.64] ;  /* 0x00000018060ab981 */ /* 0x000ee2000c1e1100 */
[----:B------:R-:W-:-:S02]  /*2900*/  LOP3.LUT P3, RZ, R9, 0x1, RZ, 0xc0, !PT ;  /* 0x0000000109ff7812 */ /* 0x000fc4000786c0ff */
[----:B------:R-:W-:-:S05]  /*2910*/  IADD3.X R9, PT, PT, R5, UR14, RZ, P6, !PT ;  /* 0x0000000e05097c10 */ /* 0x000fca000b7fe4ff */
[----:B------:R-:W4:Y:S04]  /*2920*/  @!P4 LDG.E.U8 R12, desc[UR24][R8.64] ;  /* 0x00000018080cc981 */ /* 0x000f28000c1e1100 */
[----:B--2---:R4:W-:Y:S04]  /*2930*/  STL [R1+0x214], R16 ;  /* 0x0002141001007387 */ /* 0x0049e80000100800 */
[----:B---3--:R2:W-:Y:S01]  /*2940*/  STL [R1+0x15c], R10 ;  /* 0x00015c0a01007387 */ /* 0x0085e20000100800 */
[----:B----4-:R-:W-:Y:S01]  /*2950*/  IMAD.MOV.U32 R16, RZ, RZ, R13 ;  /* 0x000000ffff107224 */ /* 0x010fe200078e000d */
[----:B--2---:R-:W-:-:S04]  /*2960*/  IADD3 R10, P6, PT, R6, UR5, RZ ;  /* 0x00000005060a7c10 */ /* 0x004fc8000ffde0ff */
[----:B------:R-:W-:-:S05]  /*2970*/  IADD3.X R11, PT, PT, R7, UR14, RZ, P6, !PT ;  /* 0x0000000e070b7c10 */ /* 0x000fca000b7fe4ff */
[----:B------:R-:W2:Y:S01]  /*2980*/  @!P4 LDG.E.U8 R19, desc[UR24][R10.64] ;  /* 0x000000180a13c981 */ /* 0x000ea2000c1e1100 */
[----:B------:R-:W-:Y:S01]  /*2990*/  IADD3 R13, P6, PT, R4, UR6, RZ ;  /* 0x00000006040d7c10 */ /* 0x000fe2000ffde0ff */
[----:B------:R-:W-:Y:S02]  /*29a0*/  USHF.R.S32.HI UR15, URZ, 0x1f, UR6 ;  /* 0x0000001fff0f7899 */ /* 0x000fe40008011406 */
[----:B------:R-:W-:Y:S04]  /*29b0*/  STL [R1+0x574], R8 ;  /* 0x0005740801007387 */ /* 0x000fe80000100800 */
[----:B------:R-:W-:Y:S04]  /*29c0*/  STL [R1+0x570], R9 ;  /* 0x0005700901007387 */ /* 0x000fe80000100800 */
[----:B------:R3:W-:Y:S04]  /*29d0*/  STL [R1+0x210], R12 ;  /* 0x0002100c01007387 */ /* 0x0007e80000100800 */
[----:B------:R-:W-:Y:S04]  /*29e0*/  STL [R1+0xfc], R13 ;  /* 0x0000fc0d01007387 */ /* 0x000fe80000100800 */
[----:B------:R-:W-:Y:S01]  /*29f0*/  STL [R1+0x57c], R10 ;  /* 0x00057c0a01007387 */ /* 0x000fe20000100800 */
[----:B---3--:R-:W-:-:S03]  /*2a00*/  SHF.R.U32.HI R12, RZ, 0x7, R41 ;  /* 0x00000007ff0c7819 */ /* 0x008fc60000011629 */
[----:B------:R-:W-:Y:S01]  /*2a10*/  STL [R1+0x578], R11 ;  /* 0x0005780b01007387 */ /* 0x000fe20000100800 */
[----:B------:R-:W-:-:S03]  /*2a20*/  LOP3.LUT P4, RZ, R12, 0x1, RZ, 0xc0, !PT ;  /* 0x000000010cff7812 */ /* 0x000fc6000788c0ff */
[----:B--2---:R2:W-:Y:S02]  /*2a30*/  STL [R1+0x20c], R19 ;  /* 0x00020c1301007387 */ /* 0x0045e40000100800 */
[----:B--2---:R-:W-:-:S05]  /*2a40*/  IADD3.X R19, PT, PT, R5, UR15, RZ, P6, !PT ;  /* 0x0000000f05137c10 */ /* 0x004fca000b7fe4ff */
[----:B------:R-:W-:-:S05]  /*2a50*/  IMAD.MOV.U32 R12, RZ, RZ, R19 ;  /* 0x000000ffff0c7224 */ /* 0x000fca00078e0013 */
[----:B------:R-:W-:-:S04]  /*2a60*/  @P3 LOP3.LUT R13, R13, R12, RZ, 0x3c, !PT ;  /* 0x0000000c0d0d3212 */ /* 0x000fc800078e3cff */
[C---:B------:R-:W-:Y:S01]  /*2a70*/  @P3 LOP3.LUT R12, R13.reuse, R12, RZ, 0x3c, !PT ;  /* 0x0000000c0d0c3212 */ /* 0x040fe200078e3cff */
[----:B------:R2:W-:Y:S03]  /*2a80*/  STL [R1+0xf8], R19 ;  /* 0x0000f81301007387 */ /* 0x0005e60000100800 */
[----:B------:R-:W-:-:S05]  /*2a90*/  @P3 LOP3.LUT R13, R13, R12, RZ, 0x3c, !PT ;  /* 0x0000000c0d0d3212 */ /* 0x000fca00078e3cff */
[----:B------:R3:W4:Y:S01]  /*2aa0*/  @P3 LDG.E.U8 R20, desc[UR24][R12.64] ;  /* 0x000000180c143981 */ /* 0x000722000c1e1100 */
[----:B--2---:R-:W-:-:S05]  /*2ab0*/  IADD3 R19, P6, PT, R6, UR6, RZ ;  /* 0x0000000606137c10 */ /* 0x004fca000ffde0ff */
[----:B---3--:R-:W-:Y:S01]  /*2ac0*/  IMAD.MOV.U32 R13, RZ, RZ, R19 ;  /* 0x000000ffff0d7224 */ /* 0x008fe200078e0013 */
[----:B------:R-:W-:Y:S01]  /*2ad0*/  IADD3.X R12, PT, PT, R7, UR15, RZ, P6, !PT ;  /* 0x0000000f070c7c10 */ /* 0x000fe2000b7fe4ff */
[----:B------:R-:W-:Y:S03]  /*2ae0*/  STL [R1+0x104], R19 ;  /* 0x0001041301007387 */ /* 0x000fe60000100800 */
[-C--:B------:R-:W-:Y:S01]  /*2af0*/  @P3 LOP3.LUT R13, R13, R12.reuse, RZ, 0x3c, !PT ;  /* 0x0000000c0d0d3212 */ /* 0x080fe200078e3cff */
[----:B------:R2:W-:Y:S03]  /*2b00*/  STL [R1+0x100], R12 ;  /* 0x0001000c01007387 */ /* 0x0005e60000100800 */
[----:B--2---:R-:W-:-:S04]  /*2b10*/  @P3 LOP3.LUT R12, R13, R12, RZ, 0x3c, !PT ;  /* 0x0000000c0d0c3212 */ /* 0x004fc800078e3cff */
[----:B------:R-:W-:-:S05]  /*2b20*/  @P3 LOP3.LUT R13, R13, R12, RZ, 0x3c, !PT ;  /* 0x0000000c0d0d3212 */ /* 0x000fca00078e3cff */
[----:B------:R2:W3:Y:S01]  /*2b30*/  @P3 LDG.E.U8 R86, desc[UR24][R12.64] ;  /* 0x000000180c563981 */ /* 0x0004e2000c1e1100 */
[----:B------:R-:W-:-:S04]  /*2b40*/  UIMAD UR5, UR12, 0x18, URZ ;  /* 0x000000180c0578a4 */ /* 0x000fc8000f8e02ff */
[----:B------:R-:W-:Y:S01]  /*2b50*/  USHF.R.S32.HI UR14, URZ, 0x1f, UR5 ;  /* 0x0000001fff0e7899 */ /* 0x000fe20008011405 */
[----:B------:R-:W-:Y:S02]  /*2b60*/  IMAD.MOV.U32 R19, RZ, RZ, R17 ;  /* 0x000000ffff137224 */ /* 0x000fe400078e0011 */
[----:B------:R-:W-:Y:S01]  /*2b70*/  IMAD.MOV.U32 R17, RZ, RZ, R14 ;  /* 0x000000ffff117224 */ /* 0x000fe200078e000e */
[----:B------:R-:W-:Y:S02]  /*2b80*/  SHF.R.U64 R14, R45, 0x1f, RZ ;  /* 0x0000001f2d0e7819 */ /* 0x000fe400000012ff */
[----:B------:R-:W-:Y:S02]  /*2b90*/  PRMT R89, RZ, 0x7610, R89 ;  /* 0x00007610ff597816 */ /* 0x000fe40000000059 */
[----:B------:R-:W-:Y:S02]  /*2ba0*/  LOP3.LUT P3, RZ, R14, 0x1, RZ, 0xc0, !PT ;  /* 0x000000010eff7812 */ /* 0x000fe4000786c0ff */
[----:B------:R-:W-:Y:S01]  /*2bb0*/  PRMT R91, RZ, 0x7610, R91 ;  /* 0x00007610ff5b7816 */ /* 0x000fe2000000005b */
[----:B----4-:R4:W-:Y:S02]  /*2bc0*/  STL [R1+0x158], R20 ;  /* 0x0001581401007387 */ /* 0x0109e40000100800 */
[----:B----4-:R-:W-:-:S04]  /*2bd0*/  IADD3 R20, P6, PT, R4, UR5, RZ ;  /* 0x0000000504147c10 */ /* 0x010fc8000ffde0ff */
[----:B--2---:R-:W-:Y:S01]  /*2be0*/  IADD3.X R12, PT, PT, R5, UR14, RZ, P6, !PT ;  /* 0x0000000e050c7c10 */ /* 0x004fe2000b7fe4ff */
[----:B------:R-:W-:-:S05]  /*2bf0*/  IMAD.MOV.U32 R13, RZ, RZ, R20 ;  /* 0x000000ffff0d7224 */ /* 0x000fca00078e0014 */
[----:B------:R-:W-:Y:S01]  /*2c00*/  @P4 LOP3.LUT R13, R13, R12, RZ, 0x3c, !PT ;  /* 0x0000000c0d0d4212 */ /* 0x000fe200078e3cff */
[----:B---3--:R2:W-:Y:S04]  /*2c10*/  STL [R1+0x200], R86 ;  /* 0x0002005601007387 */ /* 0x0085e80000100800 */
[----:B--2---:R-:W2:Y:S04]  /*2c20*/  LDL.LU R86, [R1+0x610] ;  /* 0x0006100001567983 */ /* 0x004ea80000300800 */
[----:B------:R3:W-:Y:S04]  /*2c30*/  STL [R1+0x17c], R20 ;  /* 0x00017c1401007387 */ /* 0x0007e80000100800 */
[----:B------:R4:W-:Y:S01]  /*2c40*/  STL [R1+0x178], R12 ;  /* 0x0001780c01007387 */ /* 0x0009e20000100800 */
[----:B---3--:R-:W-:-:S02]  /*2c50*/  IADD3 R20, P6, PT, R6, UR5, RZ ;  /* 0x0000000506147c10 */ /* 0x008fc4000ffde0ff */
[----:B----4-:R-:W-:Y:S02]  /*2c60*/  @P4 LOP3.LUT R12, R13, R12, RZ, 0x3c, !PT ;  /* 0x0000000c0d0c4212 */ /* 0x010fe400078e3cff */
[----:B------:R-:W-:Y:S02]  /*2c70*/  IADD3.X R14, PT, PT, R7, UR14, RZ, P6, !PT ;  /* 0x0000000e070e7c10 */ /* 0x000fe4000b7fe4ff */
[----:B------:R-:W-:-:S05]  /*2c80*/  @P4 LOP3.LUT R13, R13, R12, RZ, 0x3c, !PT ;  /* 0x0000000c0d0d4212 */ /* 0x000fca00078e3cff */
[----:B------:R3:W4:Y:S02]  /*2c90*/  @P4 LDG.E.U8 R89, desc[UR24][R12.64] ;  /* 0x000000180c594981 */ /* 0x000724000c1e1100 */
[----:B---3--:R-:W-:Y:S02]  /*2ca0*/  IMAD.MOV.U32 R12, RZ, RZ, R14 ;  /* 0x000000ffff0c7224 */ /* 0x008fe400078e000e */
[----:B------:R-:W-:-:S05]  /*2cb0*/  IMAD.MOV.U32 R13, RZ, RZ, R20 ;  /* 0x000000ffff0d7224 */ /* 0x000fca00078e0014 */
[----:B------:R-:W-:-:S04]  /*2cc0*/  @P4 LOP3.LUT R13, R13, R12, RZ, 0x3c, !PT ;  /* 0x0000000c0d0d4212 */ /* 0x000fc800078e3cff */
[----:B------:R-:W-:-:S04]  /*2cd0*/  @P4 LOP3.LUT R12, R13, R12, RZ, 0x3c, !PT ;  /* 0x0000000c0d0c4212 */ /* 0x000fc800078e3cff */
[----:B------:R-:W-:-:S05]  /*2ce0*/  @P4 LOP3.LUT R13, R13, R12, RZ, 0x3c, !PT ;  /* 0x0000000c0d0d4212 */ /* 0x000fca00078e3cff */
[----:B------:R3:W2:Y:S01]  /*2cf0*/  @P4 LDG.E.U8 R91, desc[UR24][R12.64] ;  /* 0x000000180c5b4981 */ /* 0x0006a2000c1e1100 */
[----:B------:R-:W-:-:S03]  /*2d00*/  USHF.L.U32 UR6, UR12, 0x5, URZ ;  /* 0x000000050c067899 */ /* 0x000fc600080006ff */
[----:B------:R0:W-:Y:S01]  /*2d10*/  STL [R1+0x184], R20 ;  /* 0x0001841401007387 */ /* 0x0001e20000100800 */
[----:B------:R-:W-:Y:S02]  /*2d20*/  USHF.R.S32.HI UR15, URZ, 0x1f, UR6 ;  /* 0x0000001fff0f7899 */ /* 0x000fe40008011406 */
[----:B0-----:R-:W-:-:S04]  /*2d30*/  IADD3 R20, P6, PT, R4, UR6, RZ ;  /* 0x0000000604147c10 */ /* 0x001fc8000ffde0ff */
[----:B---3--:R-:W-:Y:S01]  /*2d40*/  IADD3.X R12, PT, PT, R5, UR15, RZ, P6, !PT ;  /* 0x0000000f050c7c10 */ /* 0x008fe2000b7fe4ff */
[----:B------:R-:W-:-:S05]  /*2d50*/  IMAD.MOV.U32 R13, RZ, RZ, R20 ;  /* 0x000000ffff0d7224 */ /* 0x000fca00078e0014 */
[-C--:B------:R-:W-:Y:S02]  /*2d60*/  @P3 LOP3.LUT R13, R13, R12.reuse, RZ, 0x3c, !PT ;  /* 0x0000000c0d0d3212 */ /* 0x080fe400078e3cff */
[----:B------:R-:W-:Y:S01]  /*2d70*/  PRMT R90, RZ, 0x7610, R90 ;  /* 0x00007610ff5a7816 */ /* 0x000fe2000000005a */
[----:B----4-:R0:W-:Y:S04]  /*2d80*/  STL [R1+0x164], R89 ;  /* 0x0001645901007387 */ /* 0x0101e80000100800 */
[----:B0-----:R-:W3:Y:S04]  /*2d90*/  LDL.LU R89, [R1+0x60c] ;  /* 0x00060c0001597983 */ /* 0x001ee80000300800 */
[----:B------:R-:W-:Y:S04]  /*2da0*/  STL [R1+0x180], R14 ;  /* 0x0001800e01007387 */ /* 0x000fe80000100800 */
[----:B--2---:R0:W-:Y:S04]  /*2db0*/  STL [R1+0x160], R91 ;  /* 0x0001605b01007387 */ /* 0x0041e80000100800 */
[----:B0-----:R-:W2:Y:S04]  /*2dc0*/  LDL.LU R91, [R1+0x608] ;  /* 0x00060800015b7983 */ /* 0x001ea80000300800 */
[----:B------:R-:W-:Y:S04]  /*2dd0*/  STL [R1+0x33c], R20 ;  /* 0x00033c1401007387 */ /* 0x000fe80000100800 */
[----:B------:R0:W-:Y:S02]  /*2de0*/  STL [R1+0x338], R12 ;  /* 0x0003380c01007387 */ /* 0x0001e40000100800 */
[----:B0-----:R-:W-:-:S04]  /*2df0*/  @P3 LOP3.LUT R12, R13, R12, RZ, 0x3c, !PT ;  /* 0x0000000c0d0c3212 */ /* 0x001fc800078e3cff */
[----:B------:R-:W-:-:S05]  /*2e00*/  @P3 LOP3.LUT R13, R13, R12, RZ, 0x3c, !PT ;  /* 0x0000000c0d0d3212 */ /* 0x000fca00078e3cff */
[----:B------:R0:W4:Y:S01]  /*2e10*/  @P3 LDG.E.U8 R90, desc[UR24][R12.64] ;  /* 0x000000180c5a3981 */ /* 0x000122000c1e1100 */
[----:B------:R-:W-:-:S05]  /*2e20*/  IADD3 R20, P6, PT, R6, UR6, RZ ;  /* 0x0000000606147c10 */ /* 0x000fca000ffde0ff */
[----:B0-----:R-:W-:Y:S01]  /*2e30*/  IMAD.MOV.U32 R13, RZ, RZ, R20 ;  /* 0x000000ffff0d7224 */ /* 0x001fe200078e0014 */
[----:B------:R-:W-:-:S04]  /*2e40*/  IADD3.X R12, PT, PT, R7, UR15, RZ, P6, !PT ;  /* 0x0000000f070c7c10 */ /* 0x000fc8000b7fe4ff */
[-C--:B------:R-:W-:Y:S02]  /*2e50*/  @P3 LOP3.LUT R13, R13, R12.reuse, RZ, 0x3c, !PT ;  /* 0x0000000c0d0d3212 */ /* 0x080fe400078e3cff */
[----:B------:R-:W-:Y:S01]  /*2e60*/  PRMT R111, RZ, 0x7610, R111 ;  /* 0x00007610ff6f7816 */ /* 0x000fe2000000006f */
[----:B----4-:R0:W-:Y:S04]  /*2e70*/  STL [R1+0x1f8], R90 ;  /* 0x0001f85a01007387 */ /* 0x0101e80000100800 */
[----:B0-----:R-:W4:Y:S04]  /*2e80*/  LDL.LU R90, [R1+0x604] ;  /* 0x00060400015a7983 */ /* 0x001f280000300800 */
[----:B------:R-:W-:Y:S04]  /*2e90*/  STL [R1+0x344], R20 ;  /* 0x0003441401007387 */ /* 0x000fe80000100800 */
[----:B------:R0:W-:Y:S02]  /*2ea0*/  STL [R1+0x340], R12 ;  /* 0x0003400c01007387 */ /* 0x0001e40000100800 */
[----:B0-----:R-:W-:-:S04]  /*2eb0*/  @P3 LOP3.LUT R12, R13, R12, RZ, 0x3c, !PT ;  /* 0x0000000c0d0c3212 */ /* 0x001fc800078e3cff */
[----:B------:R-:W-:-:S05]  /*2ec0*/  @P3 LOP3.LUT R13, R13, R12, RZ, 0x3c, !PT ;  /* 0x0000000c0d0d3212 */ /* 0x000fca00078e3cff */
[----:B------:R0:W2:Y:S01]  /*2ed0*/  @P3 LDG.E.U8 R111, desc[UR24][R12.64] ;  /* 0x000000180c6f3981 */ /* 0x0000a2000c1e1100 */
[----:B------:R-:W-:Y:S01]  /*2ee0*/  SHF.R.U64 R14, R45, 0x17, RZ ;  /* 0x000000172d0e7819 */ /* 0x000fe200000012ff */
[----:B------:R-:W-:-:S03]  /*2ef0*/  UIMAD UR5, UR12, 0x28, URZ ;  /* 0x000000280c0578a4 */ /* 0x000fc6000f8e02ff */
[----:B------:R-:W-:Y:S01]  /*2f00*/  LOP3.LUT P4, RZ, R14, 0x1, RZ, 0xc0, !PT ;  /* 0x000000010eff7812 */ /* 0x000fe2000788c0ff */
[----:B------:R-:W-:Y:S02]  /*2f10*/  USHF.R.S32.HI UR14, URZ, 0x1f, UR5 ;  /* 0x0000001fff0e7899 */ /* 0x000fe40008011405 */
[----:B------:R-:W-:-:S04]  /*2f20*/  IADD3 R20, P6, PT, R4, UR5, RZ ;  /* 0x0000000504147c10 */ /* 0x000fc8000ffde0ff */
[----:B0-----:R-:W-:Y:S01]  /*2f30*/  IADD3.X R12, PT, PT, R5, UR14, RZ, P6, !PT ;  /* 0x0000000e050c7c10 */ /* 0x001fe2000b7fe4ff */
[----:B------:R-:W-:Y:S01]  /*2f40*/  IMAD.MOV.U32 R13, RZ, RZ, R20 ;  /* 0x000000ffff0d7224 */ /* 0x000fe200078e0014 */
[----:B------:R0:W-:Y:S01]  /*2f50*/  STL [R1+0x3dc], R20 ;  /* 0x0003dc1401007387 */ /* 0x0001e20000100800 */
[----:B------:R-:W-:-:S03]  /*2f60*/  SHF.R.U64 R14, R45, 0xf, RZ ;  /* 0x0000000f2d0e7819 */ /* 0x000fc600000012ff */
[-C--:B------:R-:W-:Y:S01]  /*2f70*/  @P4 LOP3.LUT R13, R13, R12.reuse, RZ, 0x3c, !PT ;  /* 0x0000000c0d0d4212 */ /* 0x080fe200078e3cff */
[----:B------:R1:W-:Y:S01]  /*2f80*/  STL [R1+0x3d8], R12 ;  /* 0x0003d80c01007387 */ /* 0x0003e20000100800 */
[----:B------:R-:W-:Y:S02]  /*2f90*/  LOP3.LUT P3, RZ, R14, 0x1, RZ, 0xc0, !PT ;  /* 0x000000010eff7812 */ /* 0x000fe4000786c0ff */
[----:B0-----:R-:W-:Y:S02]  /*2fa0*/  IADD3 R20, P6, PT, R6, UR5, RZ ;  /* 0x0000000506147c10 */ /* 0x001fe4000ffde0ff */
[----:B------:R-:W-:Y:S02]  /*2fb0*/  PRMT R14, RZ, 0x7610, R14 ;  /* 0x00007610ff0e7816 */ /* 0x000fe4000000000e */
[C---:B-1----:R-:W-:Y:S01]  /*2fc0*/  @P4 LOP3.LUT R12, R13.reuse, R12, RZ, 0x3c, !PT ;  /* 0x0000000c0d0c4212 */ /* 0x042fe200078e3cff */
[----:B------:R-:W-:Y:S03]  /*2fd0*/  STL [R1+0x41c], R20 ;  /* 0x00041c1401007387 */ /* 0x000fe60000100800 */
[----:B------:R-:W-:-:S02]  /*2fe0*/  @P4 LOP3.LUT R13, R13, R12, RZ, 0x3c, !PT ;  /* 0x0000000c0d0d4212 */ /* 0x000fc400078e3cff */
[----:B------:R-:W-:-:S03]  /*2ff0*/  PRMT R11, RZ, 0x7610, R11 ;  /* 0x00007610ff0b7816 */ /* 0x000fc6000000000b */
[----:B------:R0:W3:Y:S02]  /*3000*/  @P4 LDG.E.U8 R14, desc[UR24][R12.64] ;  /* 0x000000180c0e4981 */ /* 0x0000e4000c1e1100 */
[----:B0-----:R-:W-:Y:S02]  /*3010*/  @P4 IMAD.MOV.U32 R12, RZ, RZ, R20 ;  /* 0x000000ffff0c4224 */ /* 0x001fe400078e0014 */
[----:B--2---:R0:W-:Y:S02]  /*3020*/  STL [R1+0x1f4], R111 ;  /* 0x0001f46f01007387 */ /* 0x0041e40000100800 */
[----:B0-----:R-:W-:-:S05]  /*3030*/  IADD3.X R111, PT, PT, R7, UR14, RZ, P6, !PT ;  /* 0x0000000e076f7c10 */ /* 0x001fca000b7fe4ff */
[----:B------:R-:W-:-:S05]  /*3040*/  IMAD.MOV.U32 R13, RZ, RZ, R111 ;  /* 0x000000ffff0d7224 */ /* 0x000fca00078e006f */
[----:B------:R0:W2:Y:S01]  /*3050*/  @P4 LDG.E.U8 R11, desc[UR24][R12.64] ;  /* 0x000000180c0b4981 */ /* 0x0000a2000c1e1100 */
[----:B------:R-:W-:-:S03]  /*3060*/  UIMAD UR6, UR12, 0x30, URZ ;  /* 0x000000300c0678a4 */ /* 0x000fc6000f8e02ff */
[----:B------:R1:W-:Y:S01]  /*3070*/  STL [R1+0x418], R111 ;  /* 0x0004186f01007387 */ /* 0x0003e20000100800 */
[----:B------:R-:W-:Y:S02]  /*3080*/  USHF.R.S32.HI UR15, URZ, 0x1f, UR6 ;  /* 0x0000001fff0f7899 */ /* 0x000fe40008011406 */
[----:B-1----:R-:W-:Y:S01]  /*3090*/  IADD3 R111, P6, PT, R4, UR6, RZ ;  /* 0x00000006046f7c10 */ /* 0x002fe2000ffde0ff */
[----:B---3--:R-:W-:Y:S04]  /*30a0*/  STL [R1+0x174], R14 ;  /* 0x0001740e01007387 */ /* 0x008fe80000100800 */
[----:B------:R-:W-:Y:S01]  /*30b0*/  STL [R1+0x464], R111 ;  /* 0x0004646f01007387 */ /* 0x000fe20000100800 */
[----:B0-----:R-:W-:Y:S01]  /*30c0*/  IADD3.X R13, PT, PT, R5, UR15, RZ, P6, !PT ;  /* 0x0000000f050d7c10 */ /* 0x001fe2000b7fe4ff */
[----:B------:R-:W-:-:S05]  /*30d0*/  @P3 IMAD.MOV.U32 R12, RZ, RZ, R111 ;  /* 0x000000ffff0c3224 */ /* 0x000fca00078e006f */
[----:B------:R0:W3:Y:S04]  /*30e0*/  @P3 LDG.E.U8 R21, desc[UR24][R12.64] ;  /* 0x000000180c153981 */ /* 0x0000e8000c1e1100 */
[----:B--2---:R1:W-:Y:S02]  /*30f0*/  STL [R1+0x1fc], R11 ;  /* 0x0001fc0b01007387 */ /* 0x0043e40000100800 */
[----:B-1----:R-:W-:-:S04]  /*3100*/  IADD3 R11, P4, PT, R6, UR6, RZ ;  /* 0x00000006060b7c10 */ /* 0x002fc8000ff9e0ff */
[----:B------:R-:W-:Y:S01]  /*3110*/  IADD3.X R20, PT, PT, R7, UR15, RZ, P4, !PT ;  /* 0x0000000f07147c10 */ /* 0x000fe2000a7fe4ff */
[----:B------:R1:W-:Y:S01]  /*3120*/  STL [R1+0x460], R13 ;  /* 0x0004600d01007387 */ /* 0x0003e20000100800 */
[----:B0-----:R-:W-:-:S03]  /*3130*/  @P3 IMAD.MOV.U32 R12, RZ, RZ, R11 ;  /* 0x000000ffff0c3224 */ /* 0x001fc600078e000b */
[----:B-1----:R-:W-:-:S05]  /*3140*/  @P3 IMAD.MOV.U32 R13, RZ, RZ, R20 ;  /* 0x000000ffff0d3224 */ /* 0x002fca00078e0014 */
[----:B------:R-:W2:Y:S04]  /*3150*/  @P3 LDG.E.U8 R15, desc[UR24][R12.64] ;  /* 0x000000180c0f3981 */ /* 0x000ea8000c1e1100 */
[----:B------:R0:W-:Y:S02]  /*3160*/  STL [R1+0x46c], R11 ;  /* 0x00046c0b01007387 */ /* 0x0001e40000100800 */
[----:B0-----:R-:W0:Y:S01]  /*3170*/  LDC R11, c[0x0][0x3a0] ;  /* 0x0000e800ff0b7b82 */ /* 0x001e220000000800 */
[----:B------:R-:W-:Y:S01]  /*3180*/  SHF.R.U64 R14, R45, 0x7, RZ ;  /* 0x000000072d0e7819 */ /* 0x000fe200000012ff */
[----:B------:R-:W-:Y:S01]  /*3190*/  UIMAD UR5, UR12, 0x38, URZ ;  /* 0x000000380c0578a4 */ /* 0x000fe2000f8e02ff */
[----:B------:R-:W-:Y:S02]  /*31a0*/  STL [R1+0x468], R20 ;  /* 0x0004681401007387 */ /* 0x000fe40000100800 */
[----:B------:R-:W-:Y:S01]  /*31b0*/  LOP3.LUT P6, RZ, R14, 0x1, RZ, 0xc0, !PT ;  /* 0x000000010eff7812 */ /* 0x000fe200078cc0ff */
[----:B------:R-:W-:Y:S01]  /*31c0*/  USHF.R.S32.HI UR14, URZ, 0x1f, UR5 ;  /* 0x0000001fff0e7899 */ /* 0x000fe20008011405 */
[----:B---3--:R1:W-:Y:S01]  /*31d0*/  STL [R1+0x1e0], R21 ;  /* 0x0001e01501007387 */ /* 0x0083e20000100800 */
[----:B------:R-:W-:Y:S01]  /*31e0*/  USHF.R.S32.HI UR6, URZ, 0x1f, UR12 ;  /* 0x0000001fff067899 */ /* 0x000fe2000801140c */
[----:B-1----:R-:W-:-:S02]  /*31f0*/  IMAD.MOV.U32 R21, RZ, RZ, R19 ;  /* 0x000000ffff157224 */ /* 0x002fc400078e0013 */
[----:B------:R-:W-:Y:S01]  /*3200*/  IMAD.MOV.U32 R19, RZ, RZ, R16 ;  /* 0x000000ffff137224 */ /* 0x000fe200078e0010 */
[----:B------:R-:W-:Y:S01]  /*3210*/  IADD3 R16, P4, PT, R6, UR5, RZ ;  /* 0x0000000506107c10 */ /* 0x000fe2000ff9e0ff */
[----:B------:R-:W-:Y:S02]  /*3220*/  IMAD.MOV.U32 R20, RZ, RZ, R17 ;  /* 0x000000ffff147224 */ /* 0x000fe400078e0011 */
[----:B0-----:R-:W-:Y:S01]  /*3230*/  VIADD R14, R11, 0xfffffff6 ;  /* 0xfffffff60b0e7836 */ /* 0x001fe20000000000 */
[----:B------:R-:W-:-:S04]  /*3240*/  IADD3.X R17, PT, PT, R7, UR14, RZ, P4, !PT ;  /* 0x0000000e07117c10 */ /* 0x000fc8000a7fe4ff */
[----:B------:R-:W-:Y:S01]  /*3250*/  ISETP.GE.U32.AND P4, PT, R14, 0x7fffffb7, PT ;  /* 0x7fffffb70e00780c */ /* 0x000fe20003f86070 */
[----:B------:R-:W3:Y:S04]  /*3260*/  @P6 LDG.E.U8 R24, desc[UR24][R16.64] ;  /* 0x0000001810186981 */ /* 0x000ee8000c1e1100 */
[----:B--2---:R0:W-:Y:S02]  /*3270*/  STL [R1+0x1dc], R15 ;  /* 0x0001dc0f01007387 */ /* 0x0041e40000100800 */
[----:B0-----:R-:W-:-:S04]  /*3280*/  IADD3 R15, P3, PT, R4, UR5, RZ ;  /* 0x00000005040f7c10 */ /* 0x001fc8000ff7e0ff */
[C---:B------:R-:W-:Y:S01]  /*3290*/  IADD3.X R111, PT, PT, R5.reuse, UR14, RZ, P3, !PT ;  /* 0x0000000e056f7c10 */ /* 0x040fe20009ffe4ff */
[----:B------:R0:W-:Y:S01]  /*32a0*/  STL [R1+0x4b4], R15 ;  /* 0x0004b40f01007387 */ /* 0x0001e20000100800 */
[----:B------:R-:W-:Y:S01]  /*32b0*/  @P6 IMAD.MOV.U32 R14, RZ, RZ, R15 ;  /* 0x000000ffff0e6224 */ /* 0x000fe200078e000f */
[----:B------:R-:W-:Y:S02]  /*32c0*/  IADD3 R12, P3, PT, R4, UR12, RZ ;  /* 0x0000000c040c7c10 */ /* 0x000fe4000ff7e0ff */
[----:B0-----:R-:W-:Y:S02]  /*32d0*/  @P6 IMAD.MOV.U32 R15, RZ, RZ, R111 ;  /* 0x000000ffff0f6224 */ /* 0x001fe400078e006f */
[----:B------:R-:W-:-:S03]  /*32e0*/  IADD3.X R13, PT, PT, R5, UR6, RZ, P3, !PT ;  /* 0x00000006050d7c10 */ /* 0x000fc60009ffe4ff */
[----:B------:R0:W2:Y:S04]  /*32f0*/  @P6 LDG.E.U8 R27, desc[UR24][R14.64] ;  /* 0x000000180e1b6981 */ /* 0x0000a8000c1e1100 */
[----:B------:R-:W2:Y:S01]  /*3300*/  @!P2 LDG.E.U8 R26, desc[UR24][R12.64] ;  /* 0x000000180c1aa981 */ /* 0x000ea2000c1e1100 */
[----:B0-----:R-:W-:-:S04]  /*3310*/  IADD3 R14, P3, PT, R6, UR12, RZ ;  /* 0x0000000c060e7c10 */ /* 0x001fc8000ff7e0ff */
[----:B------:R-:W-:-:S05]  /*3320*/  IADD3.X R15, PT, PT, R7, UR6, RZ, P3, !PT ;  /* 0x00000006070f7c10 */ /* 0x000fca0009ffe4ff */
[----:B------:R-:W2:Y:S01]  /*3330*/  @!P2 LDG.E.U8 R23, desc[UR24][R14.64] ;  /* 0x000000180e17a981 */ /* 0x000ea2000c1e1100 */
[----:B------:R-:W-:-:S03]  /*3340*/  UIMAD UR5, UR12, 0x9, URZ ;  /* 0x000000090c0578a4 */ /* 0x000fc6000f8e02ff */
[----:B------:R0:W-:Y:S01]  /*3350*/  STL [R1+0x4bc], R16 ;  /* 0x0004bc1001007387 */ /* 0x0001e20000100800 */
[----:B------:R-:W-:-:S03]  /*3360*/  USHF.R.S32.HI UR6, URZ, 0x1f, UR5 ;  /* 0x0000001fff067899 */ /* 0x000fc60008011405 */
[----:B------:R-:W-:Y:S04]  /*3370*/  STL [R1+0x4b0], R111 ;  /* 0x0004b06f01007387 */ /* 0x000fe80000100800 */
[----:B------:R1:W-:Y:S04]  /*3380*/  STL [R1+0x4b8], R17 ;  /* 0x0004b81101007387 */ /* 0x0003e80000100800 */
[----:B------:R-:W-:Y:S01]  /*3390*/  STL [R1+0x584], R12 ;  /* 0x0005840c01007387 */ /* 0x000fe20000100800 */
[----:B0-----:R-:W-:-:S03]  /*33a0*/  IADD3 R16, P2, PT, R4, UR5, RZ ;  /* 0x0000000504107c10 */ /* 0x001fc6000ff5e0ff */
[----:B------:R-:W-:Y:S01]  /*33b0*/  STL [R1+0x580], R13 ;  /* 0x0005800d01007387 */ /* 0x000fe20000100800 */
[----:B-1----:R-:W-:Y:S02]  /*33c0*/  IADD3 R17, P3, PT, R6, UR5, RZ ;  /* 0x0000000506117c10 */ /* 0x002fe4000ff7e0ff */
[----:B------:R-:W-:Y:S02]  /*33d0*/  PRMT R105, RZ, 0x7610, R105 ;  /* 0x00007610ff697816 */ /* 0x000fe40000000069 */
[----:B------:R-:W-:Y:S01]  /*33e0*/  PRMT R92, RZ, 0x7610, R92 ;  /* 0x00007610ff5c7816 */ /* 0x000fe2000000005c */
[----:B--2---:R-:W-:Y:S04]  /*33f0*/  STL [R1+0x1d8], R23 ;  /* 0x0001d81701007387 */ /* 0x004fe80000100800 */
[----:B---3--:R0:W-:Y:S04]  /*3400*/  STL [R1+0xf0], R24 ;  /* 0x0000f01801007387 */ /* 0x0081e80000100800 */
[----:B------:R1:W-:Y:S04]  /*3410*/  STL [R1+0x208], R26 ;  /* 0x0002081a01007387 */ /* 0x0003e80000100800 */
[----:B------:R2:W-:Y:S01]  /*3420*/  STL [R1+0x1ec], R27 ;  /* 0x0001ec1b01007387 */ /* 0x0005e20000100800 */
[----:B0-----:R-:W-:Y:S01]  /*3430*/  IMAD.MOV.U32 R24, RZ, RZ, R20 ;  /* 0x000000ffff187224 */ /* 0x001fe200078e0014 */
[----:B------:R-:W-:Y:S01]  /*3440*/  SHF.R.U32.HI R20, RZ, 0xe, R41 ;  /* 0x0000000eff147819 */ /* 0x000fe20000011629 */
[----:B------:R-:W-:-:S02]  /*3450*/  IMAD.MOV.U32 R23, RZ, RZ, R21 ;  /* 0x000000ffff177224 */ /* 0x000fc400078e0015 */
[----:B-1----:R-:W-:Y:S02]  /*3460*/  IMAD.MOV.U32 R26, RZ, RZ, R19 ;  /* 0x000000ffff1a7224 */ /* 0x002fe400078e0013 */
[----:B--2---:R-:W-:Y:S01]  /*3470*/  IMAD.MOV.U32 R27, RZ, RZ, R18 ;  /* 0x000000ffff1b7224 */ /* 0x004fe200078e0012 */
[----:B------:R-:W-:Y:S02]  /*3480*/  IADD3.X R18, PT, PT, R5, UR6, RZ, P2, !PT ;  /* 0x0000000605127c10 */ /* 0x000fe400097fe4ff */
[----:B------:R-:W-:Y:S02]  /*3490*/  IADD3.X R19, PT, PT, R7, UR6, RZ, P3, !PT ;  /* 0x0000000607137c10 */ /* 0x000fe40009ffe4ff */
[----:B------:R-:W-:Y:S01]  /*34a0*/  LOP3.LUT P3, RZ, R20, 0x1, RZ, 0xc0, !PT ;  /* 0x0000000114ff7812 */ /* 0x000fe2000786c0ff */
[----:B------:R-:W-:Y:S02]  /*34b0*/  @!P4 IMAD.MOV.U32 R20, RZ, RZ, R16 ;  /* 0x000000ffff14c224 */ /* 0x000fe400078e0010 */
[----:B------:R-:W-:-:S05]  /*34c0*/  @!P4 IMAD.MOV.U32 R21, RZ, RZ, R18 ;  /* 0x000000ffff15c224 */ /* 0x000fca00078e0012 */
[----:B------:R0:W2:Y:S02]  /*34d0*/  @!P4 LDG.E.U8 R105, desc[UR24][R20.64] ;  /* 0x000000181469c981 */ /* 0x0000a4000c1e1100 */
[----:B0-----:R-:W-:Y:S02]  /*34e0*/  @!P4 IMAD.MOV.U32 R20, RZ, RZ, R17 ;  /* 0x000000ffff14c224 */ /* 0x001fe400078e0011 */
[----:B------:R-:W-:-:S05]  /*34f0*/  @!P4 IMAD.MOV.U32 R21, RZ, RZ, R19 ;  /* 0x000000ffff15c224 */ /* 0x000fca00078e0013 */
[----:B------:R0:W3:Y:S01]  /*3500*/  @!P4 LDG.E.U8 R92, desc[UR24][R20.64] ;  /* 0x00000018145cc981 */ /* 0x0000e2000c1e1100 */
[----:B------:R-:W-:Y:S01]  /*3510*/  ISETP.GT.U32.AND P2, PT, R37, R38, PT ;  /* 0x000000262500720c */ /* 0x000fe20003f44070 */
[----:B------:R-:W-:Y:S02]  /*3520*/  UIMAD UR5, UR12, 0x11, URZ ;  /* 0x000000110c0578a4 */ /* 0x000fe4000f8e02ff */
[----:B------:R-:W-:Y:S02]  /*3530*/  STL [R1+0x58c], R14 ;  /* 0x00058c0e01007387 */ /* 0x000fe40000100800 */
[----:B------:R-:W-:Y:S02]  /*3540*/  USHF.R.S32.HI UR6, URZ, 0x1f, UR5 ;  /* 0x0000001fff067899 */ /* 0x000fe40008011405 */
[----:B------:R-:W-:Y:S01]  /*3550*/  STL [R1+0x588], R15 ;  /* 0x0005880f01007387 */ /* 0x000fe20000100800 */
[----:B0-----:R-:W-:-:S03]  /*3560*/  IADD3 R21, P4, PT, R4, UR5, RZ ;  /* 0x0000000504157c10 */ /* 0x001fc6000ff9e0ff */
[----:B------:R-:W-:Y:S04]  /*3570*/  STL [R1+0x594], R16 ;  /* 0x0005941001007387 */ /* 0x000fe80000100800 */
[----:B------:R-:W-:Y:S01]  /*3580*/  STL [R1+0x590], R18 ;  /* 0x0005901201007387 */ /* 0x000fe20000100800 */
[----:B------:R-:W-:-:S03]  /*3590*/  @!P2 IMAD.IADD R38, R38, 0x1, -R37 ;  /* 0x000000012626a824 */ /* 0x000fc600078e0a25 */
[----:B------:R-:W-:Y:S01]  /*35a0*/  STL [R1+0x59c], R17 ;  /* 0x00059c1101007387 */ /* 0x000fe20000100800 */
[----:B------:R-:W-:-:S03]  /*35b0*/  SHF.R.U32.HI R20, RZ, 0x6, R41 ;  /* 0x00000006ff147819 */ /* 0x000fc60000011629 */
[----:B------:R-:W-:Y:S01]  /*35c0*/  STL [R1+0x598], R19 ;  /* 0x0005981301007387 */ /* 0x000fe20000100800 */
[----:B------:R-:W-:Y:S02]  /*35d0*/  PRMT R97, RZ, 0x7610, R97 ;  /* 0x00007610ff617816 */ /* 0x000fe40000000061 */
[----:B------:R-:W-:Y:S01]  /*35e0*/  PRMT R95, RZ, 0x7610, R95 ;  /* 0x00007610ff5f7816 */ /* 0x000fe2000000005f */
[----:B--2---:R0:W-:Y:S04]  /*35f0*/  STL [R1+0x1e8], R105 ;  /* 0x0001e86901007387 */ /* 0x0041e80000100800 */
[----:B------:R-:W-:Y:S01]  /*3600*/  STL [R1+0x10c], R21 ;  /* 0x00010c1501007387 */ /* 0x000fe20000100800 */
[----:B0-----:R-:W-:-:S04]  /*3610*/  IADD3 R105, P2, PT, R6, UR5, RZ ;  /* 0x0000000506697c10 */ /* 0x001fc8000ff5e0ff */
[----:B------:R-:W-:Y:S01]  /*3620*/  IADD3.X R111, PT, PT, R7, UR6, RZ, P2, !PT ;  /* 0x00000006076f7c10 */ /* 0x000fe200097fe4ff */
[----:B---3--:R0:W-:Y:S01]  /*3630*/  STL [R1+0x1e4], R92 ;  /* 0x0001e45c01007387 */ /* 0x0081e20000100800 */
[----:B------:R-:W-:Y:S01]  /*3640*/  LOP3.LUT P2, RZ, R20, 0x1, RZ, 0xc0, !PT ;  /* 0x0000000114ff7812 */ /* 0x000fe2000784c0ff */
[----:B------:R-:W-:Y:S01]  /*3650*/  @P3 IMAD.MOV.U32 R20, RZ, RZ, R21 ;  /* 0x000000ffff143224 */ /* 0x000fe200078e0015 */
[----:B0-----:R-:W-:-:S05]  /*3660*/  IADD3.X R92, PT, PT, R5, UR6, RZ, P4, !PT ;  /* 0x00000006055c7c10 */ /* 0x001fca000a7fe4ff */
[----:B------:R-:W-:-:S05]  /*3670*/  @P3 IMAD.MOV.U32 R21, RZ, RZ, R92 ;  /* 0x000000ffff153224 */ /* 0x000fca00078e005c */
[----:B------:R0:W2:Y:S02]  /*3680*/  @P3 LDG.E.U8 R97, desc[UR24][R20.64] ;  /* 0x0000001814613981 */ /* 0x0000a4000c1e1100 */
[----:B0-----:R-:W-:Y:S02]  /*3690*/  @P3 IMAD.MOV.U32 R20, RZ, RZ, R105 ;  /* 0x000000ffff143224 */ /* 0x001fe400078e0069 */
[----:B------:R-:W-:-:S05]  /*36a0*/  @P3 IMAD.MOV.U32 R21, RZ, RZ, R111 ;  /* 0x000000ffff153224 */ /* 0x000fca00078e006f */
[----:B------:R0:W3:Y:S01]  /*36b0*/  @P3 LDG.E.U8 R95, desc[UR24][R20.64] ;  /* 0x00000018145f3981 */ /* 0x0000e2000c1e1100 */
[----:B------:R-:W-:Y:S01]  /*36c0*/  ISETP.GT.U32.AND P4, PT, R37, R46, PT ;  /* 0x0000002e2500720c */ /* 0x000fe20003f84070 */
[----:B------:R-:W-:Y:S02]  /*36d0*/  UIMAD UR5, UR12, 0x19, URZ ;  /* 0x000000190c0578a4 */ /* 0x000fe4000f8e02ff */
[----:B------:R-:W-:Y:S02]  /*36e0*/  STL [R1+0x114], R105 ;  /* 0x0001146901007387 */ /* 0x000fe40000100800 */
[----:B------:R-:W-:Y:S02]  /*36f0*/  USHF.R.S32.HI UR6, URZ, 0x1f, UR5 ;  /* 0x0000001fff067899 */ /* 0x000fe40008011405 */
[----:B------:R1:W-:Y:S01]  /*3700*/  STL [R1+0x108], R92 ;  /* 0x0001085c01007387 */ /* 0x0003e20000100800 */
[----:B0-----:R-:W-:Y:S02]  /*3710*/  IADD3 R21, P3, PT, R4, UR5, RZ ;  /* 0x0000000504157c10 */ /* 0x001fe4000ff7e0ff */
[----:B------:R-:W-:-:S03]  /*3720*/  SHF.R.U64 R20, R45, 0x1e, RZ ;  /* 0x0000001e2d147819 */ /* 0x000fc600000012ff */
[----:B------:R-:W-:Y:S01]  /*3730*/  @!P4 IMAD.IADD R46, R46, 0x1, -R37 ;  /* 0x000000012e2ec824 */ /* 0x000fe200078e0a25 */
[----:B-1----:R-:W4:Y:S01]  /*3740*/  LDL.LU R92, [R1+0x600] ;  /* 0x00060000015c7983 */ /* 0x002f220000300800 */
[----:B------:R-:W-:-:S03]  /*3750*/  IADD3 R105, P4, PT, R6, UR5, RZ ;  /* 0x0000000506697c10 */ /* 0x000fc6000ff9e0ff */
[----:B------:R0:W-:Y:S01]  /*3760*/  STL [R1+0x110], R111 ;  /* 0x0001106f01007387 */ /* 0x0001e20000100800 */
[----:B------:R-:W-:Y:S02]  /*3770*/  PRMT R98, RZ, 0x7610, R98 ;  /* 0x00007610ff627816 */ /* 0x000fe40000000062 */
[----:B0-----:R-:W-:Y:S02]  /*3780*/  IADD3.X R111, PT, PT, R7, UR6, RZ, P4, !PT ;  /* 0x00000006076f7c10 */ /* 0x001fe4000a7fe4ff */
[----:B------:R-:W-:Y:S01]  /*3790*/  LOP3.LUT P4, RZ, R20, 0x1, RZ, 0xc0, !PT ;  /* 0x0000000114ff7812 */ /* 0x000fe2000788c0ff */
[----:B------:R-:W-:Y:S01]  /*37a0*/  @P2 IMAD.MOV.U32 R20, RZ, RZ, R21 ;  /* 0x000000ffff142224 */ /* 0x000fe200078e0015 */
[----:B------:R-:W-:Y:S01]  /*37b0*/  PRMT R102, RZ, 0x7610, R102 ;  /* 0x00007610ff667816 */ /* 0x000fe20000000066 */
[----:B--2---:R0:W-:Y:S04]  /*37c0*/  STL [R1+0xec], R97 ;  /* 0x0000ec6101007387 */ /* 0x0041e80000100800 */
[----:B0-----:R-:W2:Y:S04]  /*37d0*/  LDL.LU R97, [R1+0x5fc] ;  /* 0x0005fc0001617983 */ /* 0x001ea80000300800 */
[----:B------:R-:W-:Y:S04]  /*37e0*/  STL [R1+0x18c], R21 ;  /* 0x00018c1501007387 */ /* 0x000fe80000100800 */
[----:B---3--:R0:W-:Y:S02]  /*37f0*/  STL [R1+0x204], R95 ;  /* 0x0002045f01007387 */ /* 0x0081e40000100800 */
[----:B0-----:R-:W-:-:S05]  /*3800*/  IADD3.X R95, PT, PT, R5, UR6, RZ, P3, !PT ;  /* 0x00000006055f7c10 */ /* 0x001fca0009ffe4ff */
[----:B------:R-:W-:-:S05]  /*3810*/  @P2 IMAD.MOV.U32 R21, RZ, RZ, R95 ;  /* 0x000000ffff152224 */ /* 0x000fca00078e005f */
[----:B------:R0:W3:Y:S02]  /*3820*/  @P2 LDG.E.U8 R98, desc[UR24][R20.64] ;  /* 0x0000001814622981 */ /* 0x0000e4000c1e1100 */
[----:B0-----:R-:W-:Y:S02]  /*3830*/  @P2 IMAD.MOV.U32 R20, RZ, RZ, R105 ;  /* 0x000000ffff142224 */ /* 0x001fe400078e0069 */
[----:B------:R-:W-:-:S05]  /*3840*/  @P2 IMAD.MOV.U32 R21, RZ, RZ, R111 ;  /* 0x000000ffff152224 */ /* 0x000fca00078e006f */
[----:B------:R0:W2:Y:S01]  /*3850*/  @P2 LDG.E.U8 R102, desc[UR24][R20.64] ;  /* 0x0000001814662981 */ /* 0x0000a2000c1e1100 */
        /* <DEDUP_REMOVED lines=15> */
[----:B---3--:R0:W-:Y:S04]  /*3950*/  STL [R1+0xf4], R98 ;  /* 0x0000f46201007387 */ /* 0x0081e80000100800 */
[----:B0-----:R-:W3:Y:S04]  /*3960*/  LDL.LU R98, [R1+0x5f4] ;  /* 0x0005f40001627983 */ /* 0x001ee80000300800 */
[----:B------:R-:W-:Y:S04]  /*3970*/  STL [R1+0x34c], R21 ;  /* 0x00034c1501007387 */ /* 0x000fe80000100800 */
[----:B--2---:R0:W-:Y:S02]  /*3980*/  STL [R1+0x170], R102 ;  /* 0x0001706601007387 */ /* 0x0041e40000100800 */
        /* <DEDUP_REMOVED lines=14> */
[----:B-1----:R-:W4:Y:S04]  /*3a70*/  LDL.LU R102, [R1+0x5f0] ;  /* 0x0005f00001667983 */ /* 0x002f280000300800 */
[----:B------:R-:W-:Y:S01]  /*3a80*/  STL [R1+0x350], R111 ;  /* 0x0003506f01007387 */ /* 0x000fe20000100800 */
[----:B------:R-:W-:Y:S02]  /*3a90*/  IADD3.X R105, PT, PT, R5, UR6, RZ, P4, !PT ;  /* 0x0000000605697c10 */ /* 0x000fe4000a7fe4ff */
[----:B------:R-:W-:Y:S01]  /*3aa0*/  PRMT R113, RZ, 0x7610, R113 ;  /* 0x00007610ff717816 */ /* 0x000fe20000000071 */
[----:B--2---:R0:W-:Y:S04]  /*3ab0*/  STL [R1+0x1d4], R101 ;  /* 0x0001d46501007387 */ /* 0x0041e80000100800 */
[----:B0-----:R-:W2:Y:S04]  /*3ac0*/  LDL.LU R101, [R1+0x5ec] ;  /* 0x0005ec0001657983 */ /* 0x001ea80000300800 */
[----:B---3--:R0:W-:Y:S04]  /*3ad0*/  STL [R1+0x16c], R94 ;  /* 0x00016c5e01007387 */ /* 0x0081e80000100800 */
[----:B------:R1:W-:Y:S01]  /*3ae0*/  STL [R1+0x424], R21 ;  /* 0x0004241501007387 */ /* 0x0003e20000100800 */
[----:B0-----:R-:W-:-:S04]  /*3af0*/  IADD3 R94, P2, PT, R6, UR5, RZ ;  /* 0x00000005065e7c10 */ /* 0x001fc8000ff5e0ff */
[----:B------:R-:W-:Y:S02]  /*3b00*/  IADD3.X R111, PT, PT, R7, UR6, RZ, P2, !PT ;  /* 0x00000006076f7c10 */ /* 0x000fe400097fe4ff */
[----:B------:R-:W-:Y:S01]  /*3b10*/  LOP3.LUT P2, RZ, R20, 0x1, RZ, 0xc0, !PT ;  /* 0x0000000114ff7812 */ /* 0x000fe2000784c0ff */
[----:B------:R-:W-:Y:S02]  /*3b20*/  @P3 IMAD.MOV.U32 R20, RZ, RZ, R21 ;  /* 0x000000ffff143224 */ /* 0x000fe400078e0015 */
[----:B-1----:R-:W-:-:S05]  /*3b30*/  @P3 IMAD.MOV.U32 R21, RZ, RZ, R105 ;  /* 0x000000ffff153224 */ /* 0x002fca00078e0069 */
[----:B------:R0:W3:Y:S02]  /*3b40*/  @P3 LDG.E.U8 R113, desc[UR24][R20.64] ;  /* 0x0000001814713981 */ /* 0x0000e4000c1e1100 */
[----:B0-----:R-:W-:Y:S02]  /*3b50*/  @P3 IMAD.MOV.U32 R20, RZ, RZ, R94 ;  /* 0x000000ffff143224 */ /* 0x001fe400078e005e */
[----:B------:R-:W-:-:S05]  /*3b60*/  @P3 IMAD.MOV.U32 R21, RZ, RZ, R111 ;  /* 0x000000ffff153224 */ /* 0x000fca00078e006f */
[----:B------:R0:W2:Y:S01]  /*3b70*/  @P3 LDG.E.U8 R29, desc[UR24][R20.64] ;  /* 0x00000018141d3981 */ /* 0x0000a2000c1e1100 */
[----:B------:R-:W-:Y:S01]  /*3b80*/  ISETP.GT.U32.AND P4, PT, R37, R52, PT ;  /* 0x000000342500720c */ /* 0x000fe20003f84070 */
[----:B------:R-:W-:Y:S02]  /*3b90*/  UIMAD UR5, UR12, 0x31, URZ ;  /* 0x000000310c0578a4 */ /* 0x000fe4000f8e02ff */
[----:B------:R-:W-:Y:S04]  /*3ba0*/  STL [R1+0x42c], R94 ;  /* 0x00042c5e01007387 */ /* 0x000fe80000100800 */
[----:B------:R1:W-:Y:S01]  /*3bb0*/  STL [R1+0x420], R105 ;  /* 0x0004206901007387 */ /* 0x0003e20000100800 */
[----:B------:R-:W-:Y:S01]  /*3bc0*/  USHF.R.S32.HI UR6, URZ, 0x1f, UR5 ;  /* 0x0000001fff067899 */ /* 0x000fe20008011405 */
[----:B0-----:R-:W-:-:S04]  /*3bd0*/  SHF.R.U64 R20, R45, 0x6, RZ ;  /* 0x000000062d147819 */ /* 0x001fc800000012ff */
[----:B------:R-:W-:Y:S01]  /*3be0*/  @!P4 IMAD.IADD R52, R52, 0x1, -R37 ;  /* 0x000000013434c824 */ /* 0x000fe200078e0a25 */
[----:B-1----:R-:W4:Y:S04]  /*3bf0*/  LDL.LU R105, [R1+0x5e8] ;  /* 0x0005e80001697983 */ /* 0x002f280000300800 */
[----:B------:R0:W-:Y:S02]  /*3c00*/  STL [R1+0x428], R111 ;  /* 0x0004286f01007387 */ /* 0x0001e40000100800 */
[----:B0-----:R-:W-:-:S04]  /*3c10*/  IADD3 R111, P3, PT, R4, UR5, RZ ;  /* 0x00000005046f7c10 */ /* 0x001fc8000ff7e0ff */
[----:B------:R-:W-:Y:S01]  /*3c20*/  IADD3.X R21, PT, PT, R5, UR6, RZ, P3, !PT ;  /* 0x0000000605157c10 */ /* 0x000fe20009ffe4ff */
[----:B---3--:R0:W-:Y:S04]  /*3c30*/  STL [R1+0xc4], R113 ;  /* 0x0000c47101007387 */ /* 0x0081e80000100800 */
[----:B0-----:R-:W3:Y:S04]  /*3c40*/  LDL.LU R113, [R1+0x5e4] ;  /* 0x0005e40001717983 */ /* 0x001ee80000300800 */
[----:B--2---:R0:W-:Y:S02]  /*3c50*/  STL [R1+0x168], R29 ;  /* 0x0001681d01007387 */ /* 0x0041e40000100800 */
[----:B0-----:R-:W-:-:S04]  /*3c60*/  IADD3 R29, P4, PT, R6, UR5, RZ ;  /* 0x00000005061d7c10 */ /* 0x001fc8000ff9e0ff */
[----:B------:R-:W-:Y:S02]  /*3c70*/  IADD3.X R94, PT, PT, R7, UR6, RZ, P4, !PT ;  /* 0x00000006075e7c10 */ /* 0x000fe4000a7fe4ff */
[----:B------:R-:W-:Y:S01]  /*3c80*/  LOP3.LUT P4, RZ, R20, 0x1, RZ, 0xc0, !PT ;  /* 0x0000000114ff7812 */ /* 0x000fe2000788c0ff */
[----:B------:R-:W-:Y:S01]  /*3c90*/  @P2 IMAD.MOV.U32 R20, RZ, RZ, R111 ;  /* 0x000000ffff142224 */ /* 0x000fe200078e006f */
[----:B------:R-:W-:Y:S04]  /*3ca0*/  STL [R1+0x474], R111 ;  /* 0x0004746f01007387 */ /* 0x000fe80000100800 */
[----:B------:R-:W-:Y:S04]  /*3cb0*/  STL [R1+0x47c], R29 ;  /* 0x00047c1d01007387 */ /* 0x000fe80000100800 */
[----:B------:R0:W-:Y:S04]  /*3cc0*/  STL [R1+0x470], R21 ;  /* 0x0004701501007387 */ /* 0x0001e80000100800 */
[----:B------:R1:W2:Y:S02]  /*3cd0*/  @P2 LDG.E.U8 R96, desc[UR24][R20.64] ;  /* 0x0000001814602981 */ /* 0x0002a4000c1e1100 */
[----:B-1----:R-:W-:-:S02]  /*3ce0*/  @P2 IMAD.MOV.U32 R20, RZ, RZ, R29 ;  /* 0x000000ffff142224 */ /* 0x002fc400078e001d */
[----:B0-----:R-:W-:-:S05]  /*3cf0*/  @P2 IMAD.MOV.U32 R21, RZ, RZ, R94 ;  /* 0x000000ffff152224 */ /* 0x001fca00078e005e */
[----:B------:R0:W2:Y:S01]  /*3d00*/  @P2 LDG.E.U8 R28, desc[UR24][R20.64] ;  /* 0x00000018141c2981 */ /* 0x0000a2000c1e1100 */
[----:B------:R-:W-:Y:S01]  /*3d10*/  ISETP.GT.U32.AND P3, PT, R37, R50, PT ;  /* 0x000000322500720c */ /* 0x000fe20003f64070 */
[----:B------:R-:W-:Y:S01]  /*3d20*/  UIMAD UR5, UR12, 0x39, URZ ;  /* 0x000000390c0578a4 */ /* 0x000fe2000f8e02ff */
[----:B------:R-:W-:-:S03]  /*3d30*/  IMAD.MOV.U32 R29, RZ, RZ, R23 ;  /* 0x000000ffff1d7224 */ /* 0x000fc600078e0017 */
[----:B------:R-:W-:Y:S01]  /*3d40*/  USHF.R.S32.HI UR6, URZ, 0x1f, UR5 ;  /* 0x0000001fff067899 */ /* 0x000fe20008011405 */
[----:B------:R1:W-:Y:S01]  /*3d50*/  STL [R1+0x478], R94 ;  /* 0x0004785e01007387 */ /* 0x0003e20000100800 */
[----:B0-----:R-:W-:Y:S01]  /*3d60*/  IADD3 R21, P2, PT, R4, UR5, RZ ;  /* 0x0000000504157c10 */ /* 0x001fe2000ff5e0ff */
[----:B------:R-:W-:-:S05]  /*3d70*/  VIADD R20, R11, 0xfffffffd ;  /* 0xfffffffd0b147836 */ /* 0x000fca0000000000 */
[----:B------:R-:W-:Y:S01]  /*3d80*/  @!P3 IMAD.IADD R50, R50, 0x1, -R37 ;  /* 0x000000013232b824 */ /* 0x000fe200078e0a25 */
[----:B------:R-:W-:Y:S02]  /*3d90*/  IADD3 R23, P3, PT, R6, UR5, RZ ;  /* 0x0000000506177c10 */ /* 0x000fe4000ff7e0ff */
[----:B-1----:R-:W-:Y:S02]  /*3da0*/  IADD3.X R94, PT, PT, R5, UR6, RZ, P2, !PT ;  /* 0x00000006055e7c10 */ /* 0x002fe400097fe4ff */
[----:B------:R-:W-:Y:S01]  /*3db0*/  PRMT R22, RZ, 0x7610, R22 ;  /* 0x00007610ff167816 */ /* 0x000fe20000000016 */
[----:B--2---:R0:W-:Y:S04]  /*3dc0*/  STL [R1+0xbc], R28 ;  /* 0x0000bc1c01007387 */ /* 0x0041e80000100800 */
[----:B------:R1:W-:Y:S01]  /*3dd0*/  STL [R1+0x4c4], R21 ;  /* 0x0004c41501007387 */ /* 0x0003e20000100800 */
[----:B0-----:R-:W-:-:S02]  /*3de0*/  IMAD.MOV.U32 R28, RZ, RZ, R27 ;  /* 0x000000ffff1c7224 */ /* 0x001fc400078e001b */
[----:B------:R-:W-:Y:S02]  /*3df0*/  IMAD.MOV.U32 R27, RZ, RZ, R26 ;  /* 0x000000ffff1b7224 */ /* 0x000fe400078e001a */
[----:B------:R-:W-:Y:S01]  /*3e00*/  IMAD.MOV.U32 R26, RZ, RZ, R24 ;  /* 0x000000ffff1a7224 */ /* 0x000fe200078e0018 */
[----:B------:R-:W-:Y:S02]  /*3e10*/  IADD3.X R24, PT, PT, R7, UR6, RZ, P3, !PT ;  /* 0x0000000607187c10 */ /* 0x000fe40009ffe4ff */
[----:B------:R-:W-:Y:S01]  /*3e20*/  ISETP.GE.U32.AND P3, PT, R20, 0x7fffffbe, PT ;  /* 0x7fffffbe1400780c */ /* 0x000fe20003f66070 */
[----:B------:R-:W-:Y:S02]  /*3e30*/  @P4 IMAD.MOV.U32 R20, RZ, RZ, R21 ;  /* 0x000000ffff144224 */ /* 0x000fe400078e0015 */
[----:B-1----:R-:W-:-:S05]  /*3e40*/  @P4 IMAD.MOV.U32 R21, RZ, RZ, R94 ;  /* 0x000000ffff154224 */ /* 0x002fca00078e005e */
[----:B------:R0:W2:Y:S02]  /*3e50*/  @P4 LDG.E.U8 R25, desc[UR24][R20.64] ;  /* 0x0000001814194981 */ /* 0x0000a4000c1e1100 */
[----:B0-----:R-:W-:Y:S02]  /*3e60*/  @P4 IMAD.MOV.U32 R20, RZ, RZ, R23 ;  /* 0x000000ffff144224 */ /* 0x001fe400078e0017 */
[----:B------:R-:W-:-:S05]  /*3e70*/  @P4 IMAD.MOV.U32 R21, RZ, RZ, R24 ;  /* 0x000000ffff154224 */ /* 0x000fca00078e0018 */
[----:B------:R0:W2:Y:S01]  /*3e80*/  @P4 LDG.E.U8 R22, desc[UR24][R20.64] ;  /* 0x0000001814164981 */ /* 0x0000a2000c1e1100 */
[----:B------:R-:W-:Y:S01]  /*3e90*/  ISETP.GT.U32.AND P2, PT, R37, R54, PT ;  /* 0x000000362500720c */ /* 0x000fe20003f44070 */
[----:B------:R-:W-:Y:S02]  /*3ea0*/  USHF.L.U32 UR5, UR12, 0x1, URZ ;  /* 0x000000010c057899 */ /* 0x000fe400080006ff */
[----:B------:R-:W-:Y:S02]  /*3eb0*/  STL [R1+0x4cc], R23 ;  /* 0x0004cc1701007387 */ /* 0x000fe40000100800 */
[----:B------:R-:W-:Y:S02]  /*3ec0*/  USHF.R.S32.HI UR6, URZ, 0x1f, UR5 ;  /* 0x0000001fff067899 */ /* 0x000fe40008011405 */
[----:B------:R-:W-:Y:S01]  /*3ed0*/  STL [R1+0x4c0], R94 ;  /* 0x0004c05e01007387 */ /* 0x000fe20000100800 */
[----:B0-----:R-:W-:-:S03]  /*3ee0*/  IADD3 R20, P4, PT, R4, UR5, RZ ;  /* 0x0000000504147c10 */ /* 0x001fc6000ff9e0ff */
[----:B------:R0:W-:Y:S02]  /*3ef0*/  STL [R1+0x4c8], R24 ;  /* 0x0004c81801007387 */ /* 0x0001e40000100800 */
[----:B------:R-:W-:Y:S01]  /*3f00*/  @!P2 IMAD.IADD R54, R54, 0x1, -R37 ;  /* 0x000000013636a824 */ /* 0x000fe200078e0a25 */
[----:B------:R-:W-:Y:S01]  /*3f10*/  IADD3 R21, P2, PT, R6, UR5, RZ ;  /* 0x0000000506157c10 */ /* 0x000fe2000ff5e0ff */
[----:B------:R-:W-:Y:S01]  /*3f20*/  STL [R1+0xc0], R96 ;  /* 0x0000c06001007387 */ /* 0x000fe20000100800 */
[----:B------:R-:W-:Y:S01]  /*3f30*/  PRMT R30, RZ, 0x7610, R30 ;  /* 0x00007610ff1e7816 */ /* 0x000fe2000000001e */
[----:B0-----:R-:W-:Y:S01]  /*3f40*/  VIADD R24, R11, 0xfffffff5 ;  /* 0xfffffff50b187836 */ /* 0x001fe20000000000 */
[----:B------:R-:W-:-:S04]  /*3f50*/  IADD3.X R23, PT, PT, R7, UR6, RZ, P2, !PT ;  /* 0x0000000607177c10 */ /* 0x000fc800097fe4ff */
[----:B------:R-:W-:Y:S01]  /*3f60*/  ISETP.GE.U32.AND P2, PT, R24, 0x7fffffb6, PT ;  /* 0x7fffffb61800780c */ /* 0x000fe20003f46070 */
[----:B------:R-:W-:Y:S01]  /*3f70*/  @!P3 IMAD.MOV.U32 R24, RZ, RZ, R20 ;  /* 0x000000ffff18b224 */ /* 0x000fe200078e0014 */
[----:B------:R-:W-:Y:S01]  /*3f80*/  PRMT R87, RZ, 0x7610, R87 ;  /* 0x00007610ff577816 */ /* 0x000fe20000000057 */
[----:B--2---:R0:W-:Y:S04]  /*3f90*/  STL [R1+0xc8], R22 ;  /* 0x0000c81601007387 */ /* 0x0041e80000100800 */
[----:B------:R1:W-:Y:S01]  /*3fa0*/  STL [R1+0xe8], R25 ;  /* 0x0000e81901007387 */ /* 0x0003e20000100800 */
[----:B0-----:R-:W-:-:S05]  /*3fb0*/  IADD3.X R22, PT, PT, R5, UR6, RZ, P4, !PT ;  /* 0x0000000605167c10 */ /* 0x001fca000a7fe4ff */
[----:B-1----:R-:W-:-:S05]  /*3fc0*/  @!P3 IMAD.MOV.U32 R25, RZ, RZ, R22 ;  /* 0x000000ffff19b224 */ /* 0x002fca00078e0016 */
        /* <DEDUP_REMOVED lines=9> */
[----:B------:R-:W-:Y:S02]  /*4060*/  IADD3 R94, P3, PT, R4, UR5, RZ ;  /* 0x00000005045e7c10 */ /* 0x000fe4000ff7e0ff */
[----:B0-----:R-:W-:-:S03]  /*4070*/  SHF.R.U32.HI R24, RZ, 0xd, R41 ;  /* 0x0000000dff187819 */ /* 0x001fc60000011629 */
[----:B------:R-:W-:Y:S01]  /*4080*/  @!P4 IMAD.IADD R58, R58, 0x1, -R37 ;  /* 0x000000013a3ac824 */ /* 0x000fe200078e0a25 */
[----:B------:R-:W-:Y:S02]  /*4090*/  PRMT R74, RZ, 0x7610, R74 ;  /* 0x00007610ff4a7816 */ /* 0x000fe4000000004a */
[----:B------:R-:W-:Y:S01]  /*40a0*/  PRMT R43, RZ, 0x7610, R43 ;  /* 0x00007610ff2b7816 */ /* 0x000fe2000000002b */
[----:B--2---:R0:W-:Y:S04]  /*40b0*/  STL [R1+0xb0], R30 ;  /* 0x0000b01e01007387 */ /* 0x0041e80000100800 */
[----:B------:R-:W-:Y:S04]  /*40c0*/  STL [R1+0x5ac], R21 ;  /* 0x0005ac1501007387 */ /* 0x000fe80000100800 */
[----:B------:R-:W-:Y:S01]  /*40d0*/  STL [R1+0x5a8], R23 ;  /* 0x0005a81701007387 */ /* 0x000fe20000100800 */
[----:B0-----:R-:W-:-:S02]  /*40e0*/  IMAD.MOV.U32 R30, RZ, RZ, R29 ;  /* 0x000000ffff1e7224 */ /* 0x001fc400078e001d */
[----:B------:R-:W-:Y:S01]  /*40f0*/  IMAD.MOV.U32 R29, RZ, RZ, R109 ;  /* 0x000000ffff1d7224 */ /* 0x000fe200078e006d */
[----:B------:R-:W-:Y:S01]  /*4100*/  IADD3 R109, P4, PT, R6, UR5, RZ ;  /* 0x00000005066d7c10 */ /* 0x000fe2000ff9e0ff */
[----:B---3--:R0:W-:Y:S03]  /*4110*/  STL [R1+0xac], R87 ;  /* 0x0000ac5701007387 */ /* 0x0081e60000100800 */
[----:B------:R-:W-:Y:S02]  /*4120*/  IADD3.X R96, PT, PT, R7, UR6, RZ, P4, !PT ;  /* 0x0000000607607c10 */ /* 0x000fe4000a7fe4ff */
[----:B------:R-:W-:Y:S01]  /*4130*/  LOP3.LUT P4, RZ, R24, 0x1, RZ, 0xc0, !PT ;  /* 0x0000000118ff7812 */ /* 0x000fe2000788c0ff */
[----:B------:R-:W-:Y:S01]  /*4140*/  @!P2 IMAD.MOV.U32 R24, RZ, RZ, R94 ;  /* 0x000000ffff18a224 */ /* 0x000fe200078e005e */
[----:B0-----:R-:W-:-:S05]  /*4150*/  IADD3.X R87, PT, PT, R5, UR6, RZ, P3, !PT ;  /* 0x0000000605577c10 */ /* 0x001fca0009ffe4ff */
[----:B------:R-:W-:-:S05]  /*4160*/  @!P2 IMAD.MOV.U32 R25, RZ, RZ, R87 ;  /* 0x000000ffff19a224 */ /* 0x000fca00078e0057 */
[----:B------:R0:W2:Y:S02]  /*4170*/  @!P2 LDG.E.U8 R74, desc[UR24][R24.64] ;  /* 0x00000018184aa981 */ /* 0x0000a4000c1e1100 */
[----:B0-----:R-:W-:Y:S02]  /*4180*/  @!P2 IMAD.MOV.U32 R24, RZ, RZ, R109 ;  /* 0x000000ffff18a224 */ /* 0x001fe400078e006d */
[----:B------:R-:W-:-:S05]  /*4190*/  @!P2 IMAD.MOV.U32 R25, RZ, RZ, R96 ;  /* 0x000000ffff19a224 */ /* 0x000fca00078e0060 */
[----:B------:R0:W3:Y:S01]  /*41a0*/  @!P2 LDG.E.U8 R43, desc[UR24][R24.64] ;  /* 0x00000018182ba981 */ /* 0x0000e2000c1e1100 */
[----:B------:R-:W-:Y:S01]  /*41b0*/  ISETP.GT.U32.AND P3, PT, R37, R56, PT ;  /* 0x000000382500720c */ /* 0x000fe20003f64070 */
[----:B------:R-:W-:Y:S02]  /*41c0*/  UIMAD UR5, UR12, 0x12, URZ ;  /* 0x000000120c0578a4 */ /* 0x000fe4000f8e02ff */
[----:B------:R-:W-:Y:S04]  /*41d0*/  STL [R1+0x5b4], R94 ;  /* 0x0005b45e01007387 */ /* 0x000fe80000100800 */
[----:B------:R-:W-:Y:S01]  /*41e0*/  STL [R1+0x5b0], R87 ;  /* 0x0005b05701007387 */ /* 0x000fe20000100800 */
[----:B------:R-:W-:Y:S02]  /*41f0*/  USHF.R.S32.HI UR6, URZ, 0x1f, UR5 ;  /* 0x0000001fff067899 */ /* 0x000fe40008011405 */
[----:B0-----:R-:W-:Y:S01]  /*4200*/  IADD3 R25, P2, PT, R4, UR5, RZ ;  /* 0x0000000504197c10 */ /* 0x001fe2000ff5e0ff */
[----:B------:R-:W-:Y:S02]  /*4210*/  STL [R1+0x5bc], R109 ;  /* 0x0005bc6d01007387 */ /* 0x000fe40000100800 */
[----:B------:R-:W-:-:S02]  /*4220*/  @!P3 IMAD.IADD R56, R56, 0x1, -R37 ;  /* 0x000000013838b824 */ /* 0x000fc400078e0a25 */
[----:B------:R-:W-:Y:S01]  /*4230*/  STL [R1+0x5b8], R96 ;  /* 0x0005b86001007387 */ /* 0x000fe20000100800 */
[----:B------:R-:W-:Y:S02]  /*4240*/  SHF.R.U32.HI R24, RZ, 0x5, R41 ;  /* 0x00000005ff187819 */ /* 0x000fe40000011629 */
[----:B------:R-:W-:Y:S02]  /*4250*/  IADD3.X R111, PT, PT, R5, UR6, RZ, P2, !PT ;  /* 0x00000006056f7c10 */ /* 0x000fe400097fe4ff */
[----:B------:R-:W-:Y:S02]  /*4260*/  PRMT R117, RZ, 0x7610, R117 ;  /* 0x00007610ff757816 */ /* 0x000fe40000000075 */
[----:B------:R-:W-:Y:S01]  /*4270*/  PRMT R35, RZ, 0x7610, R35 ;  /* 0x00007610ff237816 */ /* 0x000fe20000000023 */
[----:B---3--:R0:W-:Y:S04]  /*4280*/  STL [R1+0xa8], R43 ;  /* 0x0000a82b01007387 */ /* 0x0081e80000100800 */
[----:B------:R-:W-:Y:S01]  /*4290*/  STL [R1+0x11c], R25 ;  /* 0x00011c1901007387 */ /* 0x000fe20000100800 */
[----:B0-----:R-:W-:-:S05]  /*42a0*/  IADD3 R43, P3, PT, R6, UR5, RZ ;  /* 0x00000005062b7c10 */ /* 0x001fca000ff7e0ff */
[----:B------:R-:W-:Y:S04]  /*42b0*/  STL [R1+0x124], R43 ;  /* 0x0001242b01007387 */ /* 0x000fe80000100800 */
[----:B--2---:R0:W-:Y:S02]  /*42c0*/  STL [R1+0xb8], R74 ;  /* 0x0000b84a01007387 */ /* 0x0041e40000100800 */
[----:B0-----:R-:W-:Y:S02]  /*42d0*/  IADD3.X R74, PT, PT, R7, UR6, RZ, P3, !PT ;  /* 0x00000006074a7c10 */ /* 0x001fe40009ffe4ff */
[----:B------:R-:W-:Y:S01]  /*42e0*/  LOP3.LUT P3, RZ, R24, 0x1, RZ, 0xc0, !PT ;  /* 0x0000000118ff7812 */ /* 0x000fe2000786c0ff */
[----:B------:R-:W-:Y:S02]  /*42f0*/  @P4 IMAD.MOV.U32 R24, RZ, RZ, R25 ;  /* 0x000000ffff184224 */ /* 0x000fe400078e0019 */
[----:B------:R-:W-:-:S05]  /*4300*/  @P4 IMAD.MOV.U32 R25, RZ, RZ, R111 ;  /* 0x000000ffff194224 */ /* 0x000fca00078e006f */
[----:B------:R0:W2:Y:S02]  /*4310*/  @P4 LDG.E.U8 R117, desc[UR24][R24.64] ;  /* 0x0000001818754981 */ /* 0x0000a4000c1e1100 */
[----:B0-----:R-:W-:Y:S02]  /*4320*/  @P4 IMAD.MOV.U32 R24, RZ, RZ, R43 ;  /* 0x000000ffff184224 */ /* 0x001fe400078e002b */
[----:B------:R-:W-:-:S05]  /*4330*/  @P4 IMAD.MOV.U32 R25, RZ, RZ, R74 ;  /* 0x000000ffff194224 */ /* 0x000fca00078e004a */
[----:B------:R0:W3:Y:S01]  /*4340*/  @P4 LDG.E.U8 R35, desc[UR24][R24.64] ;  /* 0x0000001818234981 */ /* 0x0000e2000c1e1100 */
[----:B------:R-:W-:Y:S01]  /*4350*/  ISETP.GT.U32.AND P2, PT, R37, R60, PT ;  /* 0x0000003c2500720c */ /* 0x000fe20003f44070 */
[----:B------:R-:W-:Y:S02]  /*4360*/  UIMAD UR5, UR12, 0x1a, URZ ;  /* 0x0000001a0c0578a4 */ /* 0x000fe4000f8e02ff */
[----:B------:R1:W-:Y:S02]  /*4370*/  STL [R1+0x118], R111 ;  /* 0x0001186f01007387 */ /* 0x0003e40000100800 */
[----:B------:R-:W-:Y:S02]  /*4380*/  USHF.R.S32.HI UR6, URZ, 0x1f, UR5 ;  /* 0x0000001fff067899 */ /* 0x000fe40008011405 */
[----:B0-----:R-:W-:Y:S01]  /*4390*/  IADD3 R25, P4, PT, R4, UR5, RZ ;  /* 0x0000000504197c10 */ /* 0x001fe2000ff9e0ff */
[----:B-1----:R-:W4:Y:S05]  /*43a0*/  LDL.LU R111, [R1+0x5e0] ;  /* 0x0005e000016f7983 */ /* 0x002f2a0000300800 */
[----:B------:R-:W-:Y:S01]  /*43b0*/  @!P2 IMAD.IADD R60, R60, 0x1, -R37 ;  /* 0x000000013c3ca824 */ /* 0x000fe200078e0a25 */
[----:B------:R-:W-:Y:S01]  /*43c0*/  STL [R1+0x120], R74 ;  /* 0x0001204a01007387 */ /* 0x000fe20000100800 */
[----:B------:R-:W-:-:S02]  /*43d0*/  SHF.R.U64 R24, R45, 0x1d, RZ ;  /* 0x0000001d2d187819 */ /* 0x000fc400000012ff */
[----:B------:R-:W-:Y:S02]  /*43e0*/  IADD3.X R43, PT, PT, R5, UR6, RZ, P4, !PT ;  /* 0x00000006052b7c10 */ /* 0x000fe4000a7fe4ff */
[----:B------:R-:W-:Y:S02]  /*43f0*/  PRMT R75, RZ, 0x7610, R75 ;  /* 0x00007610ff4b7816 */ /* 0x000fe4000000004b */
        /* <DEDUP_REMOVED lines=22> */
[----:B-1----:R-:W3:Y:S04]  /*4560*/  LDL.LU R43, [R1+0x5d8] ;  /* 0x0005d800012b7983 */ /* 0x002ee80000300800 */
[----:B------:R0:W-:Y:S01]  /*4570*/  STL [R1+0x1a0], R74 ;  /* 0x0001a04a01007387 */ /* 0x0001e20000100800 */
[----:B------:R-:W-:Y:S02]  /*4580*/  PRMT R42, RZ, 0x7610, R42 ;  /* 0x00007610ff2a7816 */ /* 0x000fe4000000002a */
[----:B0-----:R-:W-:Y:S02]  /*4590*/  IADD3.X R74, PT, PT, R5, UR6, RZ, P3, !PT ;  /* 0x00000006054a7c10 */ /* 0x001fe40009ffe4ff */
[----:B------:R-:W-:Y:S01]  /*45a0*/  PRMT R31, RZ, 0x7610, R31 ;  /* 0x00007610ff1f7816 */ /* 0x000fe2000000001f */
[----:B--2---:R0:W-:Y:S04]  /*45b0*/  STL [R1+0x90], R33 ;  /* 0x0000902101007387 */ /* 0x0041e80000100800 */
[----:B------:R1:W-:Y:S01]  /*45c0*/  STL [R1+0x35c], R25 ;  /* 0x00035c1901007387 */ /* 0x0003e20000100800 */
[----:B0-----:R-:W-:-:S04]  /*45d0*/  IADD3 R33, P4, PT, R6, UR5, RZ ;  /* 0x0000000506217c10 */ /* 0x001fc8000ff9e0ff */
[----:B------:R-:W-:Y:S02]  /*45e0*/  IADD3.X R35, PT, PT, R7, UR6, RZ, P4, !PT ;  /* 0x0000000607237c10 */ /* 0x000fe4000a7fe4ff */
[----:B------:R-:W-:Y:S01]  /*45f0*/  LOP3.LUT P4, RZ, R24, 0x1, RZ, 0xc0, !PT ;  /* 0x0000000118ff7812 */ /* 0x000fe2000788c0ff */
[----:B------:R-:W-:Y:S02]  /*4600*/  @P2 IMAD.MOV.U32 R24, RZ, RZ, R25 ;  /* 0x000000ffff182224 */ /* 0x000fe400078e0019 */
[----:B-1----:R-:W-:-:S05]  /*4610*/  @P2 IMAD.MOV.U32 R25, RZ, RZ, R74 ;  /* 0x000000ffff192224 */ /* 0x002fca00078e004a */
[----:B------:R0:W2:Y:S02]  /*4620*/  @P2 LDG.E.U8 R42, desc[UR24][R24.64] ;  /* 0x00000018182a2981 */ /* 0x0000a4000c1e1100 */
[----:B0-----:R-:W-:Y:S02]  /*4630*/  @P2 IMAD.MOV.U32 R24, RZ, RZ, R33 ;  /* 0x000000ffff182224 */ /* 0x001fe400078e0021 */
[----:B------:R-:W-:-:S05]  /*4640*/  @P2 IMAD.MOV.U32 R25, RZ, RZ, R35 ;  /* 0x000000ffff192224 */ /* 0x000fca00078e0023 */
[----:B------:R0:W2:Y:S01]  /*4650*/  @P2 LDG.E.U8 R31, desc[UR24][R24.64] ;  /* 0x00000018181f2981 */ /* 0x0000a2000c1e1100 */
[----:B------:R-:W-:Y:S01]  /*4660*/  ISETP.GT.U32.AND P3, PT, R37, R62, PT ;  /* 0x0000003e2500720c */ /* 0x000fe20003f64070 */
[----:B------:R-:W-:Y:S02]  /*4670*/  UIMAD UR5, UR12, 0x2a, URZ ;  /* 0x0000002a0c0578a4 */ /* 0x000fe4000f8e02ff */
[----:B------:R-:W-:Y:S04]  /*4680*/  STL [R1+0x364], R33 ;  /* 0x0003642101007387 */ /* 0x000fe80000100800 */
[----:B------:R-:W-:Y:S01]  /*4690*/  STL [R1+0x358], R74 ;  /* 0x0003584a01007387 */ /* 0x000fe20000100800 */
[----:B------:R-:W-:-:S03]  /*46a0*/  USHF.R.S32.HI UR6, URZ, 0x1f, UR5 ;  /* 0x0000001fff067899 */ /* 0x000fc60008011405 */
[----:B------:R1:W-:Y:S02]  /*46b0*/  STL [R1+0x360], R35 ;  /* 0x0003602301007387 */ /* 0x0003e40000100800 */
[----:B------:R-:W-:Y:S02]  /*46c0*/  @!P3 IMAD.IADD R62, R62, 0x1, -R37 ;  /* 0x000000013e3eb824 */ /* 0x000fe400078e0a25 */
[----:B---3--:R-:W-:Y:S01]  /*46d0*/  STL [R1+0x98], R75 ;  /* 0x0000984b01007387 */ /* 0x008fe20000100800 */
[----:B-1----:R-:W-:Y:S02]  /*46e0*/  IADD3 R35, P2, PT, R4, UR5, RZ ;  /* 0x0000000504237c10 */ /* 0x002fe4000ff5e0ff */
[----:B0-----:R-:W-:Y:S02]  /*46f0*/  SHF.R.U64 R24, R45, 0xd, RZ ;  /* 0x0000000d2d187819 */ /* 0x001fe400000012ff */
[----:B------:R-:W-:Y:S02]  /*4700*/  PRMT R34, RZ, 0x7610, R34 ;  /* 0x00007610ff227816 */ /* 0x000fe40000000022 */
[----:B------:R-:W-:-:S02]  /*4710*/  PRMT R19, RZ, 0x7610, R19 ;  /* 0x00007610ff137816 */ /* 0x000fc40000000013 */
[----:B------:R-:W-:-:S13]  /*4720*/  ISETP.GT.U32.AND P6, PT, R37, R39, PT ;  /* 0x000000272500720c */ /* 0x000fda0003fc4070 */
[----:B------:R-:W-:Y:S01]  /*4730*/  @!P6 IMAD.IADD R39, R39, 0x1, -R37 ;  /* 0x000000012727e824 */ /* 0x000fe200078e0a25 */
[----:B------:R-:W-:-:S13]  /*4740*/  ISETP.GT.U32.AND P6, PT, R37, R47, PT ;  /* 0x0000002f2500720c */ /* 0x000fda0003fc4070 */
[----:B------:R-:W-:Y:S01]  /*4750*/  @!P6 IMAD.IADD R47, R47, 0x1, -R37 ;  /* 0x000000012f2fe824 */ /* 0x000fe200078e0a25 */
[----:B------:R-:W-:-:S13]  /*4760*/  ISETP.GT.U32.AND P6, PT, R37, R44, PT ;  /* 0x0000002c2500720c */ /* 0x000fda0003fc4070 */
[----:B------:R-:W-:Y:S01]  /*4770*/  @!P6 IMAD.IADD R44, R44, 0x1, -R37 ;  /* 0x000000012c2ce824 */ /* 0x000fe200078e0a25 */
[----:B------:R-:W-:-:S13]  /*4780*/  ISETP.GT.U32.AND P6, PT, R37, R49, PT ;  /* 0x000000312500720c */ /* 0x000fda0003fc4070 */
[----:B------:R-:W-:Y:S01]  /*4790*/  @!P6 IMAD.IADD R49, R49, 0x1, -R37 ;  /* 0x000000013131e824 */ /* 0x000fe200078e0a25 */
[----:B------:R-:W-:Y:S01]  /*47a0*/  ISETP.GT.U32.AND P6, PT, R37, R53, PT ;  /* 0x000000352500720c */ /* 0x000fe20003fc4070 */
[----:B--2---:R0:W-:Y:S04]  /*47b0*/  STL [R1+0x8c], R31 ;  /* 0x00008c1f01007387 */ /* 0x0041e80000100800 */
[----:B------:R-:W-:Y:S04]  /*47c0*/  STL [R1+0x434], R35 ;  /* 0x0004342301007387 */ /* 0x000fe80000100800 */
[----:B------:R1:W-:Y:S01]  /*47d0*/  STL [R1+0x94], R42 ;  /* 0x0000942a01007387 */ /* 0x0003e20000100800 */
[----:B0-----:R-:W-:-:S04]  /*47e0*/  IADD3 R31, P3, PT, R6, UR5, RZ ;  /* 0x00000005061f7c10 */ /* 0x001fc8000ff7e0ff */
[----:B------:R-:W-:Y:S02]  /*47f0*/  IADD3.X R33, PT, PT, R7, UR6, RZ, P3, !PT ;  /* 0x0000000607217c10 */ /* 0x000fe40009ffe4ff */
[----:B-1----:R-:W-:Y:S02]  /*4800*/  IADD3.X R42, PT, PT, R5, UR6, RZ, P2, !PT ;  /* 0x00000006052a7c10 */ /* 0x002fe400097fe4ff */
[----:B------:R-:W-:Y:S01]  /*4810*/  LOP3.LUT P3, RZ, R24, 0x1, RZ, 0xc0, !PT ;  /* 0x0000000118ff7812 */ /* 0x000fe2000786c0ff */
[----:B------:R-:W-:Y:S02]  /*4820*/  @P4 IMAD.MOV.U32 R24, RZ, RZ, R35 ;  /* 0x000000ffff184224 */ /* 0x000fe400078e0023 */
[----:B------:R-:W-:-:S05]  /*4830*/  @P4 IMAD.MOV.U32 R25, RZ, RZ, R42 ;  /* 0x000000ffff194224 */ /* 0x000fca00078e002a */
[----:B------:R0:W2:Y:S02]  /*4840*/  @P4 LDG.E.U8 R34, desc[UR24][R24.64] ;  /* 0x0000001818224981 */ /* 0x0000a4000c1e1100 */
[----:B0-----:R-:W-:Y:S02]  /*4850*/  @P4 IMAD.MOV.U32 R24, RZ, RZ, R31 ;  /* 0x000000ffff184224 */ /* 0x001fe400078e001f */
[----:B------:R-:W-:-:S05]  /*4860*/  @P4 IMAD.MOV.U32 R25, RZ, RZ, R33 ;  /* 0x000000ffff194224 */ /* 0x000fca00078e0021 */
[----:B------:R0:W3:Y:S01]  /*4870*/  @P4 LDG.E.U8 R19, desc[UR24][R24.64] ;  /* 0x0000001818134981 */ /* 0x0000e2000c1e1100 */
[----:B------:R-:W-:Y:S01]  /*4880*/  @!P6 IMAD.IADD R53, R53, 0x1, -R37 ;  /* 0x000000013535e824 */ /* 0x000fe200078e0a25 */
        /* <DEDUP_REMOVED lines=11> */
[--C-:B------:R-:W-:Y:S01]  /*4940*/  @!P6 IMAD.IADD R65, R65, 0x1, -R37.reuse ;  /* 0x000000014141e824 */ /* 0x100fe200078e0a25 */
[----:B------:R-:W-:Y:S01]  /*4950*/  ISETP.GT.U32.AND P6, PT, R37, R63, PT ;  /* 0x0000003f2500720c */ /* 0x000fe20003fc4070 */
[----:B------:R-:W-:Y:S01]  /*4960*/  UIMAD UR5, UR12, 0x32, URZ ;  /* 0x000000320c0578a4 */ /* 0x000fe2000f8e02ff */
[----:B------:R-:W-:Y:S11]  /*4970*/  STL [R1+0x43c], R31 ;  /* 0x00043c1f01007387 */ /* 0x000ff60000100800 */
[----:B------:R-:W-:Y:S01]  /*4980*/  @!P6 IMAD.IADD R63, R63, 0x1, -R37 ;  /* 0x000000013f3fe824 */ /* 0x000fe200078e0a25 */
[----:B------:R-:W-:Y:S01]  /*4990*/  ISETP.GT.U32.AND P6, PT, R37, R67, PT ;  /* 0x000000432500720c */ /* 0x000fe20003fc4070 */
[----:B------:R-:W-:Y:S01]  /*49a0*/  USHF.R.S32.HI UR6, URZ, 0x1f, UR5 ;  /* 0x0000001fff067899 */ /* 0x000fe20008011405 */
[----:B------:R-:W-:Y:S01]  /*49b0*/  STL [R1+0x430], R42 ;  /* 0x0004302a01007387 */ /* 0x000fe20000100800 */
[----:B0-----:R-:W-:-:S03]  /*49c0*/  IADD3 R25, P4, PT, R4, UR5, RZ ;  /* 0x0000000504197c10 */ /* 0x001fc6000ff9e0ff */
[----:B------:R0:W-:Y:S01]  /*49d0*/  STL [R1+0x438], R33 ;  /* 0x0004382101007387 */ /* 0x0001e20000100800 */
[----:B------:R-:W-:-:S06]  /*49e0*/  SHF.R.U64 R24, R45, 0x5, RZ ;  /* 0x000000052d187819 */ /* 0x000fcc00000012ff */
[----:B------:R-:W-:Y:S01]  /*49f0*/  @!P6 IMAD.IADD R67, R67, 0x1, -R37 ;  /* 0x000000014343e824 */ /* 0x000fe200078e0a25 */
[----:B0-----:R-:W-:Y:S02]  /*4a00*/  IADD3.X R33, PT, PT, R5, UR6, RZ, P4, !PT ;  /* 0x0000000605217c10 */ /* 0x001fe4000a7fe4ff */
[----:B------:R-:W-:Y:S02]  /*4a10*/  PRMT R32, RZ, 0x7610, R32 ;  /* 0x00007610ff207816 */ /* 0x000fe40000000020 */
[----:B------:R-:W-:Y:S01]  /*4a20*/  PRMT R18, RZ, 0x7610, R18 ;  /* 0x00007610ff127816 */ /* 0x000fe20000000012 */
        /* <DEDUP_REMOVED lines=10> */
[----:B------:R0:W3:Y:S01]  /*4ad0*/  @P3 LDG.E.U8 R18, desc[UR24][R24.64] ;  /* 0x0000001818123981 */ /* 0x0000e2000c1e1100 */
[C---:B------:R-:W-:Y:S02]  /*4ae0*/  ISETP.GT.U32.AND P2, PT, R37.reuse, R66, PT ;  /* 0x000000422500720c */ /* 0x040fe40003f44070 */
[----:B------:R-:W-:Y:S01]  /*4af0*/  ISETP.GT.U32.AND P4, PT, R37, R71, PT ;  /* 0x000000472500720c */ /* 0x000fe20003f84070 */
[----:B------:R-:W-:-:S10]  /*4b00*/  UIMAD UR5, UR12, 0x3a, URZ ;  /* 0x0000003a0c0578a4 */ /* 0x000fd4000f8e02ff */
[----:B------:R-:W-:Y:S01]  /*4b10*/  @!P2 IMAD.IADD R66, R66, 0x1, -R37 ;  /* 0x000000014242a824 */ /* 0x000fe200078e0a25 */
[----:B------:R-:W-:Y:S01]  /*4b20*/  ISETP.GT.U32.AND P2, PT, R37, R73, PT ;  /* 0x000000492500720c */ /* 0x000fe20003f44070 */
[----:B------:R-:W-:Y:S01]  /*4b30*/  STL [R1+0x48c], R19 ;  /* 0x00048c1301007387 */ /* 0x000fe20000100800 */
[----:B------:R-:W-:-:S03]  /*4b40*/  USHF.R.S32.HI UR6, URZ, 0x1f, UR5 ;  /* 0x0000001fff067899 */ /* 0x000fc60008011405 */
[----:B------:R-:W-:Y:S04]  /*4b50*/  STL [R1+0x480], R33 ;  /* 0x0004802101007387 */ /* 0x000fe80000100800 */
[----:B------:R1:W-:Y:S04]  /*4b60*/  STL [R1+0x488], R31 ;  /* 0x0004881f01007387 */ /* 0x0003e80000100800 */
[--C-:B------:R-:W-:Y:S01]  /*4b70*/  @!P2 IMAD.IADD R73, R73, 0x1, -R37.reuse ;  /* 0x000000014949a824 */ /* 0x100fe200078e0a25 */
[----:B--2---:R2:W-:Y:S01]  /*4b80*/  STL [R1+0x78], R34 ;  /* 0x0000782201007387 */ /* 0x0045e20000100800 */
[----:B-1----:R-:W-:Y:S01]  /*4b90*/  IADD3 R31, P2, PT, R4, UR5, RZ ;  /* 0x00000005041f7c10 */ /* 0x002fe2000ff5e0ff */
[----:B------:R-:W-:-:S02]  /*4ba0*/  @!P4 IMAD.IADD R71, R71, 0x1, -R37 ;  /* 0x000000014747c824 */ /* 0x000fc400078e0a25 */
[----:B0-----:R-:W-:Y:S01]  /*4bb0*/  VIADD R24, R11, 0xfffffffc ;  /* 0xfffffffc0b187836 */ /* 0x001fe20000000000 */
[----:B------:R-:W-:Y:S02]  /*4bc0*/  ISETP.GT.U32.AND P3, PT, R37, R70, PT ;  /* 0x000000462500720c */ /* 0x000fe40003f64070 */
[----:B------:R-:W-:Y:S02]  /*4bd0*/  PRMT R22, RZ, 0x7610, R22 ;  /* 0x00007610ff167816 */ /* 0x000fe40000000016 */
[----:B------:R-:W-:Y:S01]  /*4be0*/  PRMT R17, RZ, 0x7610, R17 ;  /* 0x00007610ff117816 */ /* 0x000fe20000000011 */
[----:B------:R-:W-:Y:S02]  /*4bf0*/  IMAD.MOV.U32 R33, RZ, RZ, R28 ;  /* 0x000000ffff217224 */ /* 0x000fe400078e001c */
[----:B------:R-:W-:-:S06]  /*4c00*/  VIADD R28, R11, 0xfffffff4 ;  /* 0xfffffff40b1c7836 */ /* 0x000fcc0000000000 */
[----:B------:R-:W-:Y:S01]  /*4c10*/  @!P3 IMAD.IADD R70, R70, 0x1, -R37 ;  /* 0x000000014646b824 */ /* 0x000fe200078e0a25 */
[----:B------:R-:W-:Y:S01]  /*4c20*/  PRMT R15, RZ, 0x7610, R15 ;  /* 0x00007610ff0f7816 */ /* 0x000fe2000000000f */
[----:B--2---:R-:W-:Y:S01]  /*4c30*/  IMAD.MOV.U32 R34, RZ, RZ, R29 ;  /* 0x000000ffff227224 */ /* 0x004fe200078e001d */
[----:B------:R-:W-:Y:S01]  /*4c40*/  PRMT R13, RZ, 0x7610, R13 ;  /* 0x00007610ff0d7816 */ /* 0x000fe2000000000d */
[----:B---3--:R0:W-:Y:S04]  /*4c50*/  STL [R1+0x60], R18 ;  /* 0x0000601201007387 */ /* 0x0081e80000100800 */
[----:B------:R-:W-:Y:S04]  /*4c60*/  STL [R1+0x4d4], R31 ;  /* 0x0004d41f01007387 */ /* 0x000fe80000100800 */
[----:B------:R1:W-:Y:S01]  /*4c70*/  STL [R1+0x74], R32 ;  /* 0x0000742001007387 */ /* 0x0003e20000100800 */
[----:B0-----:R-:W-:-:S04]  /*4c80*/  IADD3 R18, P4, PT, R6, UR5, RZ ;  /* 0x0000000506127c10 */ /* 0x001fc8000ff9e0ff */
[----:B------:R-:W-:Y:S02]  /*4c90*/  IADD3.X R19, PT, PT, R7, UR6, RZ, P4, !PT ;  /* 0x0000000607137c10 */ /* 0x000fe4000a7fe4ff */
[----:B-1----:R-:W-:Y:S02]  /*4ca0*/  IADD3.X R32, PT, PT, R5, UR6, RZ, P2, !PT ;  /* 0x0000000605207c10 */ /* 0x002fe400097fe4ff */
[----:B------:R-:W-:Y:S01]  /*4cb0*/  ISETP.GE.U32.AND P4, PT, R24, 0x7fffffbd, PT ;  /* 0x7fffffbd1800780c */ /* 0x000fe20003f86070 */
[----:B------:R-:W-:Y:S02]  /*4cc0*/  @P6 IMAD.MOV.U32 R24, RZ, RZ, R31 ;  /* 0x000000ffff186224 */ /* 0x000fe400078e001f */
[----:B------:R-:W-:Y:S01]  /*4cd0*/  @P6 IMAD.MOV.U32 R25, RZ, RZ, R32 ;  /* 0x000000ffff196224 */ /* 0x000fe200078e0020 */
[----:B------:R-:W-:-:S04]  /*4ce0*/  UIMAD UR5, UR12, 0x3, URZ ;  /* 0x000000030c0578a4 */ /* 0x000fc8000f8e02ff */
[----:B------:R0:W2:Y:S01]  /*4cf0*/  @P6 LDG.E.U8 R22, desc[UR24][R24.64] ;  /* 0x0000001818166981 */ /* 0x0000a2000c1e1100 */
[----:B------:R-:W-:Y:S01]  /*4d00*/  USHF.R.S32.HI UR6, URZ, 0x1f, UR5 ;  /* 0x0000001fff067899 */ /* 0x000fe20008011405 */
[----:B0-----:R-:W-:Y:S02]  /*4d10*/  @P6 IMAD.MOV.U32 R24, RZ, RZ, R18 ;  /* 0x000000ffff186224 */ /* 0x001fe400078e0012 */
[----:B------:R-:W-:-:S05]  /*4d20*/  @P6 IMAD.MOV.U32 R25, RZ, RZ, R19 ;  /* 0x000000ffff196224 */ /* 0x000fca00078e0013 */
[----:B------:R0:W3:Y:S01]  /*4d30*/  @P6 LDG.E.U8 R17, desc[UR24][R24.64] ;  /* 0x0000001818116981 */ /* 0x0000e2000c1e1100 */
[----:B------:R-:W-:-:S03]  /*4d40*/  IMAD.MOV.U32 R31, RZ, RZ, R26 ;  /* 0x000000ffff1f7224 */ /* 0x000fc600078e001a */
[----:B------:R-:W-:Y:S01]  /*4d50*/  STL [R1+0x4dc], R18 ;  /* 0x0004dc1201007387 */ /* 0x000fe20000100800 */
[----:B0-----:R-:W-:Y:S02]  /*4d60*/  IADD3 R24, P3, PT, R4, UR5, RZ ;  /* 0x0000000504187c10 */ /* 0x001fe4000ff7e0ff */
[----:B------:R-:W-:Y:S01]  /*4d70*/  IADD3 R25, P6, PT, R6, UR5, RZ ;  /* 0x0000000506197c10 */ /* 0x000fe2000ffde0ff */
[----:B------:R0:W-:Y:S01]  /*4d80*/  STL [R1+0x4d0], R32 ;  /* 0x0004d02001007387 */ /* 0x0001e20000100800 */
[----:B------:R-:W-:-:S05]  /*4d90*/  IADD3.X R26, PT, PT, R5, UR6, RZ, P3, !PT ;  /* 0x00000006051a7c10 */ /* 0x000fca0009ffe4ff */
[----:B------:R-:W-:Y:S02]  /*4da0*/  @!P4 IMAD.MOV.U32 R29, RZ, RZ, R26 ;  /* 0x000000ffff1dc224 */ /* 0x000fe400078e001a */
[----:B0-----:R-:W-:Y:S01]  /*4db0*/  IMAD.MOV.U32 R32, RZ, RZ, R27 ;  /* 0x000000ffff207224 */ /* 0x001fe200078e001b */
[----:B------:R-:W-:Y:S02]  /*4dc0*/  IADD3.X R27, PT, PT, R7, UR6, RZ, P6, !PT ;  /* 0x00000006071b7c10 */ /* 0x000fe4000b7fe4ff */
[----:B------:R-:W-:Y:S01]  /*4dd0*/  ISETP.GE.U32.AND P6, PT, R28, 0x7fffffb5, PT ;  /* 0x7fffffb51c00780c */ /* 0x000fe20003fc6070 */
[----:B------:R-:W-:-:S05]  /*4de0*/  @!P4 IMAD.MOV.U32 R28, RZ, RZ, R24 ;  /* 0x000000ffff1cc224 */ /* 0x000fca00078e0018 */
[----:B------:R0:W4:Y:S02]  /*4df0*/  @!P4 LDG.E.U8 R15, desc[UR24][R28.64] ;  /* 0x000000181c0fc981 */ /* 0x000124000c1e1100 */
[----:B0-----:R-:W-:Y:S02]  /*4e00*/  @!P4 IMAD.MOV.U32 R28, RZ, RZ, R25 ;  /* 0x000000ffff1cc224 */ /* 0x001fe400078e0019 */
[----:B------:R-:W-:-:S05]  /*4e10*/  @!P4 IMAD.MOV.U32 R29, RZ, RZ, R27 ;  /* 0x000000ffff1dc224 */ /* 0x000fca00078e001b */
[----:B------:R0:W4:Y:S01]  /*4e20*/  @!P4 LDG.E.U8 R13, desc[UR24][R28.64] ;  /* 0x000000181c0dc981 */ /* 0x000122000c1e1100 */
[----:B------:R-:W-:Y:S01]  /*4e30*/  ISETP.GT.U32.AND P2, PT, R37, R69, PT ;  /* 0x000000452500720c */ /* 0x000fe20003f44070 */
[----:B------:R-:W-:Y:S02]  /*4e40*/  UIMAD UR5, UR12, 0xb, URZ ;  /* 0x0000000b0c0578a4 */ /* 0x000fe4000f8e02ff */
[----:B------:R-:W-:Y:S10]  /*4e50*/  STL [R1+0x4d8], R19 ;  /* 0x0004d81301007387 */ /* 0x000ff40000100800 */
[----:B------:R-:W-:Y:S01]  /*4e60*/  @!P2 IMAD.IADD R69, R69, 0x1, -R37 ;  /* 0x000000014545a824 */ /* 0x000fe200078e0a25 */
[----:B------:R-:W-:Y:S01]  /*4e70*/  ISETP.GT.U32.AND P2, PT, R37, R68, PT ;  /* 0x000000442500720c */ /* 0x000fe20003f44070 */
[----:B------:R-:W-:Y:S04]  /*4e80*/  STL [R1+0x5c4], R24 ;  /* 0x0005c41801007387 */ /* 0x000fe80000100800 */
[----:B------:R-:W-:Y:S01]  /*4e90*/  STL [R1+0x5c0], R26 ;  /* 0x0005c01a01007387 */ /* 0x000fe20000100800 */
[----:B------:R-:W-:-:S03]  /*4ea0*/  USHF.R.S32.HI UR6, URZ, 0x1f, UR5 ;  /* 0x0000001fff067899 */ /* 0x000fc60008011405 */
[----:B------:R-:W-:Y:S04]  /*4eb0*/  STL [R1+0x5cc], R25 ;  /* 0x0005cc1901007387 */ /* 0x000fe80000100800 */
[----:B------:R-:W-:Y:S01]  /*4ec0*/  STL [R1+0x5c8], R27 ;  /* 0x0005c81b01007387 */ /* 0x000fe20000100800 */
[----:B------:R-:W-:Y:S02]  /*4ed0*/  @!P2 IMAD.IADD R68, R68, 0x1, -R37 ;  /* 0x000000014444a824 */ /* 0x000fe400078e0a25 */
[----:B------:R-:W-:Y:S01]  /*4ee0*/  IMAD.MOV.U32 R35, RZ, RZ, R30 ;  /* 0x000000ffff237224 */ /* 0x000fe200078e001e */
[----:B0-----:R-:W-:Y:S01]  /*4ef0*/  SHF.R.U32.HI R28, RZ, 0xc, R41 ;  /* 0x0000000cff1c7819 */ /* 0x001fe20000011629 */
[----:B------:R-:W-:Y:S01]  /*4f00*/  IMAD.MOV.U32 R30, RZ, RZ, R112 ;  /* 0x000000ffff1e7224 */ /* 0x000fe200078e0070 */
[----:B------:R-:W-:-:S02]  /*4f10*/  PRMT R16, RZ, 0x7610, R16 ;  /* 0x00007610ff107816 */ /* 0x000fc40000000010 */
[----:B------:R-:W-:Y:S01]  /*4f20*/  PRMT R10, RZ, 0x7610, R10 ;  /* 0x00007610ff0a7816 */ /* 0x000fe2000000000a */
[----:B--2---:R-:W-:Y:S04]  /*4f30*/  STL [R1+0x6c], R22 ;  /* 0x00006c1601007387 */ /* 0x004fe80000100800 */
[----:B---3--:R0:W-:Y:S02]  /*4f40*/  STL [R1+0x64], R17 ;  /* 0x0000641101007387 */ /* 0x0081e40000100800 */
[----:B0-----:R-:W-:-:S04]  /*4f50*/  IADD3 R17, P2, PT, R4, UR5, RZ ;  /* 0x0000000504117c10 */ /* 0x001fc8000ff5e0ff */
[----:B------:R-:W-:-:S05]  /*4f60*/  IADD3.X R112, PT, PT, R5, UR6, RZ, P2, !PT ;  /* 0x0000000605707c10 */ /* 0x000fca00097fe4ff */
[----:B------:R-:W-:Y:S01]  /*4f70*/  @!P6 IMAD.MOV.U32 R29, RZ, RZ, R112 ;  /* 0x000000ffff1de224 */ /* 0x000fe200078e0070 */
[----:B----4-:R0:W-:Y:S04]  /*4f80*/  STL [R1+0x4c], R13 ;  /* 0x00004c0d01007387 */ /* 0x0101e80000100800 */
[----:B------:R-:W-:Y:S01]  /*4f90*/  STL [R1+0xc], R17 ;  /* 0x00000c1101007387 */ /* 0x000fe20000100800 */
[----:B0-----:R-:W-:-:S05]  /*4fa0*/  IADD3 R13, P4, PT, R6, UR5, RZ ;  /* 0x00000005060d7c10 */ /* 0x001fca000ff9e0ff */
[----:B------:R-:W-:Y:S04]  /*4fb0*/  STL [R1+0x38], R13 ;  /* 0x0000380d01007387 */ /* 0x000fe80000100800 */
[----:B------:R0:W-:Y:S02]  /*4fc0*/  STL [R1+0x50], R15 ;  /* 0x0000500f01007387 */ /* 0x0001e40000100800 */
[----:B0-----:R-:W-:Y:S02]  /*4fd0*/  IADD3.X R15, PT, PT, R7, UR6, RZ, P4, !PT ;  /* 0x00000006070f7c10 */ /* 0x001fe4000a7fe4ff */
[----:B------:R-:W-:Y:S01]  /*4fe0*/  LOP3.LUT P4, RZ, R28, 0x1, RZ, 0xc0, !PT ;  /* 0x000000011cff7812 */ /* 0x000fe2000788c0ff */
[----:B------:R-:W-:-:S05]  /*4ff0*/  @!P6 IMAD.MOV.U32 R28, RZ, RZ, R17 ;  /* 0x000000ffff1ce224 */ /* 0x000fca00078e0011 */
[----:B------:R0:W2:Y:S02]  /*5000*/  @!P6 LDG.E.U8 R16, desc[UR24][R28.64] ;  /* 0x000000181c10e981 */ /* 0x0000a4000c1e1100 */
[----:B0-----:R-:W-:Y:S02]  /*5010*/  @!P6 IMAD.MOV.U32 R28, RZ, RZ, R13 ;  /* 0x000000ffff1ce224 */ /* 0x001fe400078e000d */
[----:B------:R-:W-:-:S05]  /*5020*/  @!P6 IMAD.MOV.U32 R29, RZ, RZ, R15 ;  /* 0x000000ffff1de224 */ /* 0x000fca00078e000f */
[----:B------:R0:W3:Y:S01]  /*5030*/  @!P6 LDG.E.U8 R10, desc[UR24][R28.64] ;  /* 0x000000181c0ae981 */ /* 0x0000e2000c1e1100 */
[----:B------:R-:W-:Y:S01]  /*5040*/  ISETP.GT.U32.AND P3, PT, R37, R72, PT ;  /* 0x000000482500720c */ /* 0x000fe20003f64070 */
[----:B------:R-:W-:-:S12]  /*5050*/  UIMAD UR5, UR12, 0x13, URZ ;  /* 0x000000130c0578a4 */ /* 0x000fd8000f8e02ff */
[----:B------:R-:W-:Y:S01]  /*5060*/  @!P3 IMAD.IADD R72, R72, 0x1, -R37 ;  /* 0x000000014848b824 */ /* 0x000fe200078e0a25 */
[----:B------:R-:W-:Y:S01]  /*5070*/  ISETP.GT.U32.AND P3, PT, R37, R39, PT ;  /* 0x000000272500720c */ /* 0x000fe20003f64070 */
[----:B------:R1:W-:Y:S01]  /*5080*/  STL [R1+0x10], R15 ;  /* 0x0000100f01007387 */ /* 0x0003e20000100800 */
[----:B------:R-:W-:-:S03]  /*5090*/  USHF.R.S32.HI UR6, URZ, 0x1f, UR5 ;  /* 0x0000001fff067899 */ /* 0x000fc60008011405 */
[----:B------:R-:W-:Y:S08]  /*50a0*/  STL [R1+0x5d0], R112 ;  /* 0x0005d07001007387 */ /* 0x000ff00000100800 */
[----:B------:R-:W-:Y:S01]  /*50b0*/  @!P3 IMAD.IADD R39, R39, 0x1, -R37 ;  /* 0x000000012727b824 */ /* 0x000fe200078e0a25 */
[----:B-1----:R-:W-:Y:S02]  /*50c0*/  IADD3 R15, P3, PT, R4, UR5, RZ ;  /* 0x00000005040f7c10 */ /* 0x002fe4000ff7e0ff */
[----:B0-----:R-:W-:-:S02]  /*50d0*/  SHF.R.U32.HI R28, RZ, 0x4, R41 ;  /* 0x00000004ff1c7819 */ /* 0x001fc40000011629 */
[----:B------:R-:W-:Y:S02]  /*50e0*/  PRMT R14, RZ, 0x7610, R14 ;  /* 0x00007610ff0e7816 */ /* 0x000fe4000000000e */
[----:B------:R-:W-:Y:S01]  /*50f0*/  PRMT R8, RZ, 0x7610, R8 ;  /* 0x00007610ff087816 */ /* 0x000fe20000000008 */
[----:B---3--:R0:W-:Y:S04]  /*5100*/  STL [R1+0x48], R10 ;  /* 0x0000480a01007387 */ /* 0x0081e80000100800 */
[----:B------:R-:W-:Y:S04]  /*5110*/  STL [R1+0x12c], R15 ;  /* 0x00012c0f01007387 */ /* 0x000fe80000100800 */
[----:B--2---:R1:W-:Y:S01]  /*5120*/  STL [R1+0x5c], R16 ;  /* 0x00005c1001007387 */ /* 0x0043e20000100800 */
        /* <DEDUP_REMOVED lines=11> */
[----:B------:R-:W-:-:S12]  /*51e0*/  UIMAD UR5, UR12, 0x1b, URZ ;  /* 0x0000001b0c0578a4 */ /* 0x000fd8000f8e02ff */
[----:B------:R-:W-:Y:S01]  /*51f0*/  @!P2 IMAD.IADD R38, R38, 0x1, -R37 ;  /* 0x000000012626a824 */ /* 0x000fe200078e0a25 */
[----:B------:R-:W-:Y:S01]  /*5200*/  ISETP.GT.U32.AND P2, PT, R37, R47, PT ;  /* 0x0000002f2500720c */ /* 0x000fe20003f44070 */
[----:B------:R-:W-:Y:S01]  /*5210*/  STL [R1+0x134], R10 ;  /* 0x0001340a01007387 */ /* 0x000fe20000100800 */
[----:B------:R-:W-:-:S03]  /*5220*/  USHF.R.S32.HI UR6, URZ, 0x1f, UR5 ;  /* 0x0000001fff067899 */ /* 0x000fc60008011405 */
[----:B------:R-:W-:Y:S04]  /*5230*/  STL [R1+0x128], R16 ;  /* 0x0001281001007387 */ /* 0x000fe80000100800 */
[----:B------:R1:W-:Y:S04]  /*5240*/  STL [R1+0x130], R13 ;  /* 0x0001300d01007387 */ /* 0x0003e80000100800 */
[----:B------:R-:W-:Y:S01]  /*5250*/  @!P2 IMAD.IADD R47, R47, 0x1, -R37 ;  /* 0x000000012f2fa824 */ /* 0x000fe200078e0a25 */
[----:B-1----:R-:W-:Y:S02]  /*5260*/  IADD3 R13, P2, PT, R4, UR5, RZ ;  /* 0x00000005040d7c10 */ /* 0x002fe4000ff5e0ff */
[----:B0-----:R-:W-:-:S02]  /*5270*/  SHF.R.U64 R28, R45, 0x1c, RZ ;  /* 0x0000001c2d1c7819 */ /* 0x001fc400000012ff */
        /* <DEDUP_REMOVED lines=72> */
[----:B------:R1:W-:Y:S01]  /*5700*/  STL [R1+0x44c], R0 ;  /* 0x00044c0001007387 */ /* 0x0003e20000100800 */
[----:B------:R-:W-:-:S03]  /*5710*/  USHF.R.S32.HI UR6, URZ, 0x1f, UR5 ;  /* 0x0000001fff067899 */ /* 0x000fc60008011405 */
[----:B------:R-:W-:Y:S04]  /*5720*/  STL [R1+0x440], R9 ;  /* 0x0004400901007387 */ /* 0x000fe80000100800 */
[----:B------:R4:W-:Y:S04]  /*5730*/  STL [R1+0x448], R2 ;  /* 0x0004480201007387 */ /* 0x0009e80000100800 */
[--C-:B------:R-:W-:Y:S01]  /*5740*/  @!P3 IMAD.IADD R53, R53, 0x1, -R37.reuse ;  /* 0x000000013535b824 */ /* 0x100fe200078e0a25 */
[----:B-1----:R-:W-:Y:S01]  /*5750*/  IADD3 R0, P6, PT, R6, UR5, RZ ;  /* 0x0000000506007c10 */ /* 0x002fe2000ffde0ff */
[----:B------:R-:W-:Y:S01]  /*5760*/  @!P2 IMAD.IADD R52, R52, 0x1, -R37 ;  /* 0x000000013434a824 */ /* 0x000fe200078e0a25 */
[----:B0-----:R-:W-:-:S02]  /*5770*/  SHF.R.U64 R28, R45, 0x4, RZ ;  /* 0x000000042d1c7819 */ /* 0x001fc400000012ff */
[----:B------:R-:W-:Y:S02]  /*5780*/  ISETP.GT.U32.AND P2, PT, R37, R51, PT ;  /* 0x000000332500720c */ /* 0x000fe40003f44070 */
[----:B----4-:R-:W-:Y:S02]  /*5790*/  IADD3.X R2, PT, PT, R7, UR6, RZ, P6, !PT ;  /* 0x0000000607027c10 */ /* 0x010fe4000b7fe4ff */
[----:B------:R-:W-:Y:S02]  /*57a0*/  PRMT R25, RZ, 0x7610, R25 ;  /* 0x00007610ff197816 */ /* 0x000fe40000000019 */
[----:B------:R-:W-:Y:S02]  /*57b0*/  LOP3.LUT P6, RZ, R28, 0x1, RZ, 0xc0, !PT ;  /* 0x000000011cff7812 */ /* 0x000fe400078cc0ff */
[----:B------:R-:W-:-:S05]  /*57c0*/  PRMT R27, RZ, 0x7610, R27 ;  /* 0x00007610ff1b7816 */ /* 0x000fca000000001b */
[----:B------:R-:W-:Y:S01]  /*57d0*/  @!P2 IMAD.IADD R51, R51, 0x1, -R37 ;  /* 0x000000013333a824 */ /* 0x000fe200078e0a25 */
[----:B------:R-:W-:Y:S02]  /*57e0*/  PRMT R24, RZ, 0x7610, R24 ;  /* 0x00007610ff187816 */ /* 0x000fe40000000018 */
[----:B------:R-:W-:Y:S01]  /*57f0*/  PRMT R26, RZ, 0x7610, R26 ;  /* 0x00007610ff1a7816 */ /* 0x000fe2000000001a */
[----:B------:R-:W-:Y:S02]  /*5800*/  IMAD.MOV.U32 R75, RZ, RZ, R32 ;  /* 0x000000ffff4b7224 */ /* 0x000fe400078e0020 */
[----:B------:R-:W-:Y:S02]  /*5810*/  VIADD R32, R11, 0xfffffff3 ;  /* 0xfffffff30b207836 */ /* 0x000fe40000000000 */
[----:B------:R-:W-:Y:S01]  /*5820*/  IMAD.MOV.U32 R74, RZ, RZ, R31 ;  /* 0x000000ffff4a7224 */ /* 0x000fe200078e001f */
[----:B------:R-:W-:Y:S02]  /*5830*/  PRMT R109, RZ, 0x7610, R109 ;  /* 0x00007610ff6d7816 */ /* 0x000fe4000000006d */
[----:B------:R-:W-:-:S02]  /*5840*/  PRMT R96, RZ, 0x7610, R96 ;  /* 0x00007610ff607816 */ /* 0x000fc40000000060 */
[----:B------:R-:W-:Y:S02]  /*5850*/  PRMT R94, RZ, 0x7610, R94 ;  /* 0x00007610ff5e7816 */ /* 0x000fe4000000005e */
[----:B------:R-:W-:Y:S02]  /*5860*/  PRMT R87, RZ, 0x7610, R87 ;  /* 0x00007610ff577816 */ /* 0x000fe40000000057 */
[----:B------:R-:W-:Y:S02]  /*5870*/  PRMT R21, RZ, 0x7610, R21 ;  /* 0x00007610ff157816 */ /* 0x000fe40000000015 */
[----:B------:R-:W-:Y:S02]  /*5880*/  PRMT R23, RZ, 0x7610, R23 ;  /* 0x00007610ff177816 */ /* 0x000fe40000000017 */
[----:B------:R-:W-:Y:S02]  /*5890*/  PRMT R123, RZ, 0x7610, R123 ;  /* 0x00007610ff7b7816 */ /* 0x000fe4000000007b */
[----:B------:R-:W-:-:S02]  /*58a0*/  PRMT R20, RZ, 0x7610, R20 ;  /* 0x00007610ff147816 */ /* 0x000fc40000000014 */
[----:B------:R-:W-:Y:S02]  /*58b0*/  PRMT R125, RZ, 0x7610, R125 ;  /* 0x00007610ff7d7816 */ /* 0x000fe4000000007d */
[----:B------:R-:W-:Y:S02]  /*58c0*/  PRMT R118, RZ, 0x7610, R118 ;  /* 0x00007610ff767816 */ /* 0x000fe40000000076 */
[----:B------:R-:W-:Y:S02]  /*58d0*/  PRMT R122, RZ, 0x7610, R122 ;  /* 0x00007610ff7a7816 */ /* 0x000fe4000000007a */
[----:B------:R-:W-:Y:S02]  /*58e0*/  PRMT R121, RZ, 0x7610, R121 ;  /* 0x00007610ff797816 */ /* 0x000fe40000000079 */
[----:B------:R-:W-:Y:S02]  /*58f0*/  PRMT R115, RZ, 0x7610, R115 ;  /* 0x00007610ff737816 */ /* 0x000fe40000000073 */
[----:B------:R-:W-:Y:S01]  /*5900*/  PRMT R120, RZ, 0x7610, R120 ;  /* 0x00007610ff787816 */ /* 0x000fe20000000078 */
[----:B------:R-:W-:-:S04]  /*5910*/  UIMAD UR14, UR12, 0x3c, URZ ;  /* 0x0000003c0c0e78a4 */ /* 0x000fc8000f8e02ff */
[----:B------:R-:W-:Y:S01]  /*5920*/  USHF.R.S32.HI UR17, URZ, 0x1f, UR14 ;  /* 0x0000001fff117899 */ /* 0x000fe2000801140e */
[----:B------:R-:W-:Y:S02]  /*5930*/  PRMT R114, RZ, 0x7610, R114 ;  /* 0x00007610ff727816 */ /* 0x000fe40000000072 */
[----:B------:R-:W-:Y:S02]  /*5940*/  PRMT R124, RZ, 0x7610, R124 ;  /* 0x00007610ff7c7816 */ /* 0x000fe4000000007c */
[----:B------:R-:W-:Y:S01]  /*5950*/  PRMT R106, RZ, 0x7610, R106 ;  /* 0x00007610ff6a7816 */ /* 0x000fe2000000006a */
[----:B---3--:R-:W-:Y:S04]  /*5960*/  STL [R1+0x5d4], R112 ;  /* 0x0005d47001007387 */ /* 0x008fe80000100800 */
[----:B--2---:R0:W-:Y:S02]  /*5970*/  STL [R1+0x3c], R3 ;  /* 0x00003c0301007387 */ /* 0x0041e40000100800 */
[----:B0-----:R-:W-:-:S04]  /*5980*/  IADD3 R3, P3, PT, R4, UR5, RZ ;  /* 0x0000000504037c10 */ /* 0x001fc8000ff7e0ff */
[----:B------:R-:W-:Y:S01]  /*5990*/  IADD3.X R8, PT, PT, R5, UR6, RZ, P3, !PT ;  /* 0x0000000605087c10 */ /* 0x000fe20009ffe4ff */
[----:B------:R-:W-:Y:S01]  /*59a0*/  @P4 IMAD.MOV.U32 R28, RZ, RZ, R3 ;  /* 0x000000ffff1c4224 */ /* 0x000fe200078e0003 */
[----:B------:R-:W-:-:S03]  /*59b0*/  ISETP.GT.U32.AND P3, PT, R37, R50, PT ;  /* 0x000000322500720c */ /* 0x000fc60003f64070 */
[----:B------:R-:W-:Y:S01]  /*59c0*/  @P4 IMAD.MOV.U32 R29, RZ, RZ, R8 ;  /* 0x000000ffff1d4224 */ /* 0x000fe200078e0008 */
[----:B------:R-:W-:Y:S01]  /*59d0*/  UIMAD UR5, UR12, 0x3b, URZ ;  /* 0x0000003b0c0578a4 */ /* 0x000fe2000f8e02ff */
[----:B------:R0:W-:Y:S04]  /*59e0*/  STL [R1+0x494], R3 ;  /* 0x0004940301007387 */ /* 0x0001e80000100800 */
[----:B------:R1:W2:Y:S01]  /*59f0*/  @P4 LDG.E.U8 R25, desc[UR24][R28.64] ;  /* 0x000000181c194981 */ /* 0x0002a2000c1e1100 */
[----:B------:R-:W-:-:S03]  /*5a00*/  USHF.R.S32.HI UR6, URZ, 0x1f, UR5 ;  /* 0x0000001fff067899 */ /* 0x000fc60008011405 */
[----:B------:R3:W-:Y:S01]  /*5a10*/  STL [R1+0x49c], R0 ;  /* 0x00049c0001007387 */ /* 0x0007e20000100800 */
[----:B0-----:R-:W-:Y:S01]  /*5a20*/  IADD3 R3, P2, PT, R4, UR5, RZ ;  /* 0x0000000504037c10 */ /* 0x001fe2000ff5e0ff */
[----:B-1----:R-:W-:Y:S02]  /*5a30*/  @P4 IMAD.MOV.U32 R28, RZ, RZ, R0 ;  /* 0x000000ffff1c4224 */ /* 0x002fe400078e0000 */
[----:B------:R-:W-:Y:S01]  /*5a40*/  @P4 IMAD.MOV.U32 R29, RZ, RZ, R2 ;  /* 0x000000ffff1d4224 */ /* 0x000fe200078e0002 */
[----:B------:R0:W-:Y:S04]  /*5a50*/  STL [R1+0x490], R8 ;  /* 0x0004900801007387 */ /* 0x0001e80000100800 */
[----:B------:R1:W4:Y:S01]  /*5a60*/  @P4 LDG.E.U8 R27, desc[UR24][R28.64] ;  /* 0x000000181c1b4981 */ /* 0x000322000c1e1100 */
[----:B---3--:R-:W-:Y:S01]  /*5a70*/  IADD3 R0, P4, PT, R6, UR5, RZ ;  /* 0x0000000506007c10 */ /* 0x008fe2000ff9e0ff */
[----:B------:R-:W-:Y:S01]  /*5a80*/  @!P3 IMAD.IADD R50, R50, 0x1, -R37 ;  /* 0x000000013232b824 */ /* 0x000fe200078e0a25 */
[----:B------:R-:W-:Y:S01]  /*5a90*/  ISETP.GT.U32.AND P3, PT, R37, R55, PT ;  /* 0x000000372500720c */ /* 0x000fe20003f64070 */
[----:B------:R3:W-:Y:S01]  /*5aa0*/  STL [R1+0x498], R2 ;  /* 0x0004980201007387 */ /* 0x0007e20000100800 */
[----:B0-----:R-:W-:Y:S01]  /*5ab0*/  IADD3.X R8, PT, PT, R5, UR6, RZ, P2, !PT ;  /* 0x0000000605087c10 */ /* 0x001fe200097fe4ff */
[----:B-1----:R-:W-:-:S04]  /*5ac0*/  VIADD R28, R11, 0xfffffffb ;  /* 0xfffffffb0b1c7836 */ /* 0x002fc80000000000 */
[----:B------:R-:W-:Y:S01]  /*5ad0*/  @P6 IMAD.MOV.U32 R29, RZ, RZ, R8 ;  /* 0x000000ffff1d6224 */ /* 0x000fe200078e0008 */
[----:B---3--:R-:W-:Y:S02]  /*5ae0*/  IADD3.X R2, PT, PT, R7, UR6, RZ, P4, !PT ;  /* 0x0000000607027c10 */ /* 0x008fe4000a7fe4ff */
[----:B------:R-:W-:Y:S01]  /*5af0*/  ISETP.GE.U32.AND P4, PT, R28, 0x7fffffbc, PT ;  /* 0x7fffffbc1c00780c */ /* 0x000fe20003f86070 */
[----:B------:R-:W-:Y:S01]  /*5b00*/  @P6 IMAD.MOV.U32 R28, RZ, RZ, R3 ;  /* 0x000000ffff1c6224 */ /* 0x000fe200078e0003 */
[----:B------:R-:W-:Y:S01]  /*5b10*/  ISETP.GT.U32.AND P2, PT, R37, R54, PT ;  /* 0x000000362500720c */ /* 0x000fe20003f44070 */
[----:B------:R-:W-:-:S03]  /*5b20*/  USHF.L.U32 UR5, UR12, 0x2, URZ ;  /* 0x000000020c057899 */ /* 0x000fc600080006ff */
[----:B------:R0:W3:Y:S01]  /*5b30*/  @P6 LDG.E.U8 R24, desc[UR24][R28.64] ;  /* 0x000000181c186981 */ /* 0x0000e2000c1e1100 */
[----:B------:R-:W-:Y:S01]  /*5b40*/  USHF.R.S32.HI UR6, URZ, 0x1f, UR5 ;  /* 0x0000001fff067899 */ /* 0x000fe20008011405 */
[--C-:B------:R-:W-:Y:S02]  /*5b50*/  @!P3 IMAD.IADD R55, R55, 0x1, -R37.reuse ;  /* 0x000000013737b824 */ /* 0x100fe400078e0a25 */
[----:B------:R1:W-:Y:S01]  /*5b60*/  STL [R1+0x4e4], R3 ;  /* 0x0004e40301007387 */ /* 0x0003e20000100800 */
[----:B0-----:R-:W-:Y:S02]  /*5b70*/  @P6 IMAD.MOV.U32 R28, RZ, RZ, R0 ;  /* 0x000000ffff1c6224 */ /* 0x001fe400078e0000 */
[----:B------:R-:W-:Y:S01]  /*5b80*/  @P6 IMAD.MOV.U32 R29, RZ, RZ, R2 ;  /* 0x000000ffff1d6224 */ /* 0x000fe200078e0002 */
[----:B------:R-:W-:Y:S04]  /*5b90*/  STL [R1+0x4ec], R0 ;  /* 0x0004ec0001007387 */ /* 0x000fe80000100800 */
[----:B------:R0:W2:Y:S01]  /*5ba0*/  @P6 LDG.E.U8 R26, desc[UR24][R28.64] ;  /* 0x000000181c1a6981 */ /* 0x0000a2000c1e1100 */
[----:B------:R-:W-:-:S03]  /*5bb0*/  @!P2 IMAD.IADD R54, R54, 0x1, -R37 ;  /* 0x000000013636a824 */ /* 0x000fc600078e0a25 */
[----:B------:R-:W-:Y:S01]  /*5bc0*/  STL [R1+0x4e0], R8 ;  /* 0x0004e00801007387 */ /* 0x000fe20000100800 */
[----:B------:R-:W-:-:S03]  /*5bd0*/  ISETP.GT.U32.AND P2, PT, R37, R59, PT ;  /* 0x0000003b2500720c */ /* 0x000fc60003f44070 */
[----:B------:R1:W-:Y:S01]  /*5be0*/  STL [R1+0x4e8], R2 ;  /* 0x0004e80201007387 */ /* 0x0003e20000100800 */
[----:B0-----:R-:W-:Y:S02]  /*5bf0*/  IADD3 R28, P3, PT, R4, UR5, RZ ;  /* 0x00000005041c7c10 */ /* 0x001fe4000ff7e0ff */
[----:B------:R-:W-:Y:S01]  /*5c00*/  IADD3 R29, P6, PT, R6, UR5, RZ ;  /* 0x00000005061d7c10 */ /* 0x000fe2000ffde0ff */
[----:B-1----:R-:W-:Y:S02]  /*5c10*/  IMAD.MOV.U32 R3, RZ, RZ, R35 ;  /* 0x000000ffff037224 */ /* 0x002fe400078e0023 */
[----:B------:R-:W-:Y:S02]  /*5c20*/  IMAD.MOV.U32 R2, RZ, RZ, R34 ;  /* 0x000000ffff027224 */ /* 0x000fe400078e0022 */
[----:B------:R-:W-:Y:S01]  /*5c30*/  IMAD.MOV.U32 R34, RZ, RZ, R30 ;  /* 0x000000ffff227224 */ /* 0x000fe200078e001e */
[----:B------:R-:W-:Y:S01]  /*5c40*/  IADD3.X R30, PT, PT, R5, UR6, RZ, P3, !PT ;  /* 0x00000006051e7c10 */ /* 0x000fe20009ffe4ff */
[----:B------:R-:W-:Y:S01]  /*5c50*/  IMAD.MOV.U32 R35, RZ, RZ, R33 ;  /* 0x000000ffff237224 */ /* 0x000fe200078e0021 */
[----:B------:R-:W-:-:S02]  /*5c60*/  IADD3.X R31, PT, PT, R7, UR6, RZ, P6, !PT ;  /* 0x00000006071f7c10 */ /* 0x000fc4000b7fe4ff */
[----:B------:R-:W-:Y:S01]  /*5c70*/  ISETP.GE.U32.AND P6, PT, R32, 0x7fffffb4, PT ;  /* 0x7fffffb42000780c */ /* 0x000fe20003fc6070 */
[----:B------:R-:W-:Y:S02]  /*5c80*/  @!P4 IMAD.MOV.U32 R32, RZ, RZ, R28 ;  /* 0x000000ffff20c224 */ /* 0x000fe400078e001c */
[----:B------:R-:W-:Y:S01]  /*5c90*/  @!P4 IMAD.MOV.U32 R33, RZ, RZ, R30 ;  /* 0x000000ffff21c224 */ /* 0x000fe200078e001e */
[----:B------:R-:W-:Y:S01]  /*5ca0*/  UIMAD UR5, UR12, 0xc, URZ ;  /* 0x0000000c0c0578a4 */ /* 0x000fe2000f8e02ff */
[----:B------:R-:W-:-:S03]  /*5cb0*/  ISETP.GT.U32.AND P3, PT, R37, R58, PT ;  /* 0x0000003a2500720c */ /* 0x000fc60003f64070 */
[----:B------:R0:W2:Y:S01]  /*5cc0*/  @!P4 LDG.E.U8 R109, desc[UR24][R32.64] ;  /* 0x00000018206dc981 */ /* 0x0000a2000c1e1100 */
[----:B------:R-:W-:Y:S01]  /*5cd0*/  USHF.R.S32.HI UR6, URZ, 0x1f, UR5 ;  /* 0x0000001fff067899 */ /* 0x000fe20008011405 */
[----:B------:R-:W-:Y:S01]  /*5ce0*/  @!P2 IMAD.IADD R59, R59, 0x1, -R37 ;  /* 0x000000013b3ba824 */ /* 0x000fe200078e0a25 */
[----:B------:R-:W-:Y:S01]  /*5cf0*/  IADD3 R9, P2, PT, R4, UR5, RZ ;  /* 0x0000000504097c10 */ /* 0x000fe2000ff5e0ff */
[----:B0-----:R-:W-:Y:S02]  /*5d00*/  @!P4 IMAD.MOV.U32 R32, RZ, RZ, R29 ;  /* 0x000000ffff20c224 */ /* 0x001fe400078e001d */
[----:B------:R-:W-:Y:S01]  /*5d10*/  @!P4 IMAD.MOV.U32 R33, RZ, RZ, R31 ;  /* 0x000000ffff21c224 */ /* 0x000fe200078e001f */
[----:B------:R-:W-:-:S04]  /*5d20*/  IADD3.X R10, PT, PT, R5, UR6, RZ, P2, !PT ;  /* 0x00000006050a7c10 */ /* 0x000fc800097fe4ff */
[----:B------:R0:W2:Y:S01]  /*5d30*/  @!P4 LDG.E.U8 R96, desc[UR24][R32.64] ;  /* 0x000000182060c981 */ /* 0x0000a2000c1e1100 */
[----:B------:R-:W-:Y:S01]  /*5d40*/  IADD3 R0, P4, PT, R6, UR5, RZ ;  /* 0x0000000506007c10 */ /* 0x000fe2000ff9e0ff */
[----:B------:R-:W-:-:S03]  /*5d50*/  @!P3 IMAD.IADD R58, R58, 0x1, -R37 ;  /* 0x000000013a3ab824 */ /* 0x000fc600078e0a25 */
[----:B------:R-:W-:Y:S02]  /*5d60*/  IADD3.X R8, PT, PT, R7, UR6, RZ, P4, !PT ;  /* 0x0000000607087c10 */ /* 0x000fe4000a7fe4ff */
[----:B0-----:R-:W-:Y:S01]  /*5d70*/  SHF.R.U32.HI R32, RZ, 0xb, R41 ;  /* 0x0000000bff207819 */ /* 0x001fe20000011629 */
[----:B------:R-:W-:Y:S01]  /*5d80*/  @!P6 IMAD.MOV.U32 R33, RZ, RZ, R10 ;  /* 0x000000ffff21e224 */ /* 0x000fe200078e000a */
[C---:B------:R-:W-:Y:S02]  /*5d90*/  ISETP.GT.U32.AND P3, PT, R37.reuse, R57, PT ;  /* 0x000000392500720c */ /* 0x040fe40003f64070 */
[----:B------:R-:W-:Y:S01]  /*5da0*/  LOP3.LUT P4, RZ, R32, 0x1, RZ, 0xc0, !PT ;  /* 0x0000000120ff7812 */ /* 0x000fe2000788c0ff */
[----:B------:R-:W-:Y:S01]  /*5db0*/  @!P6 IMAD.MOV.U32 R32, RZ, RZ, R9 ;  /* 0x000000ffff20e224 */ /* 0x000fe200078e0009 */
[----:B------:R-:W-:Y:S01]  /*5dc0*/  ISETP.GT.U32.AND P2, PT, R37, R56, PT ;  /* 0x000000382500720c */ /* 0x000fe20003f44070 */
[----:B------:R-:W-:-:S03]  /*5dd0*/  UIMAD UR5, UR12, 0x14, URZ ;  /* 0x000000140c0578a4 */ /* 0x000fc6000f8e02ff */
[----:B------:R0:W2:Y:S01]  /*5de0*/  @!P6 LDG.E.U8 R94, desc[UR24][R32.64] ;  /* 0x00000018205ee981 */ /* 0x0000a2000c1e1100 */
[----:B------:R-:W-:-:S03]  /*5df0*/  USHF.R.S32.HI UR6, URZ, 0x1f, UR5 ;  /* 0x0000001fff067899 */ /* 0x000fc60008011405 */
[----:B------:R1:W-:Y:S01]  /*5e00*/  STL [R1+0x68], R9 ;  /* 0x0000680901007387 */ /* 0x0003e20000100800 */
[----:B0-----:R-:W-:Y:S02]  /*5e10*/  @!P6 IMAD.MOV.U32 R32, RZ, RZ, R0 ;  /* 0x000000ffff20e224 */ /* 0x001fe400078e0000 */
[----:B------:R-:W-:Y:S01]  /*5e20*/  @!P6 IMAD.MOV.U32 R33, RZ, RZ, R8 ;  /* 0x000000ffff21e224 */ /* 0x000fe200078e0008 */
[----:B------:R0:W-:Y:S01]  /*5e30*/  STL [R1+0x9c], R0 ;  /* 0x00009c0001007387 */ /* 0x0001e20000100800 */
[----:B------:R-:W-:-:S03]  /*5e40*/  @!P3 IMAD.IADD R57, R57, 0x1, -R37 ;  /* 0x000000013939b824 */ /* 0x000fc600078e0a25 */
[----:B------:R0:W2:Y:S01]  /*5e50*/  @!P6 LDG.E.U8 R87, desc[UR24][R32.64] ;  /* 0x000000182057e981 */ /* 0x0000a2000c1e1100 */
[----:B-1----:R-:W-:Y:S01]  /*5e60*/  IADD3 R9, P6, PT, R4, UR5, RZ ;  /* 0x0000000504097c10 */ /* 0x002fe2000ffde0ff */
[----:B------:R-:W-:Y:S01]  /*5e70*/  @!P2 IMAD.IADD R56, R56, 0x1, -R37 ;  /* 0x000000013838a824 */ /* 0x000fe200078e0a25 */
[----:B------:R-:W-:Y:S01]  /*5e80*/  ISETP.GT.U32.AND P3, PT, R37, R61, PT ;  /* 0x0000003d2500720c */ /* 0x000fe20003f64070 */
[----:B------:R1:W-:Y:S01]  /*5e90*/  STL [R1+0x40], R10 ;  /* 0x0000400a01007387 */ /* 0x0003e20000100800 */
[----:B0-----:R-:W-:-:S03]  /*5ea0*/  IADD3 R0, P2, PT, R6, UR5, RZ ;  /* 0x0000000506007c10 */ /* 0x001fc6000ff5e0ff */
[----:B------:R0:W-:Y:S01]  /*5eb0*/  STL [R1+0x70], R8 ;  /* 0x0000700801007387 */ /* 0x0001e20000100800 */
[----:B------:R-:W-:Y:S02]  /*5ec0*/  SHF.R.U32.HI R32, RZ, 0x3, R41 ;  /* 0x00000003ff207819 */ /* 0x000fe40000011629 */
[----:B-1----:R-:W-:Y:S02]  /*5ed0*/  IADD3.X R10, PT, PT, R5, UR6, RZ, P6, !PT ;  /* 0x00000006050a7c10 */ /* 0x002fe4000b7fe4ff */
[----:B0-----:R-:W-:-:S03]  /*5ee0*/  IADD3.X R8, PT, PT, R7, UR6, RZ, P2, !PT ;  /* 0x0000000607087c10 */ /* 0x001fc600097fe4ff */
[----:B------:R-:W-:Y:S01]  /*5ef0*/  @P4 IMAD.MOV.U32 R33, RZ, RZ, R10 ;  /* 0x000000ffff214224 */ /* 0x000fe200078e000a */
[----:B------:R-:W-:Y:S01]  /*5f00*/  LOP3.LUT P2, RZ, R32, 0x1, RZ, 0xc0, !PT ;  /* 0x0000000120ff7812 */ /* 0x000fe2000784c0ff */
[----:B------:R-:W-:Y:S01]  /*5f10*/  @P4 IMAD.MOV.U32 R32, RZ, RZ, R9 ;  /* 0x000000ffff204224 */ /* 0x000fe200078e0009 */
[----:B------:R-:W-:Y:S01]  /*5f20*/  ISETP.GT.U32.AND P6, PT, R37, R60, PT ;  /* 0x0000003c2500720c */ /* 0x000fe20003fc4070 */
[----:B------:R-:W-:Y:S01]  /*5f30*/  UIMAD UR5, UR12, 0x1c, URZ ;  /* 0x0000001c0c0578a4 */ /* 0x000fe2000f8e02ff */
[----:B------:R0:W-:Y:S01]  /*5f40*/  STL [R1+0x13c], R9 ;  /* 0x00013c0901007387 */ /* 0x0001e20000100800 */
[----:B------:R-:W-:Y:S02]  /*5f50*/  @!P3 IMAD.IADD R61, R61, 0x1, -R37 ;  /* 0x000000013d3db824 */ /* 0x000fe400078e0a25 */
[----:B------:R-:W-:Y:S01]  /*5f60*/  USHF.R.S32.HI UR6, URZ, 0x1f, UR5 ;  /* 0x0000001fff067899 */ /* 0x000fe20008011405 */
[----:B------:R1:W2:Y:S04]  /*5f70*/  @P4 LDG.E.U8 R21, desc[UR24][R32.64] ;  /* 0x0000001820154981 */ /* 0x0002a8000c1e1100 */
[----:B------:R1:W-:Y:S01]  /*5f80*/  STL [R1+0x144], R0 ;  /* 0x0001440001007387 */ /* 0x0003e20000100800 */
[----:B0-----:R-:W-:Y:S01]  /*5f90*/  IADD3 R9, P3, PT, R4, UR5, RZ ;  /* 0x0000000504097c10 */ /* 0x001fe2000ff7e0ff */
[----:B-1----:R-:W-:-:S02]  /*5fa0*/  @P4 IMAD.MOV.U32 R32, RZ, RZ, R0 ;  /* 0x000000ffff204224 */ /* 0x002fc400078e0000 */
[----:B------:R-:W-:Y:S01]  /*5fb0*/  @P4 IMAD.MOV.U32 R33, RZ, RZ, R8 ;  /* 0x000000ffff214224 */ /* 0x000fe200078e0008 */
[----:B------:R0:W-:Y:S01]  /*5fc0*/  STL [R1+0x138], R10 ;  /* 0x0001380a01007387 */ /* 0x0001e20000100800 */
[----:B------:R-:W-:-:S03]  /*5fd0*/  IMAD.MOV.U32 R0, RZ, RZ, R3 ;  /* 0x000000ffff007224 */ /* 0x000fc600078e0003 */
[----:B------:R1:W2:Y:S01]  /*5fe0*/  @P4 LDG.E.U8 R23, desc[UR24][R32.64] ;  /* 0x0000001820174981 */ /* 0x0002a2000c1e1100 */
[----:B------:R-:W-:Y:S01]  /*5ff0*/  IADD3 R3, P4, PT, R6, UR5, RZ ;  /* 0x0000000506037c10 */ /* 0x000fe2000ff9e0ff */
[----:B------:R-:W-:Y:S01]  /*6000*/  @!P6 IMAD.IADD R60, R60, 0x1, -R37 ;  /* 0x000000013c3ce824 */ /* 0x000fe200078e0a25 */
[----:B0-----:R-:W-:Y:S02]  /*6010*/  IADD3.X R10, PT, PT, R5, UR6, RZ, P3, !PT ;  /* 0x00000006050a7c10 */ /* 0x001fe40009ffe4ff */
[----:B-1----:R-:W-:Y:S01]  /*6020*/  SHF.R.U64 R32, R45, 0x1b, RZ ;  /* 0x0000001b2d207819 */ /* 0x002fe200000012ff */
[----:B------:R0:W-:Y:S01]  /*6030*/  STL [R1+0x140], R8 ;  /* 0x0001400801007387 */ /* 0x0001e20000100800 */
[----:B------:R-:W-:Y:S01]  /*6040*/  ISETP.GT.U32.AND P6, PT, R37, R65, PT ;  /* 0x000000412500720c */ /* 0x000fe20003fc4070 */
[----:B------:R-:W-:Y:S01]  /*6050*/  @P2 IMAD.MOV.U32 R33, RZ, RZ, R10 ;  /* 0x000000ffff212224 */ /* 0x000fe200078e000a */
[----:B------:R-:W-:Y:S01]  /*6060*/  LOP3.LUT P3, RZ, R32, 0x1, RZ, 0xc0, !PT ;  /* 0x0000000120ff7812 */ /* 0x000fe2000786c0ff */
[----:B------:R-:W-:Y:S01]  /*6070*/  @P2 IMAD.MOV.U32 R32, RZ, RZ, R9 ;  /* 0x000000ffff202224 */ /* 0x000fe200078e0009 */
[----:B------:R-:W-:-:S04]  /*6080*/  UIMAD UR5, UR12, 0x24, URZ ;  /* 0x000000240c0578a4 */ /* 0x000fc8000f8e02ff */
[----:B------:R1:W2:Y:S01]  /*6090*/  @P2 LDG.E.U8 R123, desc[UR24][R32.64] ;  /* 0x00000018207b2981 */ /* 0x0002a2000c1e1100 */
[----:B0-----:R-:W-:Y:S02]  /*60a0*/  IADD3.X R8, PT, PT, R7, UR6, RZ, P4, !PT ;  /* 0x0000000607087c10 */ /* 0x001fe4000a7fe4ff */
[----:B------:R-:W-:Y:S01]  /*60b0*/  ISETP.GT.U32.AND P4, PT, R37, R64, PT ;  /* 0x000000402500720c */ /* 0x000fe20003f84070 */
[----:B------:R-:W-:Y:S01]  /*60c0*/  USHF.R.S32.HI UR6, URZ, 0x1f, UR5 ;  /* 0x0000001fff067899 */ /* 0x000fe20008011405 */
[----:B-1----:R-:W-:Y:S02]  /*60d0*/  @P2 IMAD.MOV.U32 R32, RZ, RZ, R3 ;  /* 0x000000ffff202224 */ /* 0x002fe400078e0003 */
[----:B------:R-:W-:Y:S01]  /*60e0*/  @P2 IMAD.MOV.U32 R33, RZ, RZ, R8 ;  /* 0x000000ffff212224 */ /* 0x000fe200078e0008 */
[----:B------:R0:W-:Y:S01]  /*60f0*/  STL [R1+0x1bc], R9 ;  /* 0x0001bc0901007387 */ /* 0x0001e20000100800 */
[----:B------:R-:W-:-:S03]  /*6100*/  @!P6 IMAD.IADD R65, R65, 0x1, -R37 ;  /* 0x000000014141e824 */ /* 0x000fc600078e0a25 */
[----:B------:R1:W2:Y:S04]  /*6110*/  @P2 LDG.E.U8 R20, desc[UR24][R32.64] ;  /* 0x0000001820142981 */ /* 0x0002a8000c1e1100 */
[----:B------:R-:W-:Y:S01]  /*6120*/  @!P4 IMAD.IADD R64, R64, 0x1, -R37 ;  /* 0x000000014040c824 */ /* 0x000fe200078e0a25 */
[----:B0-----:R-:W-:Y:S01]  /*6130*/  IADD3 R9, P6, PT, R4, UR5, RZ ;  /* 0x0000000504097c10 */ /* 0x001fe2000ffde0ff */
[----:B-1----:R-:W-:Y:S01]  /*6140*/  VIADD R32, R11, 0xfffffffa ;  /* 0xfffffffa0b207836 */ /* 0x002fe20000000000 */
[----:B------:R0:W-:Y:S04]  /*6150*/  STL [R1+0x1b8], R10 ;  /* 0x0001b80a01007387 */ /* 0x0001e80000100800 */
[----:B------:R-:W-:Y:S01]  /*6160*/  STL [R1+0x1c4], R3 ;  /* 0x0001c40301007387 */ /* 0x000fe20000100800 */
[----:B------:R-:W-:-:S02]  /*6170*/  ISETP.GE.U32.AND P2, PT, R32, 0x7fffffbb, PT ;  /* 0x7fffffbb2000780c */ /* 0x000fc40003f46070 */
[----:B------:R-:W-:Y:S01]  /*6180*/  SHF.R.U64 R32, R45, 0x13, RZ ;  /* 0x000000132d207819 */ /* 0x000fe200000012ff */
[----:B------:R1:W-:Y:S01]  /*6190*/  STL [R1+0x1c0], R8 ;  /* 0x0001c00801007387 */ /* 0x0003e20000100800 */
[----:B0-----:R-:W-:-:S03]  /*61a0*/  IADD3.X R10, PT, PT, R5, UR6, RZ, P6, !PT ;  /* 0x00000006050a7c10 */ /* 0x001fc6000b7fe4ff */
[----:B------:R-:W-:Y:S01]  /*61b0*/  STL [R1+0x3bc], R9 ;  /* 0x0003bc0901007387 */ /* 0x000fe20000100800 */
[----:B------:R-:W-:Y:S01]  /*61c0*/  LOP3.LUT P6, RZ, R32, 0x1, RZ, 0xc0, !PT ;  /* 0x0000000120ff7812 */ /* 0x000fe200078cc0ff */
[----:B------:R-:W-:Y:S01]  /*61d0*/  @P3 IMAD.MOV.U32 R32, RZ, RZ, R9 ;  /* 0x000000ffff203224 */ /* 0x000fe200078e0009 */
[----:B-1----:R-:W-:Y:S01]  /*61e0*/  IADD3 R8, P4, PT, R6, UR5, RZ ;  /* 0x0000000506087c10 */ /* 0x002fe2000ff9e0ff */
[----:B------:R-:W-:Y:S01]  /*61f0*/  UIMAD UR5, UR12, 0x2c, URZ ;  /* 0x0000002c0c0578a4 */ /* 0x000fe2000f8e02ff */
[----:B------:R0:W-:Y:S01]  /*6200*/  STL [R1+0x378], R10 ;  /* 0x0003780a01007387 */ /* 0x0001e20000100800 */
[----:B------:R-:W-:-:S05]  /*6210*/  @P3 IMAD.MOV.U32 R33, RZ, RZ, R10 ;  /* 0x000000ffff213224 */ /* 0x000fca00078e000a */
[----:B------:R1:W2:Y:S01]  /*6220*/  @P3 LDG.E.U8 R125, desc[UR24][R32.64] ;  /* 0x00000018207d3981 */ /* 0x0002a2000c1e1100 */
[----:B0-----:R-:W-:Y:S01]  /*6230*/  IADD3.X R10, PT, PT, R7, UR6, RZ, P4, !PT ;  /* 0x00000006070a7c10 */ /* 0x001fe2000a7fe4ff */
[----:B------:R-:W-:Y:S02]  /*6240*/  USHF.R.S32.HI UR6, URZ, 0x1f, UR5 ;  /* 0x0000001fff067899 */ /* 0x000fe40008011405 */
[----:B------:R-:W-:Y:S01]  /*6250*/  IADD3 R9, P4, PT, R4, UR5, RZ ;  /* 0x0000000504097c10 */ /* 0x000fe2000ff9e0ff */
[----:B------:R0:W-:Y:S01]  /*6260*/  STL [R1+0x3c4], R8 ;  /* 0x0003c40801007387 */ /* 0x0001e20000100800 */
[----:B-1----:R-:W-:Y:S02]  /*6270*/  @P3 IMAD.MOV.U32 R32, RZ, RZ, R8 ;  /* 0x000000ffff203224 */ /* 0x002fe400078e0008 */
[----:B------:R-:W-:Y:S01]  /*6280*/  IADD3.X R12, PT, PT, R5, UR6, RZ, P4, !PT ;  /* 0x00000006050c7c10 */ /* 0x000fe2000a7fe4ff */
[----:B------:R-:W-:Y:S01]  /*6290*/  @P3 IMAD.MOV.U32 R33, RZ, RZ, R10 ;  /* 0x000000ffff213224 */ /* 0x000fe200078e000a */
[----:B------:R1:W-:Y:S01]  /*62a0*/  STL [R1+0x3c0], R10 ;  /* 0x0003c00a01007387 */ /* 0x0003e20000100800 */
[----:B------:R-:W-:Y:S01]  /*62b0*/  IMAD.MOV.U32 R3, RZ, RZ, R34 ;  /* 0x000000ffff037224 */ /* 0x000fe200078e0022 */
[----:B0-----:R-:W-:-:S02]  /*62c0*/  IADD3 R8, P4, PT, R6, UR5, RZ ;  /* 0x0000000506087c10 */ /* 0x001fc4000ff9e0ff */
[----:B------:R0:W2:Y:S01]  /*62d0*/  @P3 LDG.E.U8 R118, desc[UR24][R32.64] ;  /* 0x0000001820763981 */ /* 0x0000a2000c1e1100 */
[----:B------:R-:W-:Y:S01]  /*62e0*/  SHF.R.U64 R34, R45, 0xb, RZ ;  /* 0x0000000b2d227819 */ /* 0x000fe200000012ff */
[----:B------:R-:W-:Y:S01]  /*62f0*/  UIMAD UR5, UR12, 0x34, URZ ;  /* 0x000000340c0578a4 */ /* 0x000fe2000f8e02ff */
[----:B-1----:R-:W-:Y:S01]  /*6300*/  IADD3.X R10, PT, PT, R7, UR6, RZ, P4, !PT ;  /* 0x00000006070a7c10 */ /* 0x002fe2000a7fe4ff */
[----:B0-----:R-:W-:Y:S02]  /*6310*/  @P6 IMAD.MOV.U32 R32, RZ, RZ, R9 ;  /* 0x000000ffff206224 */ /* 0x001fe400078e0009 */
[----:B------:R-:W-:Y:S01]  /*6320*/  @P6 IMAD.MOV.U32 R33, RZ, RZ, R12 ;  /* 0x000000ffff216224 */ /* 0x000fe200078e000c */
[----:B------:R-:W-:Y:S01]  /*6330*/  LOP3.LUT P3, RZ, R34, 0x1, RZ, 0xc0, !PT ;  /* 0x0000000122ff7812 */ /* 0x000fe2000786c0ff */
[----:B------:R-:W-:-:S03]  /*6340*/  USHF.R.S32.HI UR6, URZ, 0x1f, UR5 ;  /* 0x0000001fff067899 */ /* 0x000fc60008011405 */
[----:B------:R0:W2:Y:S01]  /*6350*/  @P6 LDG.E.U8 R122, desc[UR24][R32.64] ;  /* 0x00000018207a6981 */ /* 0x0000a2000c1e1100 */
[----:B------:R-:W-:-:S03]  /*6360*/  IMAD.MOV.U32 R42, RZ, RZ, R3 ;  /* 0x000000ffff2a7224 */ /* 0x000fc600078e0003 */
[----:B------:R1:W-:Y:S01]  /*6370*/  STL [R1+0x454], R9 ;  /* 0x0004540901007387 */ /* 0x0003e20000100800 */
[----:B0-----:R-:W-:Y:S02]  /*6380*/  @P6 IMAD.MOV.U32 R32, RZ, RZ, R8 ;  /* 0x000000ffff206224 */ /* 0x001fe400078e0008 */
[----:B------:R-:W-:Y:S01]  /*6390*/  @P6 IMAD.MOV.U32 R33, RZ, RZ, R10 ;  /* 0x000000ffff216224 */ /* 0x000fe200078e000a */
[----:B------:R-:W-:Y:S01]  /*63a0*/  STL [R1+0x450], R12 ;  /* 0x0004500c01007387 */ /* 0x000fe20000100800 */
[----:B-1----:R-:W-:-:S03]  /*63b0*/  IADD3 R9, P4, PT, R4, UR5, RZ ;  /* 0x0000000504097c10 */ /* 0x002fc6000ff9e0ff */
[----:B------:R0:W-:Y:S04]  /*63c0*/  STL [R1+0x45c], R8 ;  /* 0x00045c0801007387 */ /* 0x0001e80000100800 */
[----:B------:R1:W2:Y:S01]  /*63d0*/  @P6 LDG.E.U8 R121, desc[UR24][R32.64] ;  /* 0x0000001820796981 */ /* 0x0002a2000c1e1100 */
[----:B------:R-:W-:-:S03]  /*63e0*/  IADD3 R3, P6, PT, R6, UR5, RZ ;  /* 0x0000000506037c10 */ /* 0x000fc6000ffde0ff */
[----:B------:R4:W-:Y:S01]  /*63f0*/  STL [R1+0x458], R10 ;  /* 0x0004580a01007387 */ /* 0x0009e20000100800 */
[----:B0-----:R-:W-:Y:S02]  /*6400*/  IADD3.X R8, PT, PT, R7, UR6, RZ, P6, !PT ;  /* 0x0000000607087c10 */ /* 0x001fe4000b7fe4ff */
[----:B-1----:R-:W-:Y:S02]  /*6410*/  SHF.R.U64 R32, R45, 0x3, RZ ;  /* 0x000000032d207819 */ /* 0x002fe400000012ff */
[----:B----4-:R-:W-:Y:S02]  /*6420*/  IADD3.X R10, PT, PT, R5, UR6, RZ, P4, !PT ;  /* 0x00000006050a7c10 */ /* 0x010fe4000a7fe4ff */
[----:B------:R-:W-:Y:S01]  /*6430*/  LOP3.LUT P6, RZ, R32, 0x1, RZ, 0xc0, !PT ;  /* 0x0000000120ff7812 */ /* 0x000fe200078cc0ff */
[----:B------:R-:W-:Y:S02]  /*6440*/  @P3 IMAD.MOV.U32 R32, RZ, RZ, R9 ;  /* 0x000000ffff203224 */ /* 0x000fe400078e0009 */
[----:B------:R-:W-:Y:S01]  /*6450*/  @P3 IMAD.MOV.U32 R33, RZ, RZ, R10 ;  /* 0x000000ffff213224 */ /* 0x000fe200078e000a */
[----:B------:R-:W-:-:S04]  /*6460*/  ISETP.GT.U32.AND P4, PT, R37, R63, PT ;  /* 0x0000003f2500720c */ /* 0x000fc80003f84070 */
[----:B------:R0:W4:Y:S01]  /*6470*/  @P3 LDG.E.U8 R115, desc[UR24][R32.64] ;  /* 0x0000001820733981 */ /* 0x000122000c1e1100 */
[----:B------:R-:W-:-:S03]  /*6480*/  UIMAD UR5, UR12, 0x5, URZ ;  /* 0x000000050c0578a4 */ /* 0x000fc6000f8e02ff */
[----:B------:R1:W-:Y:S01]  /*6490*/  STL [R1+0x4a4], R9 ;  /* 0x0004a40901007387 */ /* 0x0003e20000100800 */
[----:B0-----:R-:W-:Y:S02]  /*64a0*/  @P3 IMAD.MOV.U32 R32, RZ, RZ, R3 ;  /* 0x000000ffff203224 */ /* 0x001fe400078e0003 */
[----:B------:R-:W-:Y:S01]  /*64b0*/  @P3 IMAD.MOV.U32 R33, RZ, RZ, R8 ;  /* 0x000000ffff213224 */ /* 0x000fe200078e0008 */
[----:B------:R-:W-:Y:S04]  /*64c0*/  STL [R1+0x4ac], R3 ;  /* 0x0004ac0301007387 */ /* 0x000fe80000100800 */
[----:B------:R0:W2:Y:S01]  /*64d0*/  @P3 LDG.E.U8 R120, desc[UR24][R32.64] ;  /* 0x0000001820783981 */ /* 0x0000a2000c1e1100 */
[----:B-1----:R-:W-:Y:S01]  /*64e0*/  IADD3 R9, P3, PT, R4, UR14, RZ ;  /* 0x0000000e04097c10 */ /* 0x002fe2000ff7e0ff */
[----:B------:R-:W-:Y:S01]  /*64f0*/  @!P4 IMAD.IADD R63, R63, 0x1, -R37 ;  /* 0x000000013f3fc824 */ /* 0x000fe200078e0a25 */
[----:B------:R-:W-:Y:S01]  /*6500*/  USHF.R.S32.HI UR15, URZ, 0x1f, UR5 ;  /* 0x0000001fff0f7899 */ /* 0x000fe20008011405 */
[----:B------:R1:W-:Y:S01]  /*6510*/  STL [R1+0x4a0], R10 ;  /* 0x0004a00a01007387 */ /* 0x0003e20000100800 */
[----:B------:R-:W-:Y:S01]  /*6520*/  UIMAD UR6, UR12, 0xd, URZ ;  /* 0x0000000d0c0678a4 */ /* 0x000fe2000f8e02ff */
[----:B0-----:R-:W-:Y:S01]  /*6530*/  VIADD R32, R11, 0xfffffff2 ;  /* 0xfffffff20b207836 */ /* 0x001fe20000000000 */
[----:B-1----:R-:W-:-:S04]  /*6540*/  IADD3.X R10, PT, PT, R5, UR17, RZ, P3, !PT ;  /* 0x00000011050a7c10 */ /* 0x002fc80009ffe4ff */
[----:B------:R-:W-:Y:S02]  /*6550*/  ISETP.GE.U32.AND P4, PT, R32, 0x7fffffb3, PT ;  /* 0x7fffffb32000780c */ /* 0x000fe40003f86070 */
[C---:B------:R-:W-:Y:S01]  /*6560*/  IADD3 R32, P3, PT, R4.reuse, UR5, RZ ;  /* 0x0000000504207c10 */ /* 0x040fe2000ff7e0ff */
[----:B------:R-:W-:Y:S01]  /*6570*/  USHF.R.S32.HI UR16, URZ, 0x1f, UR6 ;  /* 0x0000001fff107899 */ /* 0x000fe20008011406 */
[----:B------:R0:W-:Y:S01]  /*6580*/  STL [R1+0x4a8], R8 ;  /* 0x0004a80801007387 */ /* 0x0001e20000100800 */
[----:B------:R-:W-:Y:S01]  /*6590*/  IMAD.MOV.U32 R3, RZ, RZ, R75 ;  /* 0x000000ffff037224 */ /* 0x000fe200078e004b */
[C---:B------:R-:W-:Y:S01]  /*65a0*/  IADD3.X R33, PT, PT, R5.reuse, UR15, RZ, P3, !PT ;  /* 0x0000000f05217c10 */ /* 0x040fe20009ffe4ff */
[----:B------:R-:W-:Y:S02]  /*65b0*/  IMAD.MOV.U32 R75, RZ, RZ, R74 ;  /* 0x000000ffff4b7224 */ /* 0x000fe400078e004a */
[----:B------:R-:W-:Y:S01]  /*65c0*/  IMAD.MOV.U32 R74, RZ, RZ, R35 ;  /* 0x000000ffff4a7224 */ /* 0x000fe200078e0023 */
[----:B------:R-:W-:Y:S01]  /*65d0*/  STL [R1+0x4f4], R9 ;  /* 0x0004f40901007387 */ /* 0x000fe20000100800 */
[----:B------:R-:W-:Y:S01]  /*65e0*/  @P6 IMAD.MOV.U32 R34, RZ, RZ, R9 ;  /* 0x000000ffff226224 */ /* 0x000fe200078e0009 */
[----:B0-----:R-:W-:Y:S01]  /*65f0*/  IADD3 R8, P3, PT, R4, UR6, RZ ;  /* 0x0000000604087c10 */ /* 0x001fe2000ff7e0ff */
[----:B------:R-:W-:Y:S01]  /*6600*/  @P6 IMAD.MOV.U32 R35, RZ, RZ, R10 ;  /* 0x000000ffff236224 */ /* 0x000fe200078e000a */
[----:B------:R0:W-:Y:S02]  /*6610*/  STL [R1+0x4f0], R10 ;  /* 0x0004f00a01007387 */ /* 0x0001e40000100800 */
[----:B------:R-:W-:-:S02]  /*6620*/  IADD3.X R12, PT, PT, R5, UR16, RZ, P3, !PT ;  /* 0x00000010050c7c10 */ /* 0x000fc40009ffe4ff */
[----:B------:R1:W2:Y:S04]  /*6630*/  @P6 LDG.E.U8 R114, desc[UR24][R34.64] ;  /* 0x0000001822726981 */ /* 0x0002a8000c1e1100 */
[----:B------:R-:W-:Y:S01]  /*6640*/  STL [R1+0xcc], R8 ;  /* 0x0000cc0801007387 */ /* 0x000fe20000100800 */
[----:B0-----:R-:W-:-:S03]  /*6650*/  IADD3 R10, P3, PT, R6, UR14, RZ ;  /* 0x0000000e060a7c10 */ /* 0x001fc6000ff7e0ff */
[----:B------:R0:W-:Y:S01]  /*6660*/  STL [R1+0xa4], R12 ;  /* 0x0000a40c01007387 */ /* 0x0001e20000100800 */
[----:B-1----:R-:W-:Y:S02]  /*6670*/  @!P4 IMAD.MOV.U32 R34, RZ, RZ, R8 ;  /* 0x000000ffff22c224 */ /* 0x002fe400078e0008 */
[----:B------:R-:W-:-:S05]  /*6680*/  @!P4 IMAD.MOV.U32 R35, RZ, RZ, R12 ;  /* 0x000000ffff23c224 */ /* 0x000fca00078e000c */
[----:B------:R1:W2:Y:S01]  /*6690*/  @!P4 LDG.E.U8 R124, desc[UR24][R34.64] ;  /* 0x00000018227cc981 */ /* 0x0002a2000c1e1100 */
[----:B0-----:R-:W-:Y:S02]  /*66a0*/  IADD3.X R12, PT, PT, R7, UR17, RZ, P3, !PT ;  /* 0x00000011070c7c10 */ /* 0x001fe40009ffe4ff */
[----:B------:R-:W-:Y:S01]  /*66b0*/  ISETP.GT.U32.AND P3, PT, R37, R62, PT ;  /* 0x0000003e2500720c */ /* 0x000fe20003f64070 */
[----:B-1----:R-:W-:Y:S02]  /*66c0*/  @P6 IMAD.MOV.U32 R34, RZ, RZ, R10 ;  /* 0x000000ffff226224 */ /* 0x002fe400078e000a */
[----:B------:R-:W-:-:S05]  /*66d0*/  @P6 IMAD.MOV.U32 R35, RZ, RZ, R12 ;  /* 0x000000ffff236224 */ /* 0x000fca00078e000c */
[----:B------:R0:W2:Y:S05]  /*66e0*/  @P6 LDG.E.U8 R106, desc[UR24][R34.64] ;  /* 0x00000018226a6981 */ /* 0x0000aa000c1e1100 */
[----:B------:R-:W-:Y:S01]  /*66f0*/  @!P3 IMAD.IADD R62, R62, 0x1, -R37 ;  /* 0x000000013e3eb824 */ /* 0x000fe200078e0a25 */
[----:B------:R-:W-:Y:S01]  /*6700*/  UIMAD UR14, UR12, 0x15, URZ ;  /* 0x000000150c0e78a4 */ /* 0x000fe2000f8e02ff */
[----:B0-----:R-:W-:-:S04]  /*6710*/  SHF.R.U32.HI R34, RZ, 0xa, R41 ;  /* 0x0000000aff227819 */ /* 0x001fc80000011629 */
[----:B------:R-:W-:Y:S02]  /*6720*/  LOP3.LUT P3, RZ, R34, 0x1, RZ, 0xc0, !PT ;  /* 0x0000000122ff7812 */ /* 0x000fe4000786c0ff */
[----:B------:R-:W-:Y:S01]  /*6730*/  IADD3 R34, P6, PT, R6, UR5, RZ ;  /* 0x0000000506227c10 */ /* 0x000fe2000ffde0ff */
[----:B------:R-:W-:Y:S01]  /*6740*/  USHF.R.S32.HI UR17, URZ, 0x1f, UR14 ;  /* 0x0000001fff117899 */ /* 0x000fe2000801140e */
[----:B------:R0:W-:Y:S02]  /*6750*/  STL [R1+0x4fc], R10 ;  /* 0x0004fc0a01007387 */ /* 0x0001e40000100800 */
[----:B------:R-:W-:Y:S01]  /*6760*/  IADD3.X R35, PT, PT, R7, UR15, RZ, P6, !PT ;  /* 0x0000000f07237c10 */ /* 0x000fe2000b7fe4ff */
[----:B------:R-:W-:Y:S01]  /*6770*/  IMAD.MOV.U32 R9, RZ, RZ, R42 ;  /* 0x000000ffff097224 */ /* 0x000fe200078e002a */
[----:B------:R1:W-:Y:S01]  /*6780*/  STL [R1+0x4f8], R12 ;  /* 0x0004f80c01007387 */ /* 0x0003e20000100800 */
[----:B------:R-:W-:Y:S01]  /*6790*/  PRMT R116, RZ, 0x7610, R116 ;  /* 0x00007610ff747816 */ /* 0x000fe20000000074 */
[----:B------:R-:W-:Y:S01]  /*67a0*/  IMAD.MOV.U32 R8, RZ, RZ, R75 ;  /* 0x000000ffff087224 */ /* 0x000fe200078e004b */
[----:B------:R-:W-:-:S02]  /*67b0*/  PRMT R108, RZ, 0x7610, R108 ;  /* 0x00007610ff6c7816 */ /* 0x000fc4000000006c */
[----:B------:R-:W-:Y:S01]  /*67c0*/  PRMT R119, RZ, 0x7610, R119 ;  /* 0x00007610ff777816 */ /* 0x000fe20000000077 */
[----:B------:R-:W-:Y:S01]  /*67d0*/  UIMAD UR5, UR12, 0x1d, URZ ;  /* 0x0000001d0c0578a4 */ /* 0x000fe2000f8e02ff */
[----:B0-----:R-:W-:Y:S01]  /*67e0*/  IADD3 R10, P6, PT, R4, UR14, RZ ;  /* 0x0000000e040a7c10 */ /* 0x001fe2000ffde0ff */
[----:B------:R-:W-:Y:S01]  /*67f0*/  IMAD.MOV.U32 R42, RZ, RZ, R0 ;  /* 0x000000ffff2a7224 */ /* 0x000fe200078e0000 */
[----:B------:R-:W2:Y:S01]  /*6800*/  @!P2 LDG.E.U8 R116, desc[UR24][R32.64] ;  /* 0x000000182074a981 */ /* 0x000ea2000c1e1100 */
[----:B------:R-:W-:Y:S01]  /*6810*/  PRMT R104, RZ, 0x7610, R104 ;  /* 0x00007610ff687816 */ /* 0x000fe20000000068 */
[----:B------:R-:W0:Y:S01]  /*6820*/  LDCU UR15, c[0x0][0x3b0] ;  /* 0x00007600ff0f77ac */ /* 0x000e220008000800 */
[----:B-1----:R-:W-:Y:S01]  /*6830*/  IADD3.X R12, PT, PT, R5, UR17, RZ, P6, !PT ;  /* 0x00000011050c7c10 */ /* 0x002fe2000b7fe4ff */
[----:B------:R-:W2:Y:S01]  /*6840*/  @!P2 LDG.E.U8 R108, desc[UR24][R34.64] ;  /* 0x00000018226ca981 */ /* 0x000ea2000c1e1100 */
[----:B------:R-:W-:Y:S01]  /*6850*/  ISETP.GT.U32.AND P6, PT, R37, R67, PT ;  /* 0x000000432500720c */ /* 0x000fe20003fc4070 */
[----:B------:R-:W-:-:S02]  /*6860*/  IMAD.MOV.U32 R0, RZ, RZ, R74 ;  /* 0x000000ffff007224 */ /* 0x000fc400078e004a */
[----:B------:R1:W-:Y:S01]  /*6870*/  STL [R1+0x14c], R10 ;  /* 0x00014c0a01007387 */ /* 0x0003e20000100800 */
[----:B------:R-:W-:Y:S02]  /*6880*/  @P3 IMAD.MOV.U32 R74, RZ, RZ, R10 ;  /* 0x000000ffff4a3224 */ /* 0x000fe400078e000a */
[----:B------:R-:W-:Y:S01]  /*6890*/  @P3 IMAD.MOV.U32 R75, RZ, RZ, R12 ;  /* 0x000000ffff4b3224 */ /* 0x000fe200078e000c */
[----:B------:R0:W-:Y:S01]  /*68a0*/  STL [R1+0x148], R12 ;  /* 0x0001480c01007387 */ /* 0x0001e20000100800 */
[----:B------:R-:W-:-:S03]  /*68b0*/  ISETP.GT.U32.AND P2, PT, R37, R66, PT ;  /* 0x000000422500720c */ /* 0x000fc60003f44070 */
[----:B------:R3:W2:Y:S01]  /*68c0*/  @P3 LDG.E.U8 R119, desc[UR24][R74.64] ;  /* 0x000000184a773981 */ /* 0x0006a2000c1e1100 */
[----:B-1----:R-:W-:Y:S02]  /*68d0*/  IMAD.MOV.U32 R10, RZ, RZ, R9 ;  /* 0x000000ffff0a7224 */ /* 0x002fe400078e0009 */
[----:B------:R-:W-:Y:S01]  /*68e0*/  @!P6 IMAD.IADD R67, R67, 0x1, -R37 ;  /* 0x000000014343e824 */ /* 0x000fe200078e0a25 */
[----:B------:R-:W-:-:S04]  /*68f0*/  IADD3 R9, P6, PT, R6, UR6, RZ ;  /* 0x0000000606097c10 */ /* 0x000fc8000ffde0ff */
[----:B0-----:R-:W-:Y:S01]  /*6900*/  IADD3.X R12, PT, PT, R7, UR16, RZ, P6, !PT ;  /* 0x00000010070c7c10 */ /* 0x001fe2000b7fe4ff */
[----:B------:R0:W-:Y:S01]  /*6910*/  STL [R1+0xd4], R9 ;  /* 0x0000d40901007387 */ /* 0x0001e20000100800 */
[----:B------:R-:W-:Y:S01]  /*6920*/  ISETP.GT.U32.AND P6, PT, R37, R73, PT ;  /* 0x000000492500720c */ /* 0x000fe20003fc4070 */
[----:B---3--:R-:W-:Y:S01]  /*6930*/  @!P4 IMAD.MOV.U32 R74, RZ, RZ, R9 ;  /* 0x000000ffff4ac224 */ /* 0x008fe200078e0009 */
[----:B------:R-:W-:Y:S01]  /*6940*/  USHF.R.S32.HI UR6, URZ, 0x1f, UR5 ;  /* 0x0000001fff067899 */ /* 0x000fe20008011405 */
[----:B------:R-:W-:Y:S01]  /*6950*/  @!P4 IMAD.MOV.U32 R75, RZ, RZ, R12 ;  /* 0x000000ffff4bc224 */ /* 0x000fe200078e000c */
[----:B------:R1:W-:Y:S01]  /*6960*/  STL [R1+0xd0], R12 ;  /* 0x0000d00c01007387 */ /* 0x0003e20000100800 */
[----:B------:R-:W-:Y:S01]  /*6970*/  @!P2 IMAD.IADD R66, R66, 0x1, -R37 ;  /* 0x000000014242a824 */ /* 0x000fe200078e0a25 */
[----:B------:R-:W-:Y:S01]  /*6980*/  PRMT R107, RZ, 0x7610, R107 ;  /* 0x00007610ff6b7816 */ /* 0x000fe2000000006b */
[----:B------:R-:W3:Y:S01]  /*6990*/  LDCU UR16, c[0x0][0x3b0] ;  /* 0x00007600ff1077ac */ /* 0x000ee20008000800 */
[----:B------:R1:W2:Y:S01]  /*69a0*/  @!P4 LDG.E.U8 R104, desc[UR24][R74.64] ;  /* 0x000000184a68c981 */ /* 0x0002a2000c1e1100 */
[----:B0-----:R-:W-:Y:S01]  /*69b0*/  IMAD.MOV.U32 R9, RZ, RZ, R42 ;  /* 0x000000ffff097224 */ /* 0x001fe200078e002a */
[----:B------:R-:W-:-:S03]  /*69c0*/  SHF.R.U32.HI R42, RZ, 0x2, R41 ;  /* 0x00000002ff2a7819 */ /* 0x000fc60000011629 */
[----:B------:R-:W-:Y:S01]  /*69d0*/  @!P6 IMAD.IADD R73, R73, 0x1, -R37 ;  /* 0x000000014949e824 */ /* 0x000fe200078e0a25 */
[----:B------:R-:W-:Y:S02]  /*69e0*/  IADD3 R14, P6, PT, R4, UR5, RZ ;  /* 0x00000005040e7c10 */ /* 0x000fe4000ffde0ff */
[----:B------:R-:W-:Y:S02]  /*69f0*/  LOP3.LUT P2, RZ, R42, 0x1, RZ, 0xc0, !PT ;  /* 0x000000012aff7812 */ /* 0x000fe4000784c0ff */
[----:B-1----:R-:W-:Y:S02]  /*6a00*/  IADD3 R12, P4, PT, R6, UR14, RZ ;  /* 0x0000000e060c7c10 */ /* 0x002fe4000ff9e0ff */
[----:B------:R-:W-:Y:S02]  /*6a10*/  IADD3.X R15, PT, PT, R5, UR6, RZ, P6, !PT ;  /* 0x00000006050f7c10 */ /* 0x000fe4000b7fe4ff */
[----:B------:R-:W-:Y:S02]  /*6a20*/  ISETP.GT.U32.AND P6, PT, R37, R70, PT ;  /* 0x000000462500720c */ /* 0x000fe40003fc4070 */
[----:B------:R-:W-:-:S05]  /*6a30*/  IADD3.X R13, PT, PT, R7, UR17, RZ, P4, !PT ;  /* 0x00000011070d7c10 */ /* 0x000fca000a7fe4ff */
[----:B------:R-:W-:Y:S01]  /*6a40*/  @P2 IMAD.MOV.U32 R74, RZ, RZ, R14 ;  /* 0x000000ffff4a2224 */ /* 0x000fe200078e000e */
[C---:B------:R-:W-:Y:S01]  /*6a50*/  ISETP.GT.U32.AND P4, PT, R37.reuse, R71, PT ;  /* 0x000000472500720c */ /* 0x040fe20003f84070 */
[----:B------:R-:W-:Y:S01]  /*6a60*/  @P2 IMAD.MOV.U32 R75, RZ, RZ, R15 ;  /* 0x000000ffff4b2224 */ /* 0x000fe200078e000f */
[----:B------:R0:W-:Y:S01]  /*6a70*/  STL [R1+0x154], R12 ;  /* 0x0001540c01007387 */ /* 0x0001e20000100800 */
[----:B------:R-:W-:Y:S02]  /*6a80*/  PRMT R103, RZ, 0x7610, R103 ;  /* 0x00007610ff677816 */ /* 0x000fe40000000067 */
[----:B------:R-:W-:Y:S01]  /*6a90*/  PRMT R110, RZ, 0x7610, R110 ;  /* 0x00007610ff6e7816 */ /* 0x000fe2000000006e */
[----:B------:R-:W-:Y:S01]  /*6aa0*/  @!P6 IMAD.IADD R70, R70, 0x1, -R37 ;  /* 0x000000014646e824 */ /* 0x000fe200078e0a25 */
[----:B------:R-:W-:Y:S01]  /*6ab0*/  ISETP.GT.U32.AND P6, PT, R37, R69, PT ;  /* 0x000000452500720c */ /* 0x000fe20003fc4070 */
[----:B------:R1:W2:Y:S01]  /*6ac0*/  @P2 LDG.E.U8 R107, desc[UR24][R74.64] ;  /* 0x000000184a6b2981 */ /* 0x0002a2000c1e1100 */
[----:B------:R-:W-:Y:S01]  /*6ad0*/  PRMT R100, RZ, 0x7610, R100 ;  /* 0x00007610ff647816 */ /* 0x000fe20000000064 */
[----:B------:R-:W-:Y:S01]  /*6ae0*/  IMAD.MOV.U32 R42, RZ, RZ, R38 ;  /* 0x000000ffff2a7224 */ /* 0x000fe200078e0026 */
[----:B------:R-:W-:-:S02]  /*6af0*/  PRMT R99, RZ, 0x7610, R99 ;  /* 0x00007610ff637816 */ /* 0x000fc40000000063 */
[----:B------:R-:W-:Y:S01]  /*6b00*/  PRMT R93, RZ, 0x7610, R93 ;  /* 0x00007610ff5d7816 */ /* 0x000fe2000000005d */
[----:B------:R-:W-:Y:S01]  /*6b10*/  @!P4 IMAD.IADD R71, R71, 0x1, -R37 ;  /* 0x000000014747c824 */ /* 0x000fe200078e0a25 */
[----:B------:R-:W-:Y:S01]  /*6b20*/  STL [R1+0x1cc], R14 ;  /* 0x0001cc0e01007387 */ /* 0x000fe20000100800 */
[----:B------:R-:W2:Y:S01]  /*6b30*/  LDCU UR17, c[0x0][0x3b0] ;  /* 0x00007600ff1177ac */ /* 0x000ea20008000800 */
[----:B-1----:R-:W-:Y:S01]  /*6b40*/  @P3 IMAD.MOV.U32 R74, RZ, RZ, R12 ;  /* 0x000000ffff4a3224 */ /* 0x002fe200078e000c */
[----:B0-----:R-:W-:Y:S01]  /*6b50*/  IADD3 R12, P4, PT, R6, UR5, RZ ;  /* 0x00000005060c7c10 */ /* 0x001fe2000ff9e0ff */
[----:B------:R0:W-:Y:S01]  /*6b60*/  STL [R1+0x150], R13 ;  /* 0x0001500d01007387 */ /* 0x0001e20000100800 */
[----:B------:R-:W-:Y:S02]  /*6b70*/  @P3 IMAD.MOV.U32 R75, RZ, RZ, R13 ;  /* 0x000000ffff4b3224 */ /* 0x000fe400078e000d */
[----:B------:R-:W-:Y:S01]  /*6b80*/  @!P6 IMAD.IADD R69, R69, 0x1, -R37 ;  /* 0x000000014545e824 */ /* 0x000fe200078e0a25 */
[----:B------:R-:W-:-:S02]  /*6b90*/  ISETP.GE.AND P6, PT, R36, RZ, PT ;  /* 0x000000ff2400720c */ /* 0x000fc40003fc6270 */
[----:B------:R1:W2:Y:S01]  /*6ba0*/  @P3 LDG.E.U8 R103, desc[UR24][R74.64] ;  /* 0x000000184a673981 */ /* 0x0002a2000c1e1100 */
[----:B0-----:R-:W-:Y:S02]  /*6bb0*/  IADD3.X R13, PT, PT, R7, UR6, RZ, P4, !PT ;  /* 0x00000006070d7c10 */ /* 0x001fe4000a7fe4ff */
[C---:B------:R-:W-:Y:S02]  /*6bc0*/  ISETP.GT.U32.AND P4, PT, R37.reuse, R72, PT ;  /* 0x000000482500720c */ /* 0x040fe40003f84070 */
[----:B------:R-:W-:Y:S01]  /*6bd0*/  ISETP.GT.U32.AND P3, PT, R37, R68, PT ;  /* 0x000000442500720c */ /* 0x000fe20003f64070 */
[----:B-1----:R-:W-:Y:S02]  /*6be0*/  @P2 IMAD.MOV.U32 R74, RZ, RZ, R12 ;  /* 0x000000ffff4a2224 */ /* 0x002fe400078e000c */
[----:B------:R-:W-:Y:S01]  /*6bf0*/  @P2 IMAD.MOV.U32 R75, RZ, RZ, R13 ;  /* 0x000000ffff4b2224 */ /* 0x000fe200078e000d */
[----:B------:R-:W-:Y:S01]  /*6c00*/  SHF.R.U64 R36, R45, 0x1a, RZ ;  /* 0x0000001a2d247819 */ /* 0x000fe200000012ff */
[----:B------:R-:W-:-:S03]  /*6c10*/  UIMAD UR5, UR12, 0x25, URZ ;  /* 0x000000250c0578a4 */ /* 0x000fc6000f8e02ff */
[----:B------:R-:W2:Y:S01]  /*6c20*/  @P2 LDG.E.U8 R110, desc[UR24][R74.64] ;  /* 0x000000184a6e2981 */ /* 0x000ea2000c1e1100 */
[----:B------:R-:W-:Y:S01]  /*6c30*/  LOP3.LUT P2, RZ, R36, 0x1, RZ, 0xc0, !PT ;  /* 0x0000000124ff7812 */ /* 0x000fe2000784c0ff */
[----:B------:R-:W-:Y:S01]  /*6c40*/  USHF.R.S32.HI UR6, URZ, 0x1f, UR5 ;  /* 0x0000001fff067899 */ /* 0x000fe20008011405 */
[--C-:B------:R-:W-:Y:S01]  /*6c50*/  @!P4 IMAD.IADD R72, R72, 0x1, -R37.reuse ;  /* 0x000000014848c824 */ /* 0x100fe200078e0a25 */
[----:B------:R-:W-:Y:S01]  /*6c60*/  STL [R1+0x1c8], R15 ;  /* 0x0001c80f01007387 */ /* 0x000fe20000100800 */
[----:B------:R-:W-:-:S03]  /*6c70*/  @!P3 IMAD.IADD R68, R68, 0x1, -R37 ;  /* 0x000000014444b824 */ /* 0x000fc600078e0a25 */
[----:B------:R0:W-:Y:S01]  /*6c80*/  STL [R1+0x1f0], R12 ;  /* 0x0001f00c01007387 */ /* 0x0001e20000100800 */
[----:B------:R-:W-:-:S03]  /*6c90*/  ISETP.GE.AND P3, PT, R76, RZ, PT ;  /* 0x000000ff4c00720c */ /* 0x000fc60003f66270 */
[----:B------:R1:W-:Y:S01]  /*6ca0*/  STL [R1+0x1d0], R13 ;  /* 0x0001d00d01007387 */ /* 0x0003e20000100800 */
[----:B0-----:R-:W-:-:S04]  /*6cb0*/  IADD3 R12, P4, PT, R4, UR5, RZ ;  /* 0x00000005040c7c10 */ /* 0x001fc8000ff9e0ff */
[----:B-1----:R-:W-:Y:S01]  /*6cc0*/  IADD3.X R13, PT, PT, R5, UR6, RZ, P4, !PT ;  /* 0x00000006050d7c10 */ /* 0x002fe2000a7fe4ff */
[----:B------:R0:W-:Y:S01]  /*6cd0*/  STL [R1+0x3cc], R12 ;  /* 0x0003cc0c01007387 */ /* 0x0001e20000100800 */
[----:B------:R-:W-:-:S03]  /*6ce0*/  @P2 IMAD.MOV.U32 R36, RZ, RZ, R12 ;  /* 0x000000ffff242224 */ /* 0x000fc600078e000c */
[----:B------:R1:W-:Y:S01]  /*6cf0*/  STL [R1+0x3c8], R13 ;  /* 0x0003c80d01007387 */ /* 0x0003e20000100800 */
[----:B------:R-:W-:Y:S01]  /*6d00*/  @P2 IMAD.MOV.U32 R37, RZ, RZ, R13 ;  /* 0x000000ffff252224 */ /* 0x000fe200078e000d */
[----:B0-----:R-:W-:-:S04]  /*6d10*/  IADD3 R12, P4, PT, R6, UR5, RZ ;  /* 0x00000005060c7c10 */ /* 0x001fc8000ff9e0ff */
[----:B------:R0:W2:Y:S01]  /*6d20*/  @P2 LDG.E.U8 R100, desc[UR24][R36.64] ;  /* 0x0000001824642981 */ /* 0x0000a2000c1e1100 */
[----:B-1----:R-:W-:Y:S01]  /*6d30*/  IADD3.X R13, PT, PT, R7, UR6, RZ, P4, !PT ;  /* 0x00000006070d7c10 */ /* 0x002fe2000a7fe4ff */
[----:B------:R-:W-:Y:S01]  /*6d40*/  @!P3 IMAD.MOV R42, RZ, RZ, -R42 ;  /* 0x000000ffff2ab224 */ /* 0x000fe200078e0a2a */
[----:B------:R-:W-:Y:S01]  /*6d50*/  ISETP.GE.AND P3, PT, R77, RZ, PT ;  /* 0x000000ff4d00720c */ /* 0x000fe20003f66270 */
[----:B0-----:R-:W-:Y:S02]  /*6d60*/  @P2 IMAD.MOV.U32 R36, RZ, RZ, R12 ;  /* 0x000000ffff242224 */ /* 0x001fe400078e000c */
[----:B------:R-:W-:Y:S01]  /*6d70*/  @P2 IMAD.MOV.U32 R37, RZ, RZ, R13 ;  /* 0x000000ffff252224 */ /* 0x000fe200078e000d */
[----:B------:R-:W-:-:S04]  /*6d80*/  ISETP.GE.AND P4, PT, R79, RZ, PT ;  /* 0x000000ff4f00720c */ /* 0x000fc80003f86270 */
[----:B------:R0:W2:Y:S01]  /*6d90*/  @P2 LDG.E.U8 R99, desc[UR24][R36.64] ;  /* 0x0000001824632981 */ /* 0x0000a2000c1e1100 */
[----:B------:R-:W-:-:S04]  /*6da0*/  ISETP.GE.AND P2, PT, R81, RZ, PT ;  /* 0x000000ff5100720c */ /* 0x000fc80003f46270 */
[----:B------:R-:W-:Y:S01]  /*6db0*/  @!P3 IMAD.MOV R46, RZ, RZ, -R46 ;  /* 0x000000ffff2eb224 */ /* 0x000fe200078e0a2e */
[----:B------:R-:W-:Y:S01]  /*6dc0*/  UIMAD UR5, UR12, 0x2d, URZ ;  /* 0x0000002d0c0578a4 */ /* 0x000fe2000f8e02ff */
[----:B0-----:R-:W-:-:S04]  /*6dd0*/  SHF.R.U64 R36, R45, 0x12, RZ ;  /* 0x000000122d247819 */ /* 0x001fc800000012ff */
[----:B------:R-:W-:-:S03]  /*6de0*/  LOP3.LUT P3, RZ, R36, 0x1, RZ, 0xc0, !PT ;  /* 0x0000000124ff7812 */ /* 0x000fc6000786c0ff */
[----:B------:R-:W-:Y:S01]  /*6df0*/  @!P2 IMAD.MOV R40, RZ, RZ, -R40 ;  /* 0x000000ffff28a224 */ /* 0x000fe200078e0a28 */
[----:B------:R-:W-:Y:S01]  /*6e00*/  ISETP.GE.AND P2, PT, R82, RZ, PT ;  /* 0x000000ff5200720c */ /* 0x000fe20003f46270 */
[----:B------:R-:W-:Y:S01]  /*6e10*/  USHF.R.S32.HI UR6, URZ, 0x1f, UR5 ;  /* 0x0000001fff067899 */ /* 0x000fe20008011405 */
[----:B------:R0:W-:Y:S01]  /*6e20*/  STL [R1+0x3d4], R12 ;  /* 0x0003d40c01007387 */ /* 0x0001e20000100800 */
[----:B------:R-:W-:-:S03]  /*6e30*/  @!P4 IMAD.MOV R44, RZ, RZ, -R44 ;  /* 0x000000ffff2cc224 */ /* 0x000fc600078e0a2c */
[----:B------:R1:W-:Y:S01]  /*6e40*/  STL [R1+0x3d0], R13 ;  /* 0x0003d00d01007387 */ /* 0x0003e20000100800 */
[----:B0-----:R-:W-:-:S04]  /*6e50*/  IADD3 R12, P4, PT, R4, UR5, RZ ;  /* 0x00000005040c7c10 */ /* 0x001fc8000ff9e0ff */
[----:B-1----:R-:W-:Y:S01]  /*6e60*/  IADD3.X R13, PT, PT, R5, UR6, RZ, P4, !PT ;  /* 0x00000006050d7c10 */ /* 0x002fe2000a7fe4ff */
[----:B------:R0:W-:Y:S01]  /*6e70*/  STL [R1+0x3e4], R12 ;  /* 0x0003e40c01007387 */ /* 0x0001e20000100800 */
[----:B------:R-:W-:Y:S02]  /*6e80*/  @P3 IMAD.MOV.U32 R36, RZ, RZ, R12 ;  /* 0x000000ffff243224 */ /* 0x000fe400078e000c */
[----:B------:R-:W-:Y:S01]  /*6e90*/  @!P2 IMAD.MOV R48, RZ, RZ, -R48 ;  /* 0x000000ffff30a224 */ /* 0x000fe200078e0a30 */
[----:B------:R1:W-:Y:S01]  /*6ea0*/  STL [R1+0x3e0], R13 ;  /* 0x0003e00d01007387 */ /* 0x0003e20000100800 */
[----:B------:R-:W-:Y:S01]  /*6eb0*/  @P3 IMAD.MOV.U32 R37, RZ, RZ, R13 ;  /* 0x000000ffff253224 */ /* 0x000fe200078e000d */
[----:B0-----:R-:W-:-:S04]  /*6ec0*/  IADD3 R12, P4, PT, R6, UR5, RZ ;  /* 0x00000005060c7c10 */ /* 0x001fc8000ff9e0ff */
[----:B------:R0:W2:Y:S01]  /*6ed0*/  @P3 LDG.E.U8 R93, desc[UR24][R36.64] ;  /* 0x00000018245d3981 */ /* 0x0000a2000c1e1100 */
[----:B------:R-:W-:Y:S02]  /*6ee0*/  ISETP.GE.AND P2, PT, R83, RZ, PT ;  /* 0x000000ff5300720c */ /* 0x000fe40003f46270 */
[----:B-1----:R-:W-:Y:S02]  /*6ef0*/  IADD3.X R13, PT, PT, R7, UR6, RZ, P4, !PT ;  /* 0x00000006070d7c10 */ /* 0x002fe4000a7fe4ff */
[----:B------:R-:W-:Y:S01]  /*6f00*/  PRMT R82, RZ, 0x7610, R82 ;  /* 0x00007610ff527816 */ /* 0x000fe20000000052 */
[----:B0-----:R-:W-:Y:S02]  /*6f10*/  @P3 IMAD.MOV.U32 R36, RZ, RZ, R12 ;  /* 0x000000ffff243224 */ /* 0x001fe400078e000c */
[----:B------:R-:W-:Y:S01]  /*6f20*/  @P3 IMAD.MOV.U32 R37, RZ, RZ, R13 ;  /* 0x000000ffff253224 */ /* 0x000fe200078e000d */
[----:B------:R-:W-:-:S04]  /*6f30*/  ISETP.GE.AND P4, PT, R85, RZ, PT ;  /* 0x000000ff5500720c */ /* 0x000fc80003f86270 */
[----:B------:R0:W2:Y:S01]  /*6f40*/  @P3 LDG.E.U8 R82, desc[UR24][R36.64] ;  /* 0x0000001824523981 */ /* 0x0000a2000c1e1100 */
[----:B------:R-:W-:Y:S01]  /*6f50*/  @!P2 IMAD.MOV R52, RZ, RZ, -R52 ;  /* 0x000000ffff34a224 */ /* 0x000fe200078e0a34 */
[----:B------:R-:W-:Y:S01]  /*6f60*/  UIMAD UR5, UR12, 0x35, URZ ;  /* 0x000000350c0578a4 */ /* 0x000fe2000f8e02ff */
[----:B------:R-:W-:Y:S01]  /*6f70*/  IMAD.MOV.U32 R74, RZ, RZ, R39 ;  /* 0x000000ffff4a7224 */ /* 0x000fe200078e0027 */
[----:B0-----:R-:W-:-:S04]  /*6f80*/  SHF.R.U64 R36, R45, 0xa, RZ ;  /* 0x0000000a2d247819 */ /* 0x001fc800000012ff */
[----:B------:R-:W-:Y:S01]  /*6f90*/  LOP3.LUT P2, RZ, R36, 0x1, RZ, 0xc0, !PT ;  /* 0x0000000124ff7812 */ /* 0x000fe2000784c0ff */
[----:B------:R-:W-:Y:S01]  /*6fa0*/  @!P6 IMAD.MOV R74, RZ, RZ, -R74 ;  /* 0x000000ffff4ae224 */ /* 0x000fe200078e0a4a */
[----:B------:R-:W-:Y:S01]  /*6fb0*/  USHF.R.S32.HI UR6, URZ, 0x1f, UR5 ;  /* 0x0000001fff067899 */ /* 0x000fe20008011405 */
[----:B------:R-:W-:Y:S01]  /*6fc0*/  ISETP.GE.AND P6, PT, R78, RZ, PT ;  /* 0x000000ff4e00720c */ /* 0x000fe20003fc6270 */
[----:B------:R0:W-:Y:S01]  /*6fd0*/  STL [R1+0x3f4], R12 ;  /* 0x0003f40c01007387 */ /* 0x0001e20000100800 */
[----:B------:R-:W-:-:S03]  /*6fe0*/  @!P4 IMAD.MOV R51, RZ, RZ, -R51 ;  /* 0x000000ffff33c224 */ /* 0x000fc600078e0a33 */
[----:B------:R1:W-:Y:S01]  /*6ff0*/  STL [R1+0x3f0], R13 ;  /* 0x0003f00d01007387 */ /* 0x0003e20000100800 */
[----:B0-----:R-:W-:-:S04]  /*7000*/  IADD3 R12, P4, PT, R4, UR5, RZ ;  /* 0x00000005040c7c10 */ /* 0x001fc8000ff9e0ff */
[----:B-1----:R-:W-:Y:S01]  /*7010*/  IADD3.X R13, PT, PT, R5, UR6, RZ, P4, !PT ;  /* 0x00000006050d7c10 */ /* 0x002fe2000a7fe4ff */
[----:B------:R0:W-:Y:S01]  /*7020*/  STL [R1+0x3fc], R12 ;  /* 0x0003fc0c01007387 */ /* 0x0001e20000100800 */
[----:B------:R-:W-:Y:S01]  /*7030*/  @P2 IMAD.MOV.U32 R36, RZ, RZ, R12 ;  /* 0x000000ffff242224 */ /* 0x000fe200078e000c */
[----:B------:R-:W-:Y:S02]  /*7040*/  PRMT R81, RZ, 0x7610, R81 ;  /* 0x00007610ff517816 */ /* 0x000fe40000000051 */
[----:B------:R1:W-:Y:S01]  /*7050*/  STL [R1+0x3f8], R13 ;  /* 0x0003f80d01007387 */ /* 0x0003e20000100800 */
[----:B------:R-:W-:Y:S01]  /*7060*/  @P2 IMAD.MOV.U32 R37, RZ, RZ, R13 ;  /* 0x000000ffff252224 */ /* 0x000fe200078e000d */
[----:B0-----:R-:W-:Y:S01]  /*7070*/  IADD3 R12, P4, PT, R6, UR5, RZ ;  /* 0x00000005060c7c10 */ /* 0x001fe2000ff9e0ff */
[----:B------:R-:W-:-:S03]  /*7080*/  @!P6 IMAD.MOV R47, RZ, RZ, -R47 ;  /* 0x000000ffff2fe224 */ /* 0x000fc600078e0a2f */
[----:B------:R0:W2:Y:S01]  /*7090*/  @P2 LDG.E.U8 R81, desc[UR24][R36.64] ;  /* 0x0000001824512981 */ /* 0x0000a2000c1e1100 */
[----:B-1----:R-:W-:Y:S02]  /*70a0*/  IADD3.X R13, PT, PT, R7, UR6, RZ, P4, !PT ;  /* 0x00000006070d7c10 */ /* 0x002fe4000a7fe4ff */
[----:B------:R-:W-:Y:S02]  /*70b0*/  ISETP.GE.AND P6, PT, R80, RZ, PT ;  /* 0x000000ff5000720c */ /* 0x000fe40003fc6270 */
[----:B------:R-:W-:Y:S01]  /*70c0*/  PRMT R80, RZ, 0x7610, R80 ;  /* 0x00007610ff507816 */ /* 0x000fe20000000050 */
[----:B0-----:R-:W-:Y:S02]  /*70d0*/  @P2 IMAD.MOV.U32 R36, RZ, RZ, R12 ;  /* 0x000000ffff242224 */ /* 0x001fe400078e000c */
[----:B------:R-:W-:Y:S01]  /*70e0*/  @P2 IMAD.MOV.U32 R37, RZ, RZ, R13 ;  /* 0x000000ffff252224 */ /* 0x000fe200078e000d */
[----:B------:R-:W-:-:S04]  /*70f0*/  ISETP.GE.AND P3, PT, R88, RZ, PT ;  /* 0x000000ff5800720c */ /* 0x000fc80003f66270 */
[----:B------:R0:W2:Y:S01]  /*7100*/  @P2 LDG.E.U8 R80, desc[UR24][R36.64] ;  /* 0x0000001824502981 */ /* 0x0000a2000c1e1100 */
[----:B------:R-:W-:Y:S01]  /*7110*/  ISETP.GE.AND P2, PT, R97, RZ, PT ;  /* 0x000000ff6100720c */ /* 0x000fe20003f46270 */
[----:B------:R-:W-:Y:S01]  /*7120*/  UIMAD UR5, UR12, 0x3d, URZ ;  /* 0x0000003d0c0578a4 */ /* 0x000fe2000f8e02ff */
[----:B------:R-:W-:Y:S01]  /*7130*/  @!P6 IMAD.MOV R49, RZ, RZ, -R49 ;  /* 0x000000ffff31e224 */ /* 0x000fe200078e0a31 */
[----:B------:R-:W-:Y:S01]  /*7140*/  ISETP.GE.AND P6, PT, R84, RZ, PT ;  /* 0x000000ff5400720c */ /* 0x000fe20003fc6270 */
[----:B------:R1:W-:Y:S01]  /*7150*/  STL [R1+0x404], R12 ;  /* 0x0004040c01007387 */ /* 0x0003e20000100800 */
[----:B------:R-:W-:-:S03]  /*7160*/  USHF.R.S32.HI UR6, URZ, 0x1f, UR5 ;  /* 0x0000001fff067899 */ /* 0x000fc60008011405 */
[----:B------:R-:W-:Y:S01]  /*7170*/  @!P3 IMAD.MOV R50, RZ, RZ, -R50 ;  /* 0x000000ffff32b224 */ /* 0x000fe200078e0a32 */
[----:B------:R-:W-:-:S04]  /*7180*/  ISETP.GE.AND P3, PT, R89, RZ, PT ;  /* 0x000000ff5900720c */ /* 0x000fc80003f66270 */
[----:B------:R-:W-:Y:S01]  /*7190*/  @!P2 IMAD.MOV R56, RZ, RZ, -R56 ;  /* 0x000000ffff38a224 */ /* 0x000fe200078e0a38 */
[----:B-1----:R-:W-:Y:S01]  /*71a0*/  IADD3 R12, P2, PT, R4, UR5, RZ ;  /* 0x00000005040c7c10 */ /* 0x002fe2000ff5e0ff */
[----:B------:R1:W-:Y:S01]  /*71b0*/  STL [R1+0x400], R13 ;  /* 0x0004000d01007387 */ /* 0x0003e20000100800 */
[----:B------:R-:W-:Y:S01]  /*71c0*/  @!P6 IMAD.MOV R53, RZ, RZ, -R53 ;  /* 0x000000ffff35e224 */ /* 0x000fe200078e0a35 */
[----:B------:R-:W-:Y:S02]  /*71d0*/  ISETP.GE.AND P6, PT, R86, RZ, PT ;  /* 0x000000ff5600720c */ /* 0x000fe40003fc6270 */
[----:B-1----:R-:W-:Y:S02]  /*71e0*/  IADD3.X R13, PT, PT, R5, UR6, RZ, P2, !PT ;  /* 0x00000006050d7c10 */ /* 0x002fe400097fe4ff */
[----:B------:R-:W-:Y:S01]  /*71f0*/  ISETP.GE.AND P2, PT, R102, RZ, PT ;  /* 0x000000ff6600720c */ /* 0x000fe20003f46270 */
[----:B------:R-:W-:Y:S01]  /*7200*/  @!P3 IMAD.MOV R54, RZ, RZ, -R54 ;  /* 0x000000ffff36b224 */ /* 0x000fe200078e0a36 */
[----:B------:R-:W-:-:S02]  /*7210*/  ISETP.GE.AND P3, PT, R90, RZ, PT ;  /* 0x000000ff5a00720c */ /* 0x000fc40003f66270 */
[----:B------:R-:W-:Y:S02]  /*7220*/  ISETP.GE.AND P4, PT, R92, RZ, PT ;  /* 0x000000ff5c00720c */ /* 0x000fe40003f86270 */
[----:B0-----:R-:W-:-:S07]  /*7230*/  SHF.R.U64 R36, R45, 0x2, RZ ;  /* 0x000000022d247819 */ /* 0x001fce00000012ff */
[----:B------:R-:W-:Y:S01]  /*7240*/  @!P2 IMAD.MOV R65, RZ, RZ, -R65 ;  /* 0x000000ffff41a224 */ /* 0x000fe200078e0a41 */
[----:B------:R-:W-:Y:S01]  /*7250*/  ISETP.GE.AND P2, PT, R113, RZ, PT ;  /* 0x000000ff7100720c */ /* 0x000fe20003f46270 */
[----:B------:R-:W-:Y:S01]  /*7260*/  @!P6 IMAD.MOV R55, RZ, RZ, -R55 ;  /* 0x000000ffff37e224 */ /* 0x000fe200078e0a37 */
[----:B------:R-:W-:Y:S01]  /*7270*/  ISETP.GE.AND P6, PT, R91, RZ, PT ;  /* 0x000000ff5b00720c */ /* 0x000fe20003fc6270 */
[----:B------:R-:W-:Y:S01]  /*7280*/  @!P3 IMAD.MOV R58, RZ, RZ, -R58 ;  /* 0x000000ffff3ab224 */ /* 0x000fe200078e0a3a */
[----:B------:R-:W-:Y:S01]  /*7290*/  ISETP.GE.AND P3, PT, R95, RZ, PT ;  /* 0x000000ff5f00720c */ /* 0x000fe20003f66270 */
[----:B------:R-:W-:Y:S01]  /*72a0*/  @!P4 IMAD.MOV R57, RZ, RZ, -R57 ;  /* 0x000000ffff39c224 */ /* 0x000fe200078e0a39 */
[----:B------:R-:W-:-:S07]  /*72b0*/  LOP3.LUT P4, RZ, R36, 0x1, RZ, 0xc0, !PT ;  /* 0x0000000124ff7812 */ /* 0x000fce000788c0ff */
[----:B------:R-:W-:Y:S01]  /*72c0*/  @!P2 IMAD.MOV R62, RZ, RZ, -R62 ;  /* 0x000000ffff3ea224 */ /* 0x000fe200078e0a3e */
[----:B------:R-:W-:Y:S01]  /*72d0*/  ISETP.GE.AND P2, PT, R117, RZ, PT ;  /* 0x000000ff7500720c */ /* 0x000fe20003f46270 */
[----:B------:R-:W-:Y:S01]  /*72e0*/  @!P6 IMAD.MOV R59, RZ, RZ, -R59 ;  /* 0x000000ffff3be224 */ /* 0x000fe200078e0a3b */
[----:B------:R0:W-:Y:S01]  /*72f0*/  STL [R1+0x40c], R12 ;  /* 0x00040c0c01007387 */ /* 0x0001e20000100800 */
[----:B------:R-:W-:Y:S01]  /*7300*/  @!P3 IMAD.MOV R61, RZ, RZ, -R61 ;  /* 0x000000ffff3db224 */ /* 0x000fe200078e0a3d */
[----:B------:R-:W-:Y:S01]  /*7310*/  ISETP.GE.AND P6, PT, R98, RZ, PT ;  /* 0x000000ff6200720c */ /* 0x000fe20003fc6270 */
[----:B------:R-:W-:Y:S01]  /*7320*/  @P4 IMAD.MOV.U32 R36, RZ, RZ, R12 ;  /* 0x000000ffff244224 */ /* 0x000fe200078e000c */
[----:B------:R1:W-:Y:S01]  /*7330*/  STL [R1+0x408], R13 ;  /* 0x0004080d01007387 */ /* 0x0003e20000100800 */
[----:B------:R-:W-:Y:S01]  /*7340*/  @P4 IMAD.MOV.U32 R37, RZ, RZ, R13 ;  /* 0x000000ffff254224 */ /* 0x000fe200078e000d */
[----:B0-----:R-:W-:Y:S01]  /*7350*/  IADD3 R12, P3, PT, R6, UR5, RZ ;  /* 0x00000005060c7c10 */ /* 0x001fe2000ff7e0ff */
[----:B------:R-:W-:Y:S01]  /*7360*/  UIMAD UR5, UR12, 0x6, URZ ;  /* 0x000000060c0578a4 */ /* 0x000fe2000f8e02ff */
[----:B------:R-:W-:-:S02]  /*7370*/  PRMT R79, RZ, 0x7610, R79 ;  /* 0x00007610ff4f7816 */ /* 0x000fc4000000004f */
[C---:B-1----:R-:W-:Y:S01]  /*7380*/  IADD3.X R13, PT, PT, R7.reuse, UR6, RZ, P3, !PT ;  /* 0x00000006070d7c10 */ /* 0x042fe20009ffe4ff */
[----:B------:R-:W-:Y:S01]  /*7390*/  USHF.R.S32.HI UR6, URZ, 0x1f, UR5 ;  /* 0x0000001fff067899 */ /* 0x000fe20008011405 */
[----:B------:R-:W-:Y:S01]  /*73a0*/  @!P2 IMAD.MOV R66, RZ, RZ, -R66 ;  /* 0x000000ffff42a224 */ /* 0x000fe200078e0a42 */
[----:B------:R-:W-:Y:S01]  /*73b0*/  IADD3 R38, P2, PT, R6, UR5, RZ ;  /* 0x0000000506267c10 */ /* 0x000fe2000ff5e0ff */
[----:B------:R0:W2:Y:S01]  /*73c0*/  @P4 LDG.E.U8 R79, desc[UR24][R36.64] ;  /* 0x00000018244f4981 */ /* 0x0000a2000c1e1100 */
[----:B------:R-:W-:Y:S02]  /*73d0*/  PRMT R78, RZ, 0x7610, R78 ;  /* 0x00007610ff4e7816 */ /* 0x000fe4000000004e */
[----:B------:R-:W-:Y:S01]  /*73e0*/  IADD3.X R39, PT, PT, R7, UR6, RZ, P2, !PT ;  /* 0x0000000607277c10 */ /* 0x000fe200097fe4ff */
[----:B------:R-:W-:Y:S01]  /*73f0*/  @!P6 IMAD.MOV R60, RZ, RZ, -R60 ;  /* 0x000000ffff3ce224 */ /* 0x000fe200078e0a3c */
[----:B------:R-:W-:Y:S02]  /*7400*/  ISETP.GE.AND P2, PT, R8, RZ, PT ;  /* 0x000000ff0800720c */ /* 0x000fe40003f46270 */
[----:B------:R-:W-:-:S02]  /*7410*/  ISETP.GE.AND P3, PT, R105, RZ, PT ;  /* 0x000000ff6900720c */ /* 0x000fc40003f66270 */
[----:B------:R-:W-:Y:S01]  /*7420*/  ISETP.GE.AND P6, PT, R101, RZ, PT ;  /* 0x000000ff6500720c */ /* 0x000fe20003fc6270 */
[----:B0-----:R-:W-:Y:S02]  /*7430*/  @P4 IMAD.MOV.U32 R36, RZ, RZ, R12 ;  /* 0x000000ffff244224 */ /* 0x001fe400078e000c */
[----:B------:R-:W-:Y:S01]  /*7440*/  @P4 IMAD.MOV.U32 R37, RZ, RZ, R13 ;  /* 0x000000ffff254224 */ /* 0x000fe200078e000d */
[----:B------:R-:W0:Y:S04]  /*7450*/  S2R R112, SR_TID.X ;  /* 0x0000000000707919 */ /* 0x000e280000002100 */
[----:B------:R1:W2:Y:S01]  /*7460*/  @P4 LDG.E.U8 R78, desc[UR24][R36.64] ;  /* 0x00000018244e4981 */ /* 0x0002a2000c1e1100 */
[----:B------:R-:W-:Y:S01]  /*7470*/  ISETP.GE.AND P4, PT, R111, RZ, PT ;  /* 0x000000ff6f00720c */ /* 0x000fe20003f86270 */
[----:B------:R-:W-:Y:S01]  /*7480*/  @!P2 IMAD.MOV R70, RZ, RZ, -R70 ;  /* 0x000000ffff46a224 */ /* 0x000fe200078e0a46 */
[----:B------:R-:W-:Y:S01]  /*7490*/  ISETP.NE.AND P2, PT, R43, RZ, PT ;  /* 0x000000ff2b00720c */ /* 0x000fe20003f45270 */
[----:B------:R-:W-:Y:S01]  /*74a0*/  @!P3 IMAD.MOV R63, RZ, RZ, -R63 ;  /* 0x000000ffff3fb224 */ /* 0x000fe200078e0a3f */
[----:B------:R-:W-:Y:S01]  /*74b0*/  LOP3.LUT R43, RZ, R43, RZ, 0x33, !PT ;  /* 0x0000002bff2b7212 */ /* 0x000fe200078e33ff */
[----:B-1----:R-:W-:-:S02]  /*74c0*/  VIADD R36, R11, 0xfffffff9 ;  /* 0xfffffff90b247836 */ /* 0x002fc40000000000 */
[----:B------:R-:W-:-:S03]  /*74d0*/  @!P6 IMAD.MOV R64, RZ, RZ, -R64 ;  /* 0x000000ffff40e224 */ /* 0x000fc600078e0a40 */
[----:B------:R-:W-:Y:S02]  /*74e0*/  ISETP.GE.U32.AND P3, PT, R36, 0x7fffffba, PT ;  /* 0x7fffffba2400780c */ /* 0x000fe40003f66070 */
[----:B------:R-:W-:Y:S01]  /*74f0*/  IADD3 R36, P6, PT, R4, UR5, RZ ;  /* 0x0000000504247c10 */ /* 0x000fe2000ffde0ff */
[----:B------:R-:W-:Y:S01]  /*7500*/  @!P4 IMAD.MOV R67, RZ, RZ, -R67 ;  /* 0x000000ffff43c224 */ /* 0x000fe200078e0a43 */
[----:B------:R-:W-:Y:S02]  /*7510*/  SEL R22, R43, R74, !P2 ;  /* 0x0000004a2b167207 */ /* 0x000fe40005000000 */
[----:B------:R-:W-:Y:S01]  /*7520*/  IADD3.X R37, PT, PT, R5, UR6, RZ, P6, !PT ;  /* 0x0000000605257c10 */ /* 0x000fe2000b7fe4ff */
[----:B------:R-:W1:Y:S01]  /*7530*/  LDC R74, c[0x0][0x3a0] ;  /* 0x0000e800ff4a7b82 */ /* 0x000e620000000800 */
[----:B------:R-:W-:Y:S02]  /*7540*/  ISETP.GE.AND P6, PT, R10, RZ, PT ;  /* 0x000000ff0a00720c */ /* 0x000fe40003fc6270 */
[----:B------:R-:W-:-:S02]  /*7550*/  ISETP.GE.AND P4, PT, R9, RZ, PT ;  /* 0x000000ff0900720c */ /* 0x000fc40003f86270 */
[----:B------:R-:W-:Y:S02]  /*7560*/  PRMT R77, RZ, 0x7610, R77 ;  /* 0x00007610ff4d7816 */ /* 0x000fe4000000004d */
[----:B------:R-:W-:-:S04]  /*7570*/  PRMT R76, RZ, 0x7610, R76 ;  /* 0x00007610ff4c7816 */ /* 0x000fc8000000004c */
[----:B------:R-:W2:Y:S03]  /*7580*/  @!P3 LDG.E.U8 R77, desc[UR24][R36.64] ;  /* 0x00000018244db981 */ /* 0x000ea6000c1e1100 */
[----:B------:R-:W-:Y:S01]  /*7590*/  @!P6 IMAD.MOV R73, RZ, RZ, -R73 ;  /* 0x000000ffff49e224 */ /* 0x000fe200078e0a49 */
[----:B------:R-:W2:Y:S01]  /*75a0*/  @!P3 LDG.E.U8 R76, desc[UR24][R38.64] ;  /* 0x00000018264cb981 */ /* 0x000ea2000c1e1100 */
[----:B------:R-:W-:Y:S01]  /*75b0*/  @!P4 IMAD.MOV R71, RZ, RZ, -R71 ;  /* 0x000000ffff47c224 */ /* 0x000fe200078e0a47 */
[----:B------:R-:W-:Y:S02]  /*75c0*/  ISETP.GE.AND P6, PT, R0, RZ, PT ;  /* 0x000000ff0000720c */ /* 0x000fe40003fc6270 */
[----:B------:R-:W-:Y:S02]  /*75d0*/  ISETP.GE.AND P3, PT, R2, RZ, PT ;  /* 0x000000ff0200720c */ /* 0x000fe40003f66270 */
[----:B------:R-:W-:-:S02]  /*75e0*/  ISETP.GE.AND P4, PT, R3, RZ, PT ;  /* 0x000000ff0300720c */ /* 0x000fc40003f86270 */
[C---:B------:R-:W-:Y:S02]  /*75f0*/  SEL R19, R43.reuse, R42, !P2 ;  /* 0x0000002a2b137207 */ /* 0x040fe40005000000 */
[----:B------:R-:W-:Y:S02]  /*7600*/  SEL R15, R43, R40, !P2 ;  /* 0x000000282b0f7207 */ /* 0x000fe40005000000 */
[C---:B0-----:R-:W-:Y:S02]  /*7610*/  LOP3.LUT R42, R112.reuse, 0x7f, RZ, 0xc0, !PT ;  /* 0x0000007f702a7812 */ /* 0x041fe400078ec0ff */
[----:B------:R-:W-:-:S05]  /*7620*/  LOP3.LUT R40, R112, 0x80, RZ, 0xc0, !PT ;  /* 0x0000008070287812 */ /* 0x000fca00078ec0ff */
[----:B------:R-:W-:Y:S02]  /*7630*/  IMAD R40, R40, 0x40, R42 ;  /* 0x0000004028287824 */ /* 0x000fe400078e022a */
[----:B-1----:R-:W-:Y:S01]  /*7640*/  VIADD R42, R74, 0xfffffff1 ;  /* 0xfffffff14a2a7836 */ /* 0x002fe20000000000 */
[----:B------:R-:W-:Y:S01]  /*7650*/  UIMAD UR6, UR12, 0xe, URZ ;  /* 0x0000000e0c0678a4 */ /* 0x000fe2000f8e02ff */
[----:B------:R-:W-:Y:S02]  /*7660*/  @!P6 IMAD.MOV R69, RZ, RZ, -R69 ;  /* 0x000000ffff45e224 */ /* 0x000fe400078e0a45 */
[----:B------:R-:W-:Y:S01]  /*7670*/  @!P3 IMAD.MOV R68, RZ, RZ, -R68 ;  /* 0x000000ffff44b224 */ /* 0x000fe200078e0a44 */
[----:B------:R-:W-:Y:S01]  /*7680*/  ISETP.GE.U32.AND P3, PT, R42, 0x7fffffb2, PT ;  /* 0x7fffffb22a00780c */ /* 0x000fe20003f66070 */
[----:B------:R-:W-:Y:S01]  /*7690*/  @!P4 IMAD.MOV R72, RZ, RZ, -R72 ;  /* 0x000000ffff48c224 */ /* 0x000fe200078e0a48 */
[----:B------:R0:W-:Y:S01]  /*76a0*/  STL [R1+0x414], R12 ;  /* 0x0004140c01007387 */ /* 0x0001e20000100800 */
[----:B------:R-:W-:Y:S01]  /*76b0*/  SHF.R.U32.HI R42, RZ, 0x1, R41 ;  /* 0x00000001ff2a7819 */ /* 0x000fe20000011629 */
[----:B------:R-:W-:Y:S01]  /*76c0*/  USHF.R.S32.HI UR14, URZ, 0x1f, UR6 ;  /* 0x0000001fff0e7899 */ /* 0x000fe20008011406 */
[C---:B------:R-:W-:Y:S01]  /*76d0*/  SEL R18, R43.reuse, R47, !P2 ;  /* 0x0000002f2b127207 */ /* 0x040fe20005000000 */
[----:B------:R1:W-:Y:S01]  /*76e0*/  STL [R1+0x410], R13 ;  /* 0x0004100d01007387 */ /* 0x0003e20000100800 */
[----:B------:R-:W-:-:S02]  /*76f0*/  SEL R17, R43, R46, !P2 ;  /* 0x0000002e2b117207 */ /* 0x000fc40005000000 */
[C---:B------:R-:W-:Y:S02]  /*7700*/  SEL R16, R43.reuse, R44, !P2 ;  /* 0x0000002c2b107207 */ /* 0x040fe40005000000 */
[C---:B------:R-:W-:Y:S02]  /*7710*/  SEL R14, R43.reuse, R49, !P2 ;  /* 0x000000312b0e7207 */ /* 0x040fe40005000000 */
[C---:B0-----:R-:W-:Y:S02]  /*7720*/  SEL R12, R43.reuse, R53, !P2 ;  /* 0x000000352b0c7207 */ /* 0x041fe40005000000 */
[C---:B------:R-:W-:Y:S02]  /*7730*/  SEL R11, R43.reuse, R52, !P2 ;  /* 0x000000342b0b7207 */ /* 0x040fe40005000000 */
[C---:B-1----:R-:W-:Y:S02]  /*7740*/  SEL R13, R43.reuse, R48, !P2 ;  /* 0x000000302b0d7207 */ /* 0x042fe40005000000 */
[----:B------:R-:W-:-:S02]  /*7750*/  SEL R10, R43, R51, !P2 ;  /* 0x000000332b0a7207 */ /* 0x000fc40005000000 */
[C---:B------:R-:W-:Y:S02]  /*7760*/  SEL R9, R43.reuse, R50, !P2 ;  /* 0x000000322b097207 */ /* 0x040fe40005000000 */
[C---:B------:R-:W-:Y:S02]  /*7770*/  SEL R117, R43.reuse, R55, !P2 ;  /* 0x000000372b757207 */ /* 0x040fe40005000000 */
[C---:B------:R-:W-:Y:S02]  /*7780*/  SEL R113, R43.reuse, R54, !P2 ;  /* 0x000000362b717207 */ /* 0x040fe40005000000 */
[C---:B------:R-:W-:Y:S02]  /*7790*/  SEL R111, R43.reuse, R59, !P2 ;  /* 0x0000003b2b6f7207 */ /* 0x040fe40005000000 */
[C---:B------:R-:W-:Y:S02]  /*77a0*/  SEL R105, R43.reuse, R58, !P2 ;  /* 0x0000003a2b697207 */ /* 0x040fe40005000000 */
[----:B------:R-:W-:-:S02]  /*77b0*/  SEL R102, R43, R57, !P2 ;  /* 0x000000392b667207 */ /* 0x000fc40005000000 */
[C---:B------:R-:W-:Y:S02]  /*77c0*/  SEL R101, R43.reuse, R56, !P2 ;  /* 0x000000382b657207 */ /* 0x040fe40005000000 */
[C---:B------:R-:W-:Y:S02]  /*77d0*/  SEL R98, R43.reuse, R61, !P2 ;  /* 0x0000003d2b627207 */ /* 0x040fe40005000000 */
[C---:B------:R-:W-:Y:S02]  /*77e0*/  SEL R97, R43.reuse, R60, !P2 ;  /* 0x0000003c2b617207 */ /* 0x040fe40005000000 */
[C---:B------:R-:W-:Y:S02]  /*77f0*/  SEL R95, R43.reuse, R65, !P2 ;  /* 0x000000412b5f7207 */ /* 0x040fe40005000000 */
[C---:B------:R-:W-:Y:S02]  /*7800*/  SEL R92, R43.reuse, R64, !P2 ;  /* 0x000000402b5c7207 */ /* 0x040fe40005000000 */
[----:B------:R-:W-:-:S02]  /*7810*/  SEL R91, R43, R63, !P2 ;  /* 0x0000003f2b5b7207 */ /* 0x000fc40005000000 */
[C---:B------:R-:W-:Y:S01]  /*7820*/  SEL R90, R43.reuse, R62, !P2 ;  /* 0x0000003e2b5a7207 */ /* 0x040fe20005000000 */
[----:B------:R-:W2:Y:S01]  /*7830*/  LDL.LU R63, [R1+0x15c] ;  /* 0x00015c00013f7983 */ /* 0x000ea20000300800 */
[C---:B------:R-:W-:Y:S02]  /*7840*/  SEL R89, R43.reuse, R67, !P2 ;  /* 0x000000432b597207 */ /* 0x040fe40005000000 */
[C---:B------:R-:W-:Y:S02]  /*7850*/  SEL R88, R43.reuse, R66, !P2 ;  /* 0x000000422b587207 */ /* 0x040fe40005000000 */
[C---:B------:R-:W-:Y:S02]  /*7860*/  SEL R86, R43.reuse, R73, !P2 ;  /* 0x000000492b567207 */ /* 0x040fe40005000000 */
[C---:B------:R-:W-:Y:S01]  /*7870*/  SEL R8, R43.reuse, R71, !P2 ;  /* 0x000000472b087207 */ /* 0x040fe20005000000 */
[----:B------:R-:W3:Y:S01]  /*7880*/  LDL.LU R73, [R1+0x210] ;  /* 0x0002100001497983 */ /* 0x000ee20000300800 */
[----:B------:R-:W-:-:S02]  /*7890*/  SEL R3, R43, R70, !P2 ;  /* 0x000000462b037207 */ /* 0x000fc40005000000 */
[C---:B------:R-:W-:Y:S01]  /*78a0*/  SEL R2, R43.reuse, R69, !P2 ;  /* 0x000000452b027207 */ /* 0x040fe20005000000 */
[----:B------:R-:W3:Y:S01]  /*78b0*/  LDL.LU R44, [R1+0x20c] ;  /* 0x00020c00012c7983 */ /* 0x000ee20000300800 */
[C---:B------:R-:W-:Y:S02]  /*78c0*/  SEL R83, R43.reuse, R72, !P2 ;  /* 0x000000482b537207 */ /* 0x040fe40005000000 */
[----:B------:R-:W-:Y:S01]  /*78d0*/  SEL R0, R43, R68, !P2 ;  /* 0x000000442b007207 */ /* 0x000fe20005000000 */
[----:B------:R-:W4:Y:S01]  /*78e0*/  LDL.LU R112, [R1+0x158] ;  /* 0x0001580001707983 */ /* 0x000f220000300800 */
[----:B------:R-:W-:Y:S02]  /*78f0*/  IADD3 R43, P4, PT, R4, UR6, RZ ;  /* 0x00000006042b7c10 */ /* 0x000fe4000ff9e0ff */
[----:B------:R-:W-:Y:S02]  /*7900*/  LOP3.LUT P2, RZ, R42, 0x1, RZ, 0xc0, !PT ;  /* 0x000000012aff7812 */ /* 0x000fe4000784c0ff */
[----:B------:R-:W-:-:S02]  /*7910*/  SHF.R.U32.HI R42, RZ, 0x8, R41 ;  /* 0x00000008ff2a7819 */ /* 0x000fc40000011629 */
[----:B------:R-:W-:Y:S01]  /*7920*/  IADD3.X R62, PT, PT, R5, UR14, RZ, P4, !PT ;  /* 0x0000000e053e7c10 */ /* 0x000fe2000a7fe4ff */
[----:B------:R0:W-:Y:S01]  /*7930*/  STL [R1+0xdc], R43 ;  /* 0x0000dc2b01007387 */ /* 0x0001e20000100800 */
[----:B------:R-:W-:Y:S01]  /*7940*/  LOP3.LUT P6, RZ, R42, 0x1, RZ, 0xc0, !PT ;  /* 0x000000012aff7812 */ /* 0x000fe200078cc0ff */
[----:B------:R-:W-:Y:S01]  /*7950*/  @!P3 IMAD.MOV.U32 R42, RZ, RZ, R43 ;  /* 0x000000ffff2ab224 */ /* 0x000fe200078e002b */
[----:B------:R-:W-:Y:S01]  /*7960*/  PRMT R59, RZ, 0x7610, R59 ;  /* 0x00007610ff3b7816 */ /* 0x000fe2000000003b */
[----:B------:R1:W-:Y:S01]  /*7970*/  STL [R1+0xd8], R62 ;  /* 0x0000d83e01007387 */ /* 0x0003e20000100800 */
[----:B------:R-:W-:-:S03]  /*7980*/  SHF.R.U32.HI R41, RZ, 0x9, R41 ;  /* 0x00000009ff297819 */ /* 0x000fc60000011629 */
[----:B------:R-:W4:Y:S01]  /*7990*/  LDL.LU R72, [R1+0x200] ;  /* 0x0002000001487983 */ /* 0x000f220000300800 */
[----:B0-----:R-:W-:-:S03]  /*79a0*/  @!P3 IMAD.MOV.U32 R43, RZ, RZ, R62 ;  /* 0x000000ffff2bb224 */ /* 0x001fc600078e003e */
[----:B------:R-:W4:Y:S04]  /*79b0*/  LDL.LU R85, [R1+0x164] ;  /* 0x0001640001557983 */ /* 0x000f280000300800 */
[----:B------:R0:W4:Y:S04]  /*79c0*/  @!P3 LDG.E.U8 R59, desc[UR24][R42.64] ;  /* 0x000000182a3bb981 */ /* 0x000128000c1e1100 */
[----:B------:R-:W4:Y:S04]  /*79d0*/  LDL.LU R84, [R1+0x160] ;  /* 0x0001600001547983 */ /* 0x000f280000300800 */
[----:B-1----:R-:W4:Y:S01]  /*79e0*/  LDL.LU R62, [R1+0x1f8] ;  /* 0x0001f800013e7983 */ /* 0x002f220000300800 */
[----:B0-----:R-:W-:Y:S01]  /*79f0*/  IADD3 R43, P4, PT, R6, UR6, RZ ;  /* 0x00000006062b7c10 */ /* 0x001fe2000ff9e0ff */
[----:B------:R-:W0:Y:S02]  /*7a00*/  LDCU UR6, c[0x0][0x3b0] ;  /* 0x00007600ff0677ac */ /* 0x000e240008000800 */
[----:B------:R-:W4:Y:S01]  /*7a10*/  LDL.LU R75, [R1+0x1f4] ;  /* 0x0001f400014b7983 */ /* 0x000f220000300800 */
[----:B------:R-:W-:Y:S01]  /*7a20*/  IADD3.X R42, PT, PT, R7, UR14, RZ, P4, !PT ;  /* 0x0000000e072a7c10 */ /* 0x000fe2000a7fe4ff */
[----:B------:R-:W1:Y:S01]  /*7a30*/  LDCU UR14, c[0x0][0x3b0] ;  /* 0x00007600ff0e77ac */ /* 0x000e620008000800 */
[----:B------:R-:W-:-:S02]  /*7a40*/  LOP3.LUT P4, RZ, R41, 0x1, RZ, 0xc0, !PT ;  /* 0x0000000129ff7812 */ /* 0x000fc4000788c0ff */
[----:B------:R-:W4:Y:S01]  /*7a50*/  LDL.LU R41, [R1+0x214] ;  /* 0x0002140001297983 */ /* 0x000f220000300800 */
[----:B------:R-:W-:-:S04]  /*7a60*/  @!UP1 UIADD3 UR4, UPT, UPT, -UR4, 0x100000, URZ ;  /* 0x0010000004049890 */ /* 0x000fc8000fffe1ff */
[----:B------:R-:W-:Y:S02]  /*7a70*/  @!UP1 USHF.L.U32 UR5, UR4, 0xb, URZ ;  /* 0x0000000b04059899 */ /* 0x000fe400080006ff */
[----:B------:R-:W-:Y:S01]  /*7a80*/  @!UP1 USHF.L.U32 UR4, UR4, 0x1, URZ ;  /* 0x0000000104049899 */ /* 0x000fe200080006ff */
[----:B------:R0:W-:Y:S01]  /*7a90*/  STL [R1+0xe4], R43 ;  /* 0x0000e42b01007387 */ /* 0x0001e20000100800 */
[----:B------:R-:W-:-:S03]  /*7aa0*/  VOTEU.ALL UP1, P0 ;  /* 0x0000000000ff7886 */ /* 0x000fc60000020000 */
[----:B------:R1:W-:Y:S01]  /*7ab0*/  STL [R1+0xe0], R42 ;  /* 0x0000e02a01007387 */ /* 0x0003e20000100800 */
[----:B------:R-:W-:-:S06]  /*7ac0*/  PRMT R58, RZ, 0x7610, R58 ;  /* 0x00007610ff3a7816 */ /* 0x000fcc000000003a */
[----:B------:R0:W2:Y:S02]  /*7ad0*/  @!UP1 SYNCS.EXCH.64 URZ, [UR9+0x14008], UR4 ;  /* 0x0140080409ff95b2 */ /* 0x0000a40008000100 */
[----:B0-----:R-:W-:-:S04]  /*7ae0*/  @!P3 LOP3.LUT R43, R43, R42, RZ, 0x3c, !PT ;  /* 0x0000002a2b2bb212 */ /* 0x001fc800078e3cff */
[----:B-1----:R-:W-:-:S04]  /*7af0*/  @!P3 LOP3.LUT R42, R43, R42, RZ, 0x3c, !PT ;  /* 0x0000002a2b2ab212 */ /* 0x002fc800078e3cff */
[----:B------:R-:W-:Y:S01]  /*7b00*/  @!P3 LOP3.LUT R43, R43, R42, RZ, 0x3c, !PT ;  /* 0x0000002a2b2bb212 */ /* 0x000fe200078e3cff */
[----:B------:R-:W-:-:S04]  /*7b10*/  UIMAD UR4, UR12, 0x16, URZ ;  /* 0x000000160c0478a4 */ /* 0x000fc8000f8e02ff */
[----:B------:R0:W4:Y:S01]  /*7b20*/  @!P3 LDG.E.U8 R58, desc[UR24][R42.64] ;  /* 0x000000182a3ab981 */ /* 0x000122000c1e1100 */
[----:B------:R-:W-:-:S03]  /*7b30*/  USHF.R.S32.HI UR5, URZ, 0x1f, UR4 ;  /* 0x0000001fff057899 */ /* 0x000fc60008011404 */
[----:B--2---:R1:W-:Y:S04]  /*7b40*/  STS.U8 [R40+UR9+0x4000], R63 ;  /* 0x0040003f28007988 */ /* 0x0043e80008000009 */
[----:B-1----:R-:W2:Y:S04]  /*7b50*/  LDL.LU R63, [R1+0x174] ;  /* 0x00017400013f7983 */ /* 0x002ea80000300800 */
[----:B---3--:R1:W-:Y:S04]  /*7b60*/  STS.U8 [R40+UR9+0x4400], R44 ;  /* 0x0044002c28007988 */ /* 0x0083e80008000009 */
[----:B------:R3:W-:Y:S04]  /*7b70*/  STS.U8 [R40+UR9+0x400], R73 ;  /* 0x0004004928007988 */ /* 0x0007e80008000009 */
[----:B-1----:R-:W2:Y:S04]  /*7b80*/  LDL.LU R44, [R1+0x1fc] ;  /* 0x0001fc00012c7983 */ /* 0x002ea80000300800 */
[----:B----4-:R1:W-:Y:S04]  /*7b90*/  STS.U8 [R40+UR9+0x800], R112 ;  /* 0x0008007028007988 */ /* 0x0103e80008000009 */
[----:B---3--:R-:W3:Y:S04]  /*7ba0*/  LDL.LU R73, [R1+0x1e0] ;  /* 0x0001e00001497983 */ /* 0x008ee80000300800 */
[----:B------:R-:W-:Y:S04]  /*7bb0*/  STS.U8 [R40+UR9+0xc00], R85 ;  /* 0x000c005528007988 */ /* 0x000fe80008000009 */
[----:B-1----:R-:W4:Y:S04]  /*7bc0*/  LDL.LU R112, [R1+0x1dc] ;  /* 0x0001dc0001707983 */ /* 0x002f280000300800 */
[----:B------:R-:W-:Y:S04]  /*7bd0*/  STS.U8 [R40+UR9+0x4c00], R84 ;  /* 0x004c005428007988 */ /* 0x000fe80008000009 */
[----:B------:R1:W-:Y:S02]  /*7be0*/  STS.U8 [R40+UR9], R41 ;  /* 0x0000002928007988 */ /* 0x0003e40008000009 */
[----:B-1----:R-:W-:-:S04]  /*7bf0*/  IADD3 R41, P3, PT, R4, UR4, RZ ;  /* 0x0000000404297c10 */ /* 0x002fc8000ff7e0ff */
[----:B0-----:R-:W-:Y:S01]  /*7c00*/  IADD3.X R42, PT, PT, R5, UR5, RZ, P3, !PT ;  /* 0x00000005052a7c10 */ /* 0x001fe20009ffe4ff */
[----:B------:R-:W-:Y:S04]  /*7c10*/  STL [R1+0x15c], R41 ;  /* 0x00015c2901007387 */ /* 0x000fe80000100800 */
[----:B------:R0:W-:Y:S04]  /*7c20*/  STL [R1+0x158], R42 ;  /* 0x0001582a01007387 */ /* 0x0001e80000100800 */
[----:B------:R-:W3:Y:S04]  /*7c30*/  LDL.LU R85, [R1+0x1ec] ;  /* 0x0001ec0001557983 */ /* 0x000ee80000300800 */
[----:B------:R-:W3:Y:S01]  /*7c40*/  LDL.LU R84, [R1+0xf0] ;  /* 0x0000f00001547983 */ /* 0x000ee20000300800 */
[----:B------:R-:W-:Y:S01]  /*7c50*/  PRMT R57, RZ, 0x7610, R57 ;  /* 0x00007610ff397816 */ /* 0x000fe20000000039 */
[----:B------:R-:W-:-:S02]  /*7c60*/  @P4 IMAD.MOV.U32 R43, RZ, RZ, R42 ;  /* 0x000000ffff2b4224 */ /* 0x000fc400078e002a */
[----:B0-----:R-:W-:Y:S01]  /*7c70*/  @P4 IMAD.MOV.U32 R42, RZ, RZ, R41 ;  /* 0x000000ffff2a4224 */ /* 0x001fe200078e0029 */
[----:B------:R-:W-:Y:S01]  /*7c80*/  IADD3 R41, P3, PT, R6, UR4, RZ ;  /* 0x0000000406297c10 */ /* 0x000fe2000ff7e0ff */
[----:B------:R-:W-:-:S03]  /*7c90*/  UIMAD UR4, UR12, 0x1e, URZ ;  /* 0x0000001e0c0478a4 */ /* 0x000fc6000f8e02ff */
[----:B------:R0:W3:Y:S01]  /*7ca0*/  @P4 LDG.E.U8 R57, desc[UR24][R42.64] ;  /* 0x000000182a394981 */ /* 0x0000e2000c1e1100 */
[----:B------:R-:W-:-:S03]  /*7cb0*/  PRMT R56, RZ, 0x7610, R56 ;  /* 0x00007610ff387816 */ /* 0x000fc60000000038 */
[----:B------:R-:W-:Y:S01]  /*7cc0*/  STL [R1+0x164], R41 ;  /* 0x0001642901007387 */ /* 0x000fe20000100800 */
[----:B0-----:R-:W-:Y:S01]  /*7cd0*/  IADD3.X R42, PT, PT, R7, UR5, RZ, P3, !PT ;  /* 0x00000005072a7c10 */ /* 0x001fe20009ffe4ff */
[----:B------:R-:W-:-:S04]  /*7ce0*/  USHF.R.S32.HI UR5, URZ, 0x1f, UR4 ;  /* 0x0000001fff057899 */ /* 0x000fc80008011404 */
[----:B------:R0:W-:Y:S01]  /*7cf0*/  STL [R1+0x160], R42 ;  /* 0x0001602a01007387 */ /* 0x0001e20000100800 */
[----:B------:R-:W-:Y:S02]  /*7d00*/  @P4 IMAD.MOV.U32 R43, RZ, RZ, R42 ;  /* 0x000000ffff2b4224 */ /* 0x000fe400078e002a */
[----:B0-----:R-:W-:Y:S01]  /*7d10*/  @P4 IMAD.MOV.U32 R42, RZ, RZ, R41 ;  /* 0x000000ffff2a4224 */ /* 0x001fe200078e0029 */
[----:B------:R-:W-:Y:S01]  /*7d20*/  IADD3 R41, P3, PT, R4, UR4, RZ ;  /* 0x0000000404297c10 */ /* 0x000fe2000ff7e0ff */
[----:B------:R0:W-:Y:S04]  /*7d30*/  STS.U8 [R40+UR9+0x1000], R62 ;  /* 0x0010003e28007988 */ /* 0x0001e80008000009 */
[----:B------:R1:W3:Y:S01]  /*7d40*/  @P4 LDG.E.U8 R56, desc[UR24][R42.64] ;  /* 0x000000182a384981 */ /* 0x0002e2000c1e1100 */
[----:B------:R-:W-:-:S03]  /*7d50*/  PRMT R55, RZ, 0x7610, R55 ;  /* 0x00007610ff377816 */ /* 0x000fc60000000037 */
[----:B------:R1:W-:Y:S04]  /*7d60*/  STS.U8 [R40+UR9+0x5000], R75 ;  /* 0x0050004b28007988 */ /* 0x0003e80008000009 */
[----:B0-----:R-:W3:Y:S01]  /*7d70*/  LDL.LU R62, [R1+0x208] ;  /* 0x00020800013e7983 */ /* 0x001ee20000300800 */
[----:B-1----:R-:W-:-:S03]  /*7d80*/  IADD3.X R42, PT, PT, R5, UR5, RZ, P3, !PT ;  /* 0x00000005052a7c10 */ /* 0x002fc60009ffe4ff */
[----:B------:R-:W3:Y:S02]  /*7d90*/  LDL.LU R75, [R1+0x1d8] ;  /* 0x0001d800014b7983 */ /* 0x000ee40000300800 */
[----:B------:R-:W-:Y:S02]  /*7da0*/  @P2 IMAD.MOV.U32 R43, RZ, RZ, R42 ;  /* 0x000000ffff2b2224 */ /* 0x000fe400078e002a */
[----:B------:R-:W-:Y:S04]  /*7db0*/  STL [R1+0x1f8], R41 ;  /* 0x0001f82901007387 */ /* 0x000fe80000100800 */
[----:B------:R0:W-:Y:S02]  /*7dc0*/  STL [R1+0x1f4], R42 ;  /* 0x0001f42a01007387 */ /* 0x0001e40000100800 */
[----:B0-----:R-:W-:Y:S01]  /*7dd0*/  @P2 IMAD.MOV.U32 R42, RZ, RZ, R41 ;  /* 0x000000ffff2a2224 */ /* 0x001fe200078e0029 */
[----:B------:R-:W-:-:S04]  /*7de0*/  IADD3 R41, P3, PT, R6, UR4, RZ ;  /* 0x0000000406297c10 */ /* 0x000fc8000ff7e0ff */
[----:B------:R0:W3:Y:S01]  /*7df0*/  @P2 LDG.E.U8 R55, desc[UR24][R42.64] ;  /* 0x000000182a372981 */ /* 0x0000e2000c1e1100 */
[----:B------:R-:W-:Y:S02]  /*7e00*/  PRMT R54, RZ, 0x7610, R54 ;  /* 0x00007610ff367816 */ /* 0x000fe40000000036 */
[----:B0-----:R-:W-:-:S05]  /*7e10*/  IADD3.X R42, PT, PT, R7, UR5, RZ, P3, !PT ;  /* 0x00000005072a7c10 */ /* 0x001fca0009ffe4ff */
[----:B------:R-:W-:Y:S01]  /*7e20*/  @P2 IMAD.MOV.U32 R43, RZ, RZ, R42 ;  /* 0x000000ffff2b2224 */ /* 0x000fe200078e002a */
[----:B--2---:R0:W-:Y:S04]  /*7e30*/  STS.U8 [R40+UR9+0x1400], R63 ;  /* 0x0014003f28007988 */ /* 0x0041e80008000009 */
[----:B0-----:R-:W2:Y:S04]  /*7e40*/  LDL.LU R63, [R1+0x1e4] ;  /* 0x0001e400013f7983 */ /* 0x001ea80000300800 */
[----:B------:R0:W-:Y:S04]  /*7e50*/  STS.U8 [R40+UR9+0x5400], R44 ;  /* 0x0054002c28007988 */ /* 0x0001e80008000009 */
[----:B0-----:R-:W2:Y:S04]  /*7e60*/  LDL.LU R44, [R1+0xec] ;  /* 0x0000ec00012c7983 */ /* 0x001ea80000300800 */
[----:B------:R-:W-:Y:S04]  /*7e70*/  STL [R1+0x200], R41 ;  /* 0x0002002901007387 */ /* 0x000fe80000100800 */
[----:B------:R0:W-:Y:S04]  /*7e80*/  STL [R1+0x1fc], R42 ;  /* 0x0001fc2a01007387 */ /* 0x0001e80000100800 */
[----:B----4-:R1:W-:Y:S01]  /*7e90*/  STS.U8 [R40+UR9+0x5800], R112 ;  /* 0x0058007028007988 */ /* 0x0103e20008000009 */
[----:B0-----:R-:W-:Y:S01]  /*7ea0*/  @P2 IMAD.MOV.U32 R42, RZ, RZ, R41 ;  /* 0x000000ffff2a2224 */ /* 0x001fe200078e0029 */
[----:B------:R-:W-:-:S02]  /*7eb0*/  SHF.R.U64 R41, R45, 0x19, RZ ;  /* 0x000000192d297819 */ /* 0x000fc400000012ff */
[----:B-1----:R-:W4:Y:S04]  /*7ec0*/  LDL.LU R112, [R1+0x204] ;  /* 0x0002040001707983 */ /* 0x002f280000300800 */
[----:B------:R0:W2:Y:S01]  /*7ed0*/  @P2 LDG.E.U8 R54, desc[UR24][R42.64] ;  /* 0x000000182a362981 */ /* 0x0000a2000c1e1100 */
[----:B------:R-:W-:-:S03]  /*7ee0*/  LOP3.LUT P2, RZ, R41, 0x1, RZ, 0xc0, !PT ;  /* 0x0000000129ff7812 */ /* 0x000fc6000784c0ff */
[----:B---3--:R1:W-:Y:S04]  /*7ef0*/  STS.U8 [R40+UR9+0x1c00], R85 ;  /* 0x001c005528007988 */ /* 0x0083e80008000009 */
[----:B------:R3:W-:Y:S04]  /*7f00*/  STS.U8 [R40+UR9+0x5c00], R84 ;  /* 0x005c005428007988 */ /* 0x0007e80008000009 */
[----:B-1----:R-:W2:Y:S04]  /*7f10*/  LDL.LU R85, [R1+0xf4] ;  /* 0x0000f40001557983 */ /* 0x002ea80000300800 */
[----:B---3--:R-:W3:Y:S04]  /*7f20*/  LDL.LU R84, [R1+0x170] ;  /* 0x0001700001547983 */ /* 0x008ee80000300800 */
[----:B------:R-:W2:Y:S04]  /*7f30*/  LDL.LU R41, [R1+0x1e8] ;  /* 0x0001e80001297983 */ /* 0x000ea80000300800 */
[----:B------:R1:W-:Y:S01]  /*7f40*/  STS.U8 [R40+UR9+0x4800], R72 ;  /* 0x0048004828007988 */ /* 0x0003e20008000009 */
[----:B------:R-:W-:-:S03]  /*7f50*/  UIMAD UR4, UR12, 0x26, URZ ;  /* 0x000000260c0478a4 */ /* 0x000fc6000f8e02ff */
[----:B------:R-:W-:Y:S01]  /*7f60*/  STS.U8 [R40+UR9+0x1800], R73 ;  /* 0x0018004928007988 */ /* 0x000fe20008000009 */
[----:B-1----:R-:W-:Y:S01]  /*7f70*/  LOP3.LUT R72, R40, 0x10, RZ, 0x3c, !PT ;  /* 0x0000001028487812 */ /* 0x002fe200078e3cff */
[----:B------:R-:W-:Y:S02]  /*7f80*/  USHF.R.S32.HI UR5, URZ, 0x1f, UR4 ;  /* 0x0000001fff057899 */ /* 0x000fe40008011404 */
[----:B0-----:R-:W-:Y:S02]  /*7f90*/  IADD3 R42, P3, PT, R4, UR4, RZ ;  /* 0x00000004042a7c10 */ /* 0x001fe4000ff7e0ff */
[----:B------:R-:W-:Y:S02]  /*7fa0*/  PRMT R53, RZ, 0x7610, R53 ;  /* 0x00007610ff357816 */ /* 0x000fe40000000035 */
[----:B------:R-:W-:-:S05]  /*7fb0*/  IADD3.X R43, PT, PT, R5, UR5, RZ, P3, !PT ;  /* 0x00000005052b7c10 */ /* 0x000fca0009ffe4ff */
[----:B------:R0:W3:Y:S04]  /*7fc0*/  @P2 LDG.E.U8 R53, desc[UR24][R42.64] ;  /* 0x000000182a352981 */ /* 0x0000e8000c1e1100 */
[----:B------:R-:W-:Y:S04]  /*7fd0*/  STS.U8 [R72+UR9+0x80], R62 ;  /* 0x0000803e48007988 */ /* 0x000fe80008000009 */
[----:B------:R1:W-:Y:S04]  /*7fe0*/  STS.U8 [R72+UR9+0x4080], R75 ;  /* 0x0040804b48007988 */ /* 0x0003e80008000009 */
[----:B-1----:R-:W3:Y:S04]  /*7ff0*/  LDL.LU R75, [R1+0x1d4] ;  /* 0x0001d400014b7983 */ /* 0x002ee80000300800 */
[----:B------:R-:W3:Y:S04]  /*8000*/  LDL.LU R73, [R1+0x16c] ;  /* 0x00016c0001497983 */ /* 0x000ee80000300800 */
[----:B------:R-:W3:Y:S04]  /*8010*/  LDL.LU R62, [R1+0xc4] ;  /* 0x0000c400013e7983 */ /* 0x000ee80000300800 */
[----:B------:R-:W-:Y:S04]  /*8020*/  STL [R1+0x380], R42 ;  /* 0x0003802a01007387 */ /* 0x000fe80000100800 */
[----:B------:R-:W-:Y:S04]  /*8030*/  STL [R1+0x37c], R43 ;  /* 0x00037c2b01007387 */ /* 0x000fe80000100800 */
[----:B--2---:R1:W-:Y:S04]  /*8040*/  STS.U8 [R72+UR9+0x480], R41 ;  /* 0x0004802948007988 */ /* 0x0043e80008000009 */
[----:B------:R2:W-:Y:S01]  /*8050*/  STS.U8 [R72+UR9+0x4480], R63 ;  /* 0x0044803f48007988 */ /* 0x0005e20008000009 */
[----:B-1----:R-:W-:-:S03]  /*8060*/  IADD3 R41, P3, PT, R6, UR4, RZ ;  /* 0x0000000406297c10 */ /* 0x002fc6000ff7e0ff */
[----:B------:R1:W-:Y:S01]  /*8070*/  STS.U8 [R72+UR9+0x880], R44 ;  /* 0x0008802c48007988 */ /* 0x0003e20008000009 */
[----:B0-----:R-:W-:-:S03]  /*8080*/  IADD3.X R42, PT, PT, R7, UR5, RZ, P3, !PT ;  /* 0x00000005072a7c10 */ /* 0x001fc60009ffe4ff */
[----:B--2---:R-:W2:Y:S04]  /*8090*/  LDL.LU R63, [R1+0x168] ;  /* 0x00016800013f7983 */ /* 0x004ea80000300800 */
[----:B-1----:R-:W2:Y:S04]  /*80a0*/  LDL.LU R44, [R1+0xc0] ;  /* 0x0000c000012c7983 */ /* 0x002ea80000300800 */
[----:B------:R-:W-:Y:S04]  /*80b0*/  STL [R1+0x388], R41 ;  /* 0x0003882901007387 */ /* 0x000fe80000100800 */
[----:B------:R-:W-:Y:S04]  /*80c0*/  STL [R1+0x384], R42 ;  /* 0x0003842a01007387 */ /* 0x000fe80000100800 */
[----:B----4-:R0:W-:Y:S04]  /*80d0*/  STS.U8 [R72+UR9+0x4880], R112 ;  /* 0x0048807048007988 */ /* 0x0101e80008000009 */
[----:B0-----:R-:W4:Y:S01]  /*80e0*/  LDL.LU R112, [R1+0xbc] ;  /* 0x0000bc0001707983 */ /* 0x001f220000300800 */
[----:B------:R-:W-:Y:S01]  /*80f0*/  PRMT R52, RZ, 0x7610, R52 ;  /* 0x00007610ff347816 */ /* 0x000fe20000000034 */
[----:B------:R-:W-:-:S02]  /*8100*/  @P2 IMAD.MOV.U32 R43, RZ, RZ, R42 ;  /* 0x000000ffff2b2224 */ /* 0x000fc400078e002a */
[----:B------:R-:W-:Y:S01]  /*8110*/  @P2 IMAD.MOV.U32 R42, RZ, RZ, R41 ;  /* 0x000000ffff2a2224 */ /* 0x000fe200078e0029 */
[----:B------:R-:W-:Y:S01]  /*8120*/  SHF.R.U64 R41, R45, 0x11, RZ ;  /* 0x000000112d297819 */ /* 0x000fe200000012ff */
[----:B------:R-:W-:-:S03]  /*8130*/  UIMAD UR4, UR12, 0x2e, URZ ;  /* 0x0000002e0c0478a4 */ /* 0x000fc6000f8e02ff */
[----:B------:R0:W4:Y:S01]  /*8140*/  @P2 LDG.E.U8 R52, desc[UR24][R42.64] ;  /* 0x000000182a342981 */ /* 0x000122000c1e1100 */
[----:B------:R-:W-:Y:S01]  /*8150*/  LOP3.LUT P2, RZ, R41, 0x1, RZ, 0xc0, !PT ;  /* 0x0000000129ff7812 */ /* 0x000fe2000784c0ff */
[----:B------:R-:W-:Y:S02]  /*8160*/  USHF.R.S32.HI UR5, URZ, 0x1f, UR4 ;  /* 0x0000001fff057899 */ /* 0x000fe40008011404 */
[----:B------:R-:W-:Y:S02]  /*8170*/  IADD3 R41, P3, PT, R4, UR4, RZ ;  /* 0x0000000404297c10 */ /* 0x000fe4000ff7e0ff */
[----:B------:R-:W-:Y:S02]  /*8180*/  PRMT R51, RZ, 0x7610, R51 ;  /* 0x00007610ff337816 */ /* 0x000fe40000000033 */
[----:B0-----:R-:W-:Y:S01]  /*8190*/  IADD3.X R42, PT, PT, R5, UR5, RZ, P3, !PT ;  /* 0x00000005052a7c10 */ /* 0x001fe20009ffe4ff */
[----:B------:R-:W-:Y:S04]  /*81a0*/  STL [R1+0x390], R41 ;  /* 0x0003902901007387 */ /* 0x000fe80000100800 */
[----:B------:R0:W-:Y:S01]  /*81b0*/  STL [R1+0x38c], R42 ;  /* 0x00038c2a01007387 */ /* 0x0001e20000100800 */
[----:B------:R-:W-:-:S03]  /*81c0*/  @P2 IMAD.MOV.U32 R43, RZ, RZ, R42 ;  /* 0x000000ffff2b2224 */ /* 0x000fc600078e002a */
[----:B------:R1:W-:Y:S01]  /*81d0*/  STS.U8 [R72+UR9+0xc80], R85 ;  /* 0x000c805548007988 */ /* 0x0003e20008000009 */
[----:B0-----:R-:W-:Y:S01]  /*81e0*/  @P2 IMAD.MOV.U32 R42, RZ, RZ, R41 ;  /* 0x000000ffff2a2224 */ /* 0x001fe200078e0029 */
[----:B------:R-:W-:Y:S02]  /*81f0*/  IADD3 R41, P3, PT, R6, UR4, RZ ;  /* 0x0000000406297c10 */ /* 0x000fe4000ff7e0ff */
[----:B---3--:R0:W-:Y:S04]  /*8200*/  STS.U8 [R72+UR9+0x4c80], R84 ;  /* 0x004c805448007988 */ /* 0x0081e80008000009 */
[----:B------:R3:W4:Y:S04]  /*8210*/  @P2 LDG.E.U8 R51, desc[UR24][R42.64] ;  /* 0x000000182a332981 */ /* 0x000728000c1e1100 */
[----:B-1----:R-:W4:Y:S01]  /*8220*/  LDL.LU R85, [R1+0xc8] ;  /* 0x0000c80001557983 */ /* 0x002f220000300800 */
[----:B------:R-:W-:-:S03]  /*8230*/  PRMT R50, RZ, 0x7610, R50 ;  /* 0x00007610ff327816 */ /* 0x000fc60000000032 */
[----:B------:R1:W-:Y:S01]  /*8240*/  STS.U8 [R72+UR9+0x1080], R75 ;  /* 0x0010804b48007988 */ /* 0x0003e20008000009 */
[----:B---3--:R-:W-:-:S03]  /*8250*/  IADD3.X R42, PT, PT, R7, UR5, RZ, P3, !PT ;  /* 0x00000005072a7c10 */ /* 0x008fc60009ffe4ff */
[----:B0-----:R-:W3:Y:S01]  /*8260*/  LDL.LU R84, [R1+0xb0] ;  /* 0x0000b00001547983 */ /* 0x001ee20000300800 */
[----:B------:R-:W-:Y:S01]  /*8270*/  UIMAD UR4, UR12, 0x36, URZ ;  /* 0x000000360c0478a4 */ /* 0x000fe2000f8e02ff */
[----:B------:R-:W-:Y:S02]  /*8280*/  @P2 IMAD.MOV.U32 R43, RZ, RZ, R42 ;  /* 0x000000ffff2b2224 */ /* 0x000fe400078e002a */
[----:B-1----:R-:W3:Y:S04]  /*8290*/  LDL.LU R75, [R1+0xac] ;  /* 0x0000ac00014b7983 */ /* 0x002ee80000300800 */
[----:B------:R-:W-:Y:S04]  /*82a0*/  STL [R1+0x398], R41 ;  /* 0x0003982901007387 */ /* 0x000fe80000100800 */
[----:B------:R0:W-:Y:S01]  /*82b0*/  STL [R1+0x394], R42 ;  /* 0x0003942a01007387 */ /* 0x0001e20000100800 */
[----:B------:R-:W-:Y:S01]  /*82c0*/  USHF.R.S32.HI UR5, URZ, 0x1f, UR4 ;  /* 0x0000001fff057899 */ /* 0x000fe20008011404 */
[----:B0-----:R-:W-:Y:S01]  /*82d0*/  @P2 IMAD.MOV.U32 R42, RZ, RZ, R41 ;  /* 0x000000ffff2a2224 */ /* 0x001fe200078e0029 */
[----:B------:R-:W-:-:S04]  /*82e0*/  SHF.R.U64 R41, R45, 0x9, RZ ;  /* 0x000000092d297819 */ /* 0x000fc800000012ff */
[----:B------:R0:W3:Y:S01]  /*82f0*/  @P2 LDG.E.U8 R50, desc[UR24][R42.64] ;  /* 0x000000182a322981 */ /* 0x0000e2000c1e1100 */
[----:B------:R-:W-:-:S03]  /*8300*/  LOP3.LUT P2, RZ, R41, 0x1, RZ, 0xc0, !PT ;  /* 0x0000000129ff7812 */ /* 0x000fc6000784c0ff */
[----:B------:R1:W-:Y:S01]  /*8310*/  STS.U8 [R72+UR9+0x5080], R73 ;  /* 0x0050804948007988 */ /* 0x0003e20008000009 */
[----:B0-----:R-:W-:-:S03]  /*8320*/  IADD3 R42, P3, PT, R4, UR4, RZ ;  /* 0x00000004042a7c10 */ /* 0x001fc6000ff7e0ff */
[----:B------:R-:W-:Y:S01]  /*8330*/  STS.U8 [R72+UR9+0x1480], R62 ;  /* 0x0014803e48007988 */ /* 0x000fe20008000009 */
[----:B------:R-:W-:Y:S02]  /*8340*/  PRMT R49, RZ, 0x7610, R49 ;  /* 0x00007610ff317816 */ /* 0x000fe40000000031 */
[----:B------:R-:W-:Y:S01]  /*8350*/  IADD3.X R43, PT, PT, R5, UR5, RZ, P3, !PT ;  /* 0x00000005052b7c10 */ /* 0x000fe20009ffe4ff */
[----:B-1----:R-:W3:Y:S04]  /*8360*/  LDL.LU R73, [R1+0xa8] ;  /* 0x0000a80001497983 */ /* 0x002ee80000300800 */
[----:B------:R0:W3:Y:S04]  /*8370*/  @P2 LDG.E.U8 R49, desc[UR24][R42.64] ;  /* 0x000000182a312981 */ /* 0x0000e8000c1e1100 */
[----:B--2---:R-:W-:Y:S04]  /*8380*/  STS.U8 [R72+UR9+0x5480], R63 ;  /* 0x0054803f48007988 */ /* 0x004fe80008000009 */
[----:B------:R1:W-:Y:S04]  /*8390*/  STS.U8 [R72+UR9+0x1880], R44 ;  /* 0x0018802c48007988 */ /* 0x0003e80008000009 */
[----:B-1----:R-:W2:Y:S04]  /*83a0*/  LDL.LU R44, [R1+0xa0] ;  /* 0x0000a000012c7983 */ /* 0x002ea80000300800 */
[----:B------:R-:W2:Y:S04]  /*83b0*/  LDL.LU R41, [R1+0xb8] ;  /* 0x0000b80001297983 */ /* 0x000ea80000300800 */
[----:B------:R-:W-:Y:S04]  /*83c0*/  STL [R1+0x3a0], R42 ;  /* 0x0003a02a01007387 */ /* 0x000fe80000100800 */
[----:B------:R-:W-:Y:S04]  /*83d0*/  STL [R1+0x39c], R43 ;  /* 0x00039c2b01007387 */ /* 0x000fe80000100800 */
[----:B------:R-:W2:Y:S04]  /*83e0*/  LDL.LU R62, [R1+0xb4] ;  /* 0x0000b400013e7983 */ /* 0x000ea80000300800 */
[----:B----4-:R1:W-:Y:S04]  /*83f0*/  STS.U8 [R72+UR9+0x5880], R112 ;  /* 0x0058807048007988 */ /* 0x0103e80008000009 */
[----:B------:R-:W4:Y:S04]  /*8400*/  LDL.LU R63, [R1+0x98] ;  /* 0x00009800013f7983 */ /* 0x000f280000300800 */
[----:B-1----:R-:W2:Y:S04]  /*8410*/  LDL.LU R112, [R1+0x90] ;  /* 0x0000900001707983 */ /* 0x002ea80000300800 */
[----:B------:R-:W2:Y:S01]  /*8420*/  LDL.LU R43, [R1+0xe8] ;  /* 0x0000e800012b7983 */ /* 0x000ea20000300800 */
[----:B0-----:R-:W-:-:S02]  /*8430*/  IADD3 R42, P3, PT, R6, UR4, RZ ;  /* 0x00000004062a7c10 */ /* 0x001fc4000ff7e0ff */
[----:B------:R-:W-:Y:S01]  /*8440*/  PRMT R48, RZ, 0x7610, R48 ;  /* 0x00007610ff307816 */ /* 0x000fe20000000030 */
[----:B------:R-:W-:Y:S01]  /*8450*/  UIMAD UR4, UR12, 0x3e, URZ ;  /* 0x0000003e0c0478a4 */ /* 0x000fe2000f8e02ff */
[----:B------:R-:W-:Y:S02]  /*8460*/  PRMT R47, RZ, 0x7610, R47 ;  /* 0x00007610ff2f7816 */ /* 0x000fe4000000002f */
[----:B------:R-:W-:Y:S01]  /*8470*/  PRMT R46, RZ, 0x7610, R46 ;  /* 0x00007610ff2e7816 */ /* 0x000fe2000000002e */
[----:B--2---:R0:W-:Y:S04]  /*8480*/  STS.U8 [R72+UR9+0x1c80], R43 ;  /* 0x001c802b48007988 */ /* 0x0041e80008000009 */
[----:B------:R1:W-:Y:S01]  /*8490*/  STS.U8 [R72+UR9+0x5c80], R85 ;  /* 0x005c805548007988 */ /* 0x0003e20008000009 */
[----:B0-----:R-:W-:-:S02]  /*84a0*/  IADD3.X R43, PT, PT, R7, UR5, RZ, P3, !PT ;  /* 0x00000005072b7c10 */ /* 0x001fc40009ffe4ff */
[----:B-1----:R-:W-:Y:S01]  /*84b0*/  LOP3.LUT R72, R40, 0x20, RZ, 0x3c, !PT ;  /* 0x0000002028487812 */ /* 0x002fe200078e3cff */
[----:B------:R-:W2:Y:S04]  /*84c0*/  LDL.LU R85, [R1+0x94] ;  /* 0x0000940001557983 */ /* 0x000ea80000300800 */
[----:B---3--:R0:W-:Y:S04]  /*84d0*/  STS.U8 [R72+UR9+0x100], R84 ;  /* 0x0001005448007988 */ /* 0x0081e80008000009 */
[----:B------:R1:W-:Y:S01]  /*84e0*/  STS.U8 [R72+UR9+0x4100], R75 ;  /* 0x0041004b48007988 */ /* 0x0003e20008000009 */
[----:B------:R-:W-:-:S03]  /*84f0*/  USHF.R.S32.HI UR5, URZ, 0x1f, UR4 ;  /* 0x0000001fff057899 */ /* 0x000fc60008011404 */
[----:B------:R3:W2:Y:S04]  /*8500*/  @P2 LDG.E.U8 R48, desc[UR24][R42.64] ;  /* 0x000000182a302981 */ /* 0x0006a8000c1e1100 */
[----:B0-----:R-:W2:Y:S04]  /*8510*/  LDL.LU R84, [R1+0x8c] ;  /* 0x00008c0001547983 */ /* 0x001ea80000300800 */
[----:B------:R-:W-:Y:S04]  /*8520*/  STL [R1+0x3a8], R42 ;  /* 0x0003a82a01007387 */ /* 0x000fe80000100800 */
[----:B------:R-:W-:Y:S04]  /*8530*/  STL [R1+0x3a4], R43 ;  /* 0x0003a42b01007387 */ /* 0x000fe80000100800 */
[----:B-1----:R-:W2:Y:S04]  /*8540*/  LDL.LU R75, [R1+0x78] ;  /* 0x00007800014b7983 */ /* 0x002ea80000300800 */
[----:B------:R0:W-:Y:S02]  /*8550*/  STS.U8 [R72+UR9+0x500], R41 ;  /* 0x0005002948007988 */ /* 0x0001e40008000009 */
[----:B0-----:R-:W-:-:S04]  /*8560*/  SHF.R.U64 R41, R45, 0x1, RZ ;  /* 0x000000012d297819 */ /* 0x001fc800000012ff */
[----:B------:R-:W-:Y:S02]  /*8570*/  LOP3.LUT P2, RZ, R41, 0x1, RZ, 0xc0, !PT ;  /* 0x0000000129ff7812 */ /* 0x000fe4000784c0ff */
[----:B------:R-:W-:Y:S01]  /*8580*/  IADD3 R41, P3, PT, R4, UR4, RZ ;  /* 0x0000000404297c10 */ /* 0x000fe2000ff7e0ff */
[----:B------:R-:W-:Y:S03]  /*8590*/  STS.U8 [R72+UR9+0x4500], R73 ;  /* 0x0045004948007988 */ /* 0x000fe60008000009 */
[----:B---3--:R-:W-:Y:S01]  /*85a0*/  IADD3.X R42, PT, PT, R5, UR5, RZ, P3, !PT ;  /* 0x00000005052a7c10 */ /* 0x008fe20009ffe4ff */
[----:B------:R0:W-:Y:S06]  /*85b0*/  STS.U8 [R72+UR9+0x900], R44 ;  /* 0x0009002c48007988 */ /* 0x0001ec0008000009 */
[----:B------:R-:W-:Y:S01]  /*85c0*/  @P2 IMAD.MOV.U32 R43, RZ, RZ, R42 ;  /* 0x000000ffff2b2224 */ /* 0x000fe200078e002a */
[----:B0-----:R-:W3:Y:S04]  /*85d0*/  LDL.LU R44, [R1+0x60] ;  /* 0x00006000012c7983 */ /* 0x001ee80000300800 */
[----:B------:R-:W-:Y:S04]  /*85e0*/  STL [R1+0x3b0], R41 ;  /* 0x0003b02901007387 */ /* 0x000fe80000100800 */
[----:B------:R0:W-:Y:S04]  /*85f0*/  STL [R1+0x3ac], R42 ;  /* 0x0003ac2a01007387 */ /* 0x0001e80000100800 */
[----:B------:R-:W3:Y:S01]  /*8600*/  LDL.LU R73, [R1+0x64] ;  /* 0x0000640001497983 */ /* 0x000ee20000300800 */
[----:B0-----:R-:W-:Y:S01]  /*8610*/  @P2 IMAD.MOV.U32 R42, RZ, RZ, R41 ;  /* 0x000000ffff2a2224 */ /* 0x001fe200078e0029 */
[----:B------:R-:W-:-:S04]  /*8620*/  IADD3 R41, P3, PT, R6, UR4, RZ ;  /* 0x0000000406297c10 */ /* 0x000fc8000ff7e0ff */
[----:B------:R0:W3:Y:S04]  /*8630*/  @P2 LDG.E.U8 R47, desc[UR24][R42.64] ;  /* 0x000000182a2f2981 */ /* 0x0000e8000c1e1100 */
[----:B------:R-:W-:Y:S01]  /*8640*/  STL [R1+0x3b8], R41 ;  /* 0x0003b82901007387 */ /* 0x000fe20000100800 */
[----:B0-----:R-:W-:-:S05]  /*8650*/  IADD3.X R42, PT, PT, R7, UR5, RZ, P3, !PT ;  /* 0x00000005072a7c10 */ /* 0x001fca0009ffe4ff */
[----:B------:R0:W-:Y:S01]  /*8660*/  STL [R1+0x3b4], R42 ;  /* 0x0003b42a01007387 */ /* 0x0001e20000100800 */
[----:B------:R-:W-:Y:S01]  /*8670*/  @P2 IMAD.MOV.U32 R43, RZ, RZ, R42 ;  /* 0x000000ffff2b2224 */ /* 0x000fe200078e002a */
[----:B------:R-:W-:Y:S01]  /*8680*/  UIMAD UR4, UR12, 0x7, URZ ;  /* 0x000000070c0478a4 */ /* 0x000fe2000f8e02ff */
[----:B0-----:R-:W-:Y:S02]  /*8690*/  @P2 IMAD.MOV.U32 R42, RZ, RZ, R41 ;  /* 0x000000ffff2a2224 */ /* 0x001fe400078e0029 */
[----:B------:R-:W-:-:S03]  /*86a0*/  VIADD R41, R74, 0xfffffff8 ;  /* 0xfffffff84a297836 */ /* 0x000fc60000000000 */
[----:B------:R0:W3:Y:S02]  /*86b0*/  @P2 LDG.E.U8 R46, desc[UR24][R42.64] ;  /* 0x000000182a2e2981 */ /* 0x0000e4000c1e1100 */
[----:B------:R-:W-:Y:S01]  /*86c0*/  ISETP.GE.U32.AND P2, PT, R41, 0x7fffffb9, PT ;  /* 0x7fffffb92900780c */ /* 0x000fe20003f46070 */
[----:B------:R-:W-:Y:S02]  /*86d0*/  USHF.R.S32.HI UR5, URZ, 0x1f, UR4 ;  /* 0x0000001fff057899 */ /* 0x000fe40008011404 */
[----:B------:R-:W-:Y:S01]  /*86e0*/  IADD3 R41, P3, PT, R4, UR4, RZ ;  /* 0x0000000404297c10 */ /* 0x000fe2000ff7e0ff */
[----:B------:R1:W-:Y:S01]  /*86f0*/  STS.U8 [R72+UR9+0x4900], R62 ;  /* 0x0049003e48007988 */ /* 0x0003e20008000009 */
[----:B------:R-:W-:Y:S02]  /*8700*/  PRMT R60, RZ, 0x7610, R60 ;  /* 0x00007610ff3c7816 */ /* 0x000fe4000000003c */
[----:B0-----:R-:W-:Y:S01]  /*8710*/  IADD3.X R42, PT, PT, R5, UR5, RZ, P3, !PT ;  /* 0x00000005052a7c10 */ /* 0x001fe20009ffe4ff */
[----:B----4-:R0:W-:Y:S04]  /*8720*/  STS.U8 [R72+UR9+0xd00], R63 ;  /* 0x000d003f48007988 */ /* 0x0101e80008000009 */
[----:B------:R4:W-:Y:S01]  /*8730*/  STS.U8 [R72+UR9+0x4d00], R112 ;  /* 0x004d007048007988 */ /* 0x0009e20008000009 */
[----:B-1----:R-:W-:-:S02]  /*8740*/  @!P2 IMAD.MOV.U32 R62, RZ, RZ, R41 ;  /* 0x000000ffff3ea224 */ /* 0x002fc400078e0029 */
[----:B0-----:R-:W-:Y:S01]  /*8750*/  @!P2 IMAD.MOV.U32 R63, RZ, RZ, R42 ;  /* 0x000000ffff3fa224 */ /* 0x001fe200078e002a */
[----:B----4-:R-:W4:Y:S04]  /*8760*/  LDL.LU R112, [R1+0x50] ;  /* 0x0000500001707983 */ /* 0x010f280000300800 */
[----:B------:R-:W3:Y:S04]  /*8770*/  LDL.LU R43, [R1+0x74] ;  /* 0x00007400012b7983 */ /* 0x000ee80000300800 */
[----:B------:R0:W3:Y:S04]  /*8780*/  @!P2 LDG.E.U8 R60, desc[UR24][R62.64] ;  /* 0x000000183e3ca981 */ /* 0x0000e8000c1e1100 */
[----:B--2---:R1:W-:Y:S04]  /*8790*/  STS.U8 [R72+UR9+0x1100], R85 ;  /* 0x0011005548007988 */ /* 0x0043e80008000009 */
[----:B-1----:R-:W2:Y:S04]  /*87a0*/  LDL.LU R85, [R1+0x4c] ;  /* 0x00004c0001557983 */ /* 0x002ea80000300800 */
[----:B------:R1:W-:Y:S04]  /*87b0*/  STS.U8 [R72+UR9+0x5100], R84 ;  /* 0x0051005448007988 */ /* 0x0003e80008000009 */
[----:B-1----:R-:W2:Y:S04]  /*87c0*/  LDL.LU R84, [R1+0x5c] ;  /* 0x00005c0001547983 */ /* 0x002ea80000300800 */
[----:B------:R1:W-:Y:S04]  /*87d0*/  STS.U8 [R72+UR9+0x1500], R75 ;  /* 0x0015004b48007988 */ /* 0x0003e80008000009 */
[----:B-1----:R-:W2:Y:S04]  /*87e0*/  LDL.LU R75, [R1+0x48] ;  /* 0x00004800014b7983 */ /* 0x002ea80000300800 */
[----:B------:R-:W2:Y:S01]  /*87f0*/  LDL.LU R63, [R1+0x88] ;  /* 0x00008800013f7983 */ /* 0x000ea20000300800 */
[----:B------:R-:W-:-:S03]  /*8800*/  PRMT R61, RZ, 0x7610, R61 ;  /* 0x00007610ff3d7816 */ /* 0x000fc6000000003d */
[----:B--2---:R-:W-:Y:S04]  /*8810*/  STS.U8 [R72+UR9+0x5500], R63 ;  /* 0x0055003f48007988 */ /* 0x004fe80008000009 */
[----:B---3--:R1:W-:Y:S04]  /*8820*/  STS.U8 [R72+UR9+0x1900], R43 ;  /* 0x0019002b48007988 */ /* 0x0083e80008000009 */
[----:B------:R2:W-:Y:S01]  /*8830*/  STS.U8 [R72+UR9+0x5900], R44 ;  /* 0x0059002c48007988 */ /* 0x0005e20008000009 */
[----:B-1----:R-:W-:-:S04]  /*8840*/  IADD3 R43, P3, PT, R6, UR4, RZ ;  /* 0x00000004062b7c10 */ /* 0x002fc8000ff7e0ff */
[----:B--2---:R-:W-:Y:S01]  /*8850*/  IADD3.X R44, PT, PT, R7, UR5, RZ, P3, !PT ;  /* 0x00000005072c7c10 */ /* 0x004fe20009ffe4ff */
[----:B0-----:R-:W-:-:S04]  /*8860*/  @!P2 IMAD.MOV.U32 R62, RZ, RZ, R43 ;  /* 0x000000ffff3ea224 */ /* 0x001fc800078e002b */
[----:B------:R-:W-:-:S05]  /*8870*/  @!P2 IMAD.MOV.U32 R63, RZ, RZ, R44 ;  /* 0x000000ffff3fa224 */ /* 0x000fca00078e002c */
[----:B------:R0:W2:Y:S04]  /*8880*/  @!P2 LDG.E.U8 R61, desc[UR24][R62.64] ;  /* 0x000000183e3da981 */ /* 0x0000a8000c1e1100 */
[----:B------:R-:W3:Y:S01]  /*8890*/  LDL.LU R63, [R1+0x6c] ;  /* 0x00006c00013f7983 */ /* 0x000ee20000300800 */
[----:B0-----:R-:W-:Y:S01]  /*88a0*/  VIADD R62, R74, 0xfffffff0 ;  /* 0xfffffff04a3e7836 */ /* 0x001fe20000000000 */
[----:B------:R-:W-:-:S04]  /*88b0*/  UIMAD UR4, UR12, 0xf, URZ ;  /* 0x0000000f0c0478a4 */ /* 0x000fc8000f8e02ff */
[----:B------:R-:W-:Y:S01]  /*88c0*/  ISETP.GE.U32.AND P2, PT, R62, 0x7fffffb1, PT ;  /* 0x7fffffb13e00780c */ /* 0x000fe20003f46070 */
[----:B------:R-:W-:Y:S02]  /*88d0*/  USHF.R.S32.HI UR5, URZ, 0x1f, UR4 ;  /* 0x0000001fff057899 */ /* 0x000fe40008011404 */
[----:B------:R-:W-:Y:S02]  /*88e0*/  IADD3 R62, P3, PT, R4, UR4, RZ ;  /* 0x00000004043e7c10 */ /* 0x000fe4000ff7e0ff */
[----:B------:R-:W-:Y:S02]  /*88f0*/  PRMT R70, RZ, 0x7610, R70 ;  /* 0x00007610ff467816 */ /* 0x000fe40000000046 */
[----:B------:R-:W-:Y:S01]  /*8900*/  PRMT R71, RZ, 0x7610, R71 ;  /* 0x00007610ff477816 */ /* 0x000fe20000000047 */
[----:B---3--:R0:W-:Y:S04]  /*8910*/  STS.U8 [R72+UR9+0x1d00], R63 ;  /* 0x001d003f48007988 */ /* 0x0081e80008000009 */
[----:B------:R1:W-:Y:S01]  /*8920*/  STS.U8 [R72+UR9+0x5d00], R73 ;  /* 0x005d004948007988 */ /* 0x0003e20008000009 */
[----:B0-----:R-:W-:-:S02]  /*8930*/  IADD3.X R63, PT, PT, R5, UR5, RZ, P3, !PT ;  /* 0x00000005053f7c10 */ /* 0x001fc40009ffe4ff */
[----:B-1----:R-:W-:-:S03]  /*8940*/  LOP3.LUT R72, R40, 0x30, RZ, 0x3c, !PT ;  /* 0x0000003028487812 */ /* 0x002fc600078e3cff */
[----:B------:R0:W3:Y:S04]  /*8950*/  @!P2 LDG.E.U8 R70, desc[UR24][R62.64] ;  /* 0x000000183e46a981 */ /* 0x0000e8000c1e1100 */
[----:B----4-:R1:W-:Y:S04]  /*8960*/  STS.U8 [R72+UR9+0x180], R112 ;  /* 0x0001807048007988 */ /* 0x0103e80008000009 */
[----:B-1----:R-:W4:Y:S04]  /*8970*/  LDL.LU R112, [R1+0x84] ;  /* 0x0000840001707983 */ /* 0x002f280000300800 */
[----:B------:R0:W-:Y:S04]  /*8980*/  STL [R1+0xec], R62 ;  /* 0x0000ec3e01007387 */ /* 0x0001e80000100800 */
[----:B------:R1:W-:Y:S04]  /*8990*/  STL [R1+0xe8], R63 ;  /* 0x0000e83f01007387 */ /* 0x0003e80000100800 */
[----:B------:R2:W-:Y:S01]  /*89a0*/  STS.U8 [R72+UR9+0x4180], R85 ;  /* 0x0041805548007988 */ /* 0x0005e20008000009 */
[----:B0-----:R-:W-:-:S03]  /*89b0*/  SHF.R.U64 R62, R45, 0x18, RZ ;  /* 0x000000182d3e7819 */ /* 0x001fc600000012ff */
[----:B------:R-:W3:Y:S01]  /*89c0*/  LDL.LU R74, [R1+0x7c] ;  /* 0x00007c00014a7983 */ /* 0x000ee20000300800 */
[----:B-1----:R-:W-:Y:S02]  /*89d0*/  IADD3 R63, P3, PT, R6, UR4, RZ ;  /* 0x00000004063f7c10 */ /* 0x002fe4000ff7e0ff */
[----:B------:R-:W-:Y:S02]  /*89e0*/  LOP3.LUT P4, RZ, R62, 0x1, RZ, 0xc0, !PT ;  /* 0x000000013eff7812 */ /* 0x000fe4000788c0ff */
[----:B------:R-:W-:Y:S01]  /*89f0*/  SHF.R.U64 R62, R45, 0x10, RZ ;  /* 0x000000102d3e7819 */ /* 0x000fe200000012ff */
[----:B------:R0:W-:Y:S01]  /*8a00*/  STS.U8 [R72+UR9+0x580], R84 ;  /* 0x0005805448007988 */ /* 0x0001e20008000009 */
[----:B------:R-:W-:-:S03]  /*8a10*/  IADD3.X R73, PT, PT, R7, UR5, RZ, P3, !PT ;  /* 0x0000000507497c10 */ /* 0x000fc60009ffe4ff */
[----:B--2---:R-:W2:Y:S01]  /*8a20*/  LDL.LU R85, [R1+0x54] ;  /* 0x0000540001557983 */ /* 0x004ea20000300800 */
[----:B------:R-:W-:Y:S01]  /*8a30*/  LOP3.LUT P3, RZ, R62, 0x1, RZ, 0xc0, !PT ;  /* 0x000000013eff7812 */ /* 0x000fe2000786c0ff */
[----:B------:R-:W-:Y:S02]  /*8a40*/  @!P2 IMAD.MOV.U32 R62, RZ, RZ, R63 ;  /* 0x000000ffff3ea224 */ /* 0x000fe400078e003f */
[----:B------:R1:W-:Y:S04]  /*8a50*/  STS.U8 [R72+UR9+0x4580], R75 ;  /* 0x0045804b48007988 */ /* 0x0003e80008000009 */
[----:B0-----:R-:W2:Y:S01]  /*8a60*/  LDL.LU R84, [R1+0x44] ;  /* 0x0000440001547983 */ /* 0x001ea20000300800 */
[----:B------:R-:W-:-:S03]  /*8a70*/  SHF.R.U64 R45, R45, 0x8, RZ ;  /* 0x000000082d2d7819 */ /* 0x000fc600000012ff */
[----:B-1----:R-:W2:Y:S04]  /*8a80*/  LDL.LU R75, [R1+0x3c] ;  /* 0x00003c00014b7983 */ /* 0x002ea80000300800 */
[----:B------:R0:W-:Y:S04]  /*8a90*/  STL [R1+0xf4], R63 ;  /* 0x0000f43f01007387 */ /* 0x0001e80000100800 */
[----:B------:R1:W-:Y:S01]  /*8aa0*/  STL [R1+0xf0], R73 ;  /* 0x0000f04901007387 */ /* 0x0003e20000100800 */
[----:B0-----:R-:W-:-:S05]  /*8ab0*/  @!P2 IMAD.MOV.U32 R63, RZ, RZ, R73 ;  /* 0x000000ffff3fa224 */ /* 0x001fca00078e0049 */
[----:B------:R0:W2:Y:S01]  /*8ac0*/  @!P2 LDG.E.U8 R71, desc[UR24][R62.64] ;  /* 0x000000183e47a981 */ /* 0x0000a2000c1e1100 */
[----:B------:R-:W-:-:S03]  /*8ad0*/  LOP3.LUT P2, RZ, R45, 0x1, RZ, 0xc0, !PT ;  /* 0x000000012dff7812 */ /* 0x000fc6000784c0ff */
[----:B------:R-:W2:Y:S04]  /*8ae0*/  LDL.LU R62, [R1+0x58] ;  /* 0x00005800013e7983 */ /* 0x000ea80000300800 */
[----:B------:R-:W2:Y:S01]  /*8af0*/  LDL.LU R45, [R1+0x80] ;  /* 0x00008000012d7983 */ /* 0x000ea20000300800 */
[----:B------:R-:W-:-:S04]  /*8b00*/  UIMAD UR4, UR12, 0x17, URZ ;  /* 0x000000170c0478a4 */ /* 0x000fc8000f8e02ff */
[----:B------:R-:W-:Y:S02]  /*8b10*/  USHF.R.S32.HI UR5, URZ, 0x1f, UR4 ;  /* 0x0000001fff057899 */ /* 0x000fe40008011404 */
[----:B-1----:R-:W-:Y:S02]  /*8b20*/  IADD3 R73, P1, PT, R4, UR4, RZ ;  /* 0x0000000404497c10 */ /* 0x002fe4000ff3e0ff */
[----:B------:R-:W-:Y:S02]  /*8b30*/  PRMT R69, RZ, 0x7610, R69 ;  /* 0x00007610ff457816 */ /* 0x000fe40000000045 */
[----:B0-----:R-:W-:Y:S01]  /*8b40*/  IADD3.X R63, PT, PT, R5, UR5, RZ, P1, !PT ;  /* 0x00000005053f7c10 */ /* 0x001fe20008ffe4ff */
[----:B----4-:R0:W-:Y:S04]  /*8b50*/  STS.U8 [R72+UR9+0x980], R112 ;  /* 0x0009807048007988 */ /* 0x0101e80008000009 */
[----:B0-----:R-:W4:Y:S04]  /*8b60*/  LDL.LU R112, [R1+0x5d4] ;  /* 0x0005d40001707983 */ /* 0x001f280000300800 */
[----:B------:R-:W-:Y:S04]  /*8b70*/  STL [R1+0x16c], R73 ;  /* 0x00016c4901007387 */ /* 0x000fe80000100800 */
[----:B------:R-:W-:Y:S04]  /*8b80*/  STL [R1+0x168], R63 ;  /* 0x0001683f01007387 */ /* 0x000fe80000100800 */
[----:B--2---:R-:W-:Y:S04]  /*8b90*/  STS.U8 [R72+UR9+0x4980], R45 ;  /* 0x0049802d48007988 */ /* 0x004fe80008000009 */
[----:B------:R0:W-:Y:S02]  /*8ba0*/  STS.U8 [R72+UR9+0xd80], R62 ;  /* 0x000d803e48007988 */ /* 0x0001e40008000009 */
[----:B0-----:R-:W-:-:S05]  /*8bb0*/  @P6 IMAD.MOV.U32 R62, RZ, RZ, R73 ;  /* 0x000000ffff3e6224 */ /* 0x001fca00078e0049 */
[----:B------:R0:W2:Y:S04]  /*8bc0*/  @P6 LDG.E.U8 R69, desc[UR24][R62.64] ;  /* 0x000000183e456981 */ /* 0x0000a8000c1e1100 */
[----:B------:R-:W2:Y:S01]  /*8bd0*/  LDL.LU R63, [R1+0x218] ;  /* 0x00021800013f7983 */ /* 0x000ea20000300800 */
[----:B------:R-:W-:-:S04]  /*8be0*/  IADD3 R45, P1, PT, R6, UR4, RZ ;  /* 0x00000004062d7c10 */ /* 0x000fc8000ff3e0ff */
[----:B------:R-:W-:Y:S01]  /*8bf0*/  IADD3.X R73, PT, PT, R7, UR5, RZ, P1, !PT ;  /* 0x0000000507497c10 */ /* 0x000fe20008ffe4ff */
[----:B0-----:R-:W-:Y:S01]  /*8c00*/  @P6 IMAD.MOV.U32 R62, RZ, RZ, R45 ;  /* 0x000000ffff3e6224 */ /* 0x001fe200078e002d */
[----:B------:R-:W-:Y:S01]  /*8c10*/  PRMT R68, RZ, 0x7610, R68 ;  /* 0x00007610ff447816 */ /* 0x000fe20000000044 */
[----:B------:R-:W-:Y:S01]  /*8c20*/  UIMAD UR4, UR12, 0x1f, URZ ;  /* 0x0000001f0c0478a4 */ /* 0x000fe2000f8e02ff */
[----:B------:R-:W-:Y:S03]  /*8c30*/  STL [R1+0x174], R45 ;  /* 0x0001742d01007387 */ /* 0x000fe60000100800 */
[----:B------:R-:W-:Y:S01]  /*8c40*/  USHF.R.S32.HI UR5, URZ, 0x1f, UR4 ;  /* 0x0000001fff057899 */ /* 0x000fe20008011404 */
[----:B---3--:R-:W-:Y:S04]  /*8c50*/  STS.U8 [R72+UR9+0x4d80], R74 ;  /* 0x004d804a48007988 */ /* 0x008fe80008000009 */
[----:B------:R-:W-:Y:S04]  /*8c60*/  STS.U8 [R72+UR9+0x1180], R85 ;  /* 0x0011805548007988 */ /* 0x000fe80008000009 */
[----:B------:R-:W-:Y:S04]  /*8c70*/  STS.U8 [R72+UR9+0x5180], R84 ;  /* 0x0051805448007988 */ /* 0x000fe80008000009 */
[----:B------:R-:W-:Y:S04]  /*8c80*/  STS.U8 [R72+UR9+0x1580], R75 ;  /* 0x0015804b48007988 */ /* 0x000fe80008000009 */
[----:B------:R-:W-:Y:S01]  /*8c90*/  STL [R1+0x170], R73 ;  /* 0x0001704901007387 */ /* 0x000fe20000100800 */
[----:B------:R-:W-:-:S02]  /*8ca0*/  PRMT R67, RZ, 0x7610, R67 ;  /* 0x00007610ff437816 */ /* 0x000fc40000000043 */
[----:B------:R-:W-:Y:S02]  /*8cb0*/  PRMT R66, RZ, 0x7610, R66 ;  /* 0x00007610ff427816 */ /* 0x000fe40000000042 */
[----:B------:R-:W-:Y:S02]  /*8cc0*/  PRMT R65, RZ, 0x7610, R65 ;  /* 0x00007610ff417816 */ /* 0x000fe40000000041 */
[----:B------:R-:W-:Y:S01]  /*8cd0*/  PRMT R64, RZ, 0x7610, R64 ;  /* 0x00007610ff407816 */ /* 0x000fe20000000040 */
[----:B----4-:R0:W-:Y:S04]  /*8ce0*/  STS.U8 [R72+UR9+0x5580], R112 ;  /* 0x0055807048007988 */ /* 0x0101e80008000009 */
[----:B------:R1:W-:Y:S04]  /*8cf0*/  STS.U8 [R72+UR9+0x1980], R25 ;  /* 0x0019801948007988 */ /* 0x0003e80008000009 */
[----:B0-----:R-:W5:Y:S04]  /*8d00*/  LDL.LU R112, [R1+0x5d0] ;  /* 0x0005d00001707983 */ /* 0x001f680000300800 */
[----:B-1----:R-:W5:Y:S04]  /*8d10*/  LDL.LU R25, [R1+0x5cc] ;  /* 0x0005cc0001197983 */ /* 0x002f680000300800 */
[----:B------:R0:W-:Y:S04]  /*8d20*/  STS.U8 [R72+UR9+0x5980], R27 ;  /* 0x0059801b48007988 */ /* 0x0001e80008000009 */
[----:B------:R1:W-:Y:S04]  /*8d30*/  STS.U8 [R72+UR9+0x1d80], R24 ;  /* 0x001d801848007988 */ /* 0x0003e80008000009 */
[----:B------:R-:W-:Y:S01]  /*8d40*/  STS.U8 [R72+UR9+0x5d80], R26 ;  /* 0x005d801a48007988 */ /* 0x000fe20008000009 */
[----:B--2---:R-:W-:Y:S01]  /*8d50*/  ISETP.NE.AND P1, PT, R63, RZ, PT ;  /* 0x000000ff3f00720c */ /* 0x004fe20003f25270 */
[----:B------:R-:W-:-:S05]  /*8d60*/  @P6 IMAD.MOV.U32 R63, RZ, RZ, R73 ;  /* 0x000000ffff3f6224 */ /* 0x000fca00078e0049 */
[----:B------:R2:W3:Y:S01]  /*8d70*/  @P6 LDG.E.U8 R68, desc[UR24][R62.64] ;  /* 0x000000183e446981 */ /* 0x0004e2000c1e1100 */
[----:B------:R-:W-:-:S05]  /*8d80*/  IADD3 R45, P6, PT, R4, UR4, RZ ;  /* 0x00000004042d7c10 */ /* 0x000fca000ffde0ff */
[----:B------:R-:W-:Y:S01]  /*8d90*/  STL [R1+0x208], R45 ;  /* 0x0002082d01007387 */ /* 0x000fe20000100800 */
[----:B--2---:R-:W-:-:S05]  /*8da0*/  IADD3.X R62, PT, PT, R5, UR5, RZ, P6, !PT ;  /* 0x00000005053e7c10 */ /* 0x004fca000b7fe4ff */
[----:B------:R2:W-:Y:S01]  /*8db0*/  STL [R1+0x204], R62 ;  /* 0x0002043e01007387 */ /* 0x0005e20000100800 */
[----:B------:R-:W-:-:S03]  /*8dc0*/  @!P5 IMAD.MOV.U32 R63, RZ, RZ, R62 ;  /* 0x000000ffff3fd224 */ /* 0x000fc600078e003e */
[----:B0-----:R-:W5:Y:S04]  /*8dd0*/  LDL.LU R27, [R1+0x5c8] ;  /* 0x0005c800011b7983 */ /* 0x001f680000300800 */
[----:B-1----:R-:W5:Y:S01]  /*8de0*/  LDL.LU R24, [R1+0x5c4] ;  /* 0x0005c40001187983 */ /* 0x002f620000300800 */
[----:B--2---:R-:W-:Y:S01]  /*8df0*/  @!P5 IMAD.MOV.U32 R62, RZ, RZ, R45 ;  /* 0x000000ffff3ed224 */ /* 0x004fe200078e002d */
[----:B------:R-:W-:Y:S02]  /*8e00*/  LOP3.LUT R45, R40, 0x40, RZ, 0x3c, !PT ;  /* 0x00000040282d7812 */ /* 0x000fe400078e3cff */
[----:B------:R-:W5:Y:S04]  /*8e10*/  LDL.LU R26, [R1+0x5c0] ;  /* 0x0005c000011a7983 */ /* 0x000f680000300800 */
[----:B------:R0:W2:Y:S02]  /*8e20*/  @!P5 LDG.E.U8 R67, desc[UR24][R62.64] ;  /* 0x000000183e43d981 */ /* 0x0000a4000c1e1100 */
[----:B0-----:R-:W-:Y:S01]  /*8e30*/  IADD3 R62, P6, PT, R6, UR4, RZ ;  /* 0x00000004063e7c10 */ /* 0x001fe2000ffde0ff */
[----:B------:R-:W-:-:S03]  /*8e40*/  UIMAD UR4, UR12, 0x27, URZ ;  /* 0x000000270c0478a4 */ /* 0x000fc6000f8e02ff */
[----:B------:R-:W-:Y:S01]  /*8e50*/  IADD3.X R63, PT, PT, R7, UR5, RZ, P6, !PT ;  /* 0x00000005073f7c10 */ /* 0x000fe2000b7fe4ff */
[----:B------:R0:W-:Y:S01]  /*8e60*/  STS.U8 [R45+UR9+0x200], R109 ;  /* 0x0002006d2d007988 */ /* 0x0001e20008000009 */
[----:B------:R-:W-:-:S03]  /*8e70*/  USHF.R.S32.HI UR5, URZ, 0x1f, UR4 ;  /* 0x0000001fff057899 */ /* 0x000fc60008011404 */
[----:B------:R1:W4:Y:S04]  /*8e80*/  @!P5 LDG.E.U8 R66, desc[UR24][R62.64] ;  /* 0x000000183e42d981 */ /* 0x000328000c1e1100 */
[----:B0-----:R-:W5:Y:S04]  /*8e90*/  LDL.LU R109, [R1+0x5bc] ;  /* 0x0005bc00016d7983 */ /* 0x001f680000300800 */
[----:B------:R1:W-:Y:S04]  /*8ea0*/  STL [R1+0x210], R62 ;  /* 0x0002103e01007387 */ /* 0x0003e80000100800 */
[----:B------:R0:W-:Y:S01]  /*8eb0*/  STL [R1+0x20c], R63 ;  /* 0x00020c3f01007387 */ /* 0x0001e20000100800 */
[----:B-1----:R-:W-:-:S03]  /*8ec0*/  IADD3 R62, P5, PT, R4, UR4, RZ ;  /* 0x00000004043e7c10 */ /* 0x002fc6000ffbe0ff */
[----:B------:R1:W-:Y:S01]  /*8ed0*/  STS.U8 [R45+UR9+0x4200], R96 ;  /* 0x004200602d007988 */ /* 0x0003e20008000009 */
[----:B0-----:R-:W-:-:S03]  /*8ee0*/  IADD3.X R63, PT, PT, R5, UR5, RZ, P5, !PT ;  /* 0x00000005053f7c10 */ /* 0x001fc6000affe4ff */
[----:B------:R0:W-:Y:S04]  /*8ef0*/  STS.U8 [R45+UR9+0x600], R94 ;  /* 0x0006005e2d007988 */ /* 0x0001e80008000009 */
[----:B------:R0:W-:Y:S04]  /*8f00*/  STS.U8 [R45+UR9+0x4600], R87 ;  /* 0x004600572d007988 */ /* 0x0001e80008000009 */
[----:B-1----:R-:W5:Y:S04]  /*8f10*/  LDL.LU R96, [R1+0x5b8] ;  /* 0x0005b80001607983 */ /* 0x002f680000300800 */
[----:B0-----:R-:W5:Y:S04]  /*8f20*/  LDL.LU R94, [R1+0x5b4] ;  /* 0x0005b400015e7983 */ /* 0x001f680000300800 */
[----:B------:R-:W5:Y:S04]  /*8f30*/  LDL.LU R87, [R1+0x5b0] ;  /* 0x0005b00001577983 */ /* 0x000f680000300800 */
[----:B------:R0:W-:Y:S04]  /*8f40*/  STL [R1+0x218], R62 ;  /* 0x0002183e01007387 */ /* 0x0001e80000100800 */
[----:B------:R0:W2:Y:S04]  /*8f50*/  @P4 LDG.E.U8 R65, desc[UR24][R62.64] ;  /* 0x000000183e414981 */ /* 0x0000a8000c1e1100 */
[----:B------:R1:W-:Y:S01]  /*8f60*/  STL [R1+0x214], R63 ;  /* 0x0002143f01007387 */ /* 0x0003e20000100800 */
[----:B0-----:R-:W-:Y:S01]  /*8f70*/  IADD3 R62, P5, PT, R6, UR4, RZ ;  /* 0x00000004063e7c10 */ /* 0x001fe2000ffbe0ff */
[----:B------:R-:W-:-:S03]  /*8f80*/  UIMAD UR4, UR12, 0x2f, URZ ;  /* 0x0000002f0c0478a4 */ /* 0x000fc6000f8e02ff */
[----:B-1----:R-:W-:Y:S01]  /*8f90*/  IADD3.X R63, PT, PT, R7, UR5, RZ, P5, !PT ;  /* 0x00000005073f7c10 */ /* 0x002fe2000affe4ff */
[----:B------:R-:W-:Y:S01]  /*8fa0*/  USHF.R.S32.HI UR5, URZ, 0x1f, UR4 ;  /* 0x0000001fff057899 */ /* 0x000fe20008011404 */
[----:B------:R0:W-:Y:S04]  /*8fb0*/  STS.U8 [R45+UR9+0xa00], R21 ;  /* 0x000a00152d007988 */ /* 0x0001e80008000009 */
[----:B------:R1:W2:Y:S01]  /*8fc0*/  @P4 LDG.E.U8 R64, desc[UR24][R62.64] ;  /* 0x000000183e404981 */ /* 0x0002a2000c1e1100 */
[----:B------:R-:W-:-:S03]  /*8fd0*/  IADD3 R72, P4, PT, R4, UR4, RZ ;  /* 0x0000000404487c10 */ /* 0x000fc6000ff9e0ff */
[----:B------:R1:W-:Y:S01]  /*8fe0*/  STS.U8 [R45+UR9+0x4a00], R23 ;  /* 0x004a00172d007988 */ /* 0x0003e20008000009 */
[----:B------:R-:W-:-:S03]  /*8ff0*/  IADD3.X R73, PT, PT, R5, UR5, RZ, P4, !PT ;  /* 0x0000000505497c10 */ /* 0x000fc6000a7fe4ff */
[----:B0-----:R-:W5:Y:S01]  /*9000*/  LDL.LU R21, [R1+0x5ac] ;  /* 0x0005ac0001157983 */ /* 0x001f620000300800 */
[----:B------:R-:W-:-:S03]  /*9010*/  IADD3 R74, P4, PT, R6, UR4, RZ ;  /* 0x00000004064a7c10 */ /* 0x000fc6000ff9e0ff */
[----:B-1----:R-:W5:Y:S04]  /*9020*/  LDL.LU R23, [R1+0x5a8] ;  /* 0x0005a80001177983 */ /* 0x002f680000300800 */
[----:B------:R-:W-:Y:S01]  /*9030*/  STL [R1+0x220], R62 ;  /* 0x0002203e01007387 */ /* 0x000fe20000100800 */
[----:B------:R-:W-:-:S03]  /*9040*/  IADD3.X R75, PT, PT, R7, UR5, RZ, P4, !PT ;  /* 0x00000005074b7c10 */ /* 0x000fc6000a7fe4ff */
[----:B------:R0:W-:Y:S04]  /*9050*/  STL [R1+0x21c], R63 ;  /* 0x00021c3f01007387 */ /* 0x0001e80000100800 */
[----:B------:R-:W-:Y:S01]  /*9060*/  STS.U8 [R45+UR9+0xe00], R123 ;  /* 0x000e007b2d007988 */ /* 0x000fe20008000009 */
[----:B0-----:R-:W-:-:S03]  /*9070*/  PRMT R63, RZ, 0x7610, R63 ;  /* 0x00007610ff3f7816 */ /* 0x001fc6000000003f */
[----:B------:R0:W-:Y:S01]  /*9080*/  STS.U8 [R45+UR9+0x4e00], R20 ;  /* 0x004e00142d007988 */ /* 0x0001e20008000009 */
[----:B------:R-:W-:-:S03]  /*9090*/  PRMT R62, RZ, 0x7610, R62 ;  /* 0x00007610ff3e7816 */ /* 0x000fc6000000003e */
[----:B------:R1:W4:Y:S04]  /*90a0*/  @P3 LDG.E.U8 R63, desc[UR24][R72.64] ;  /* 0x00000018483f3981 */ /* 0x000328000c1e1100 */
[----:B0-----:R-:W5:Y:S04]  /*90b0*/  LDL.LU R20, [R1+0x5a4] ;  /* 0x0005a40001147983 */ /* 0x001f680000300800 */
[----:B------:R1:W-:Y:S04]  /*90c0*/  STL [R1+0x228], R72 ;  /* 0x0002284801007387 */ /* 0x0003e80000100800 */
[----:B------:R0:W-:Y:S01]  /*90d0*/  STL [R1+0x224], R73 ;  /* 0x0002244901007387 */ /* 0x0001e20000100800 */
[----:B-1----:R-:W-:-:S02]  /*90e0*/  @P3 IMAD.MOV.U32 R72, RZ, RZ, R74 ;  /* 0x000000ffff483224 */ /* 0x002fc400078e004a */
[----:B0-----:R-:W-:-:S05]  /*90f0*/  @P3 IMAD.MOV.U32 R73, RZ, RZ, R75 ;  /* 0x000000ffff493224 */ /* 0x001fca00078e004b */
[----:B------:R0:W4:Y:S04]  /*9100*/  @P3 LDG.E.U8 R62, desc[UR24][R72.64] ;  /* 0x00000018483e3981 */ /* 0x000128000c1e1100 */
[----:B------:R-:W-:Y:S04]  /*9110*/  STS.U8 [R45+UR9+0x1200], R125 ;  /* 0x0012007d2d007988 */ /* 0x000fe80008000009 */
[----:B------:R-:W-:Y:S04]  /*9120*/  STS.U8 [R45+UR9+0x5200], R118 ;  /* 0x005200762d007988 */ /* 0x000fe80008000009 */
[----:B------:R-:W-:Y:S04]  /*9130*/  STS.U8 [R45+UR9+0x1600], R122 ;  /* 0x0016007a2d007988 */ /* 0x000fe80008000009 */
[----:B------:R-:W-:Y:S04]  /*9140*/  STS.U8 [R45+UR9+0x5600], R121 ;  /* 0x005600792d007988 */ /* 0x000fe80008000009 */
[----:B------:R-:W-:Y:S04]  /*9150*/  STS.U8 [R45+UR9+0x1a00], R115 ;  /* 0x001a00732d007988 */ /* 0x000fe80008000009 */
[----:B------:R-:W-:Y:S04]  /*9160*/  STS.U8 [R45+UR9+0x5a00], R120 ;  /* 0x005a00782d007988 */ /* 0x000fe80008000009 */
[----:B------:R-:W-:Y:S04]  /*9170*/  STS.U8 [R45+UR9+0x1e00], R114 ;  /* 0x001e00722d007988 */ /* 0x000fe80008000009 */
[----:B------:R1:W-:Y:S02]  /*9180*/  STS.U8 [R45+UR9+0x5e00], R106 ;  /* 0x005e006a2d007988 */ /* 0x0003e40008000009 */
[----:B-1----:R-:W-:-:S05]  /*9190*/  LOP3.LUT R45, R40, 0x50, RZ, 0x3c, !PT ;  /* 0x00000050282d7812 */ /* 0x002fca00078e3cff */
[----:B------:R-:W-:Y:S04]  /*91a0*/  STS.U8 [R45+UR9+0x280], R116 ;  /* 0x000280742d007988 */ /* 0x000fe80008000009 */
[----:B------:R-:W-:Y:S04]  /*91b0*/  STS.U8 [R45+UR9+0x4280], R108 ;  /* 0x0042806c2d007988 */ /* 0x000fe80008000009 */
[----:B------:R-:W-:Y:S04]  /*91c0*/  STS.U8 [R45+UR9+0x680], R124 ;  /* 0x0006807c2d007988 */ /* 0x000fe80008000009 */
[----:B------:R-:W-:Y:S04]  /*91d0*/  STS.U8 [R45+UR9+0x4680], R104 ;  /* 0x004680682d007988 */ /* 0x000fe80008000009 */
[----:B------:R-:W-:Y:S01]  /*91e0*/  STS.U8 [R45+UR9+0xa80], R119 ;  /* 0x000a80772d007988 */ /* 0x000fe20008000009 */
[----:B------:R-:W-:-:S03]  /*91f0*/  UIMAD UR4, UR12, 0x37, URZ ;  /* 0x000000370c0478a4 */ /* 0x000fc6000f8e02ff */
[----:B------:R-:W-:Y:S04]  /*9200*/  STS.U8 [R45+UR9+0x4a80], R103 ;  /* 0x004a80672d007988 */ /* 0x000fe80008000009 */
[----:B------:R-:W-:Y:S04]  /*9210*/  STS.U8 [R45+UR9+0xe80], R107 ;  /* 0x000e806b2d007988 */ /* 0x000fe80008000009 */
[----:B------:R-:W-:Y:S04]  /*9220*/  STS.U8 [R45+UR9+0x4e80], R110 ;  /* 0x004e806e2d007988 */ /* 0x000fe80008000009 */
[----:B------:R-:W-:Y:S01]  /*9230*/  STS.U8 [R45+UR9+0x1280], R100 ;  /* 0x001280642d007988 */ /* 0x000fe20008000009 */
[----:B------:R-:W-:-:S03]  /*9240*/  USHF.R.S32.HI UR5, URZ, 0x1f, UR4 ;  /* 0x0000001fff057899 */ /* 0x000fc60008011404 */
[----:B------:R-:W-:Y:S04]  /*9250*/  STS.U8 [R45+UR9+0x5280], R99 ;  /* 0x005280632d007988 */ /* 0x000fe80008000009 */
[----:B------:R-:W-:Y:S04]  /*9260*/  STS.U8 [R45+UR9+0x1680], R93 ;  /* 0x0016805d2d007988 */ /* 0x000fe80008000009 */
[----:B------:R-:W-:Y:S04]  /*9270*/  STS.U8 [R45+UR9+0x5680], R82 ;  /* 0x005680522d007988 */ /* 0x000fe80008000009 */
[----:B------:R-:W-:Y:S04]  /*9280*/  STS.U8 [R45+UR9+0x1a80], R81 ;  /* 0x001a80512d007988 */ /* 0x000fe80008000009 */
[----:B------:R1:W-:Y:S04]  /*9290*/  STL [R1+0x230], R74 ;  /* 0x0002304a01007387 */ /* 0x0003e80000100800 */
[----:B------:R-:W-:Y:S04]  /*92a0*/  STS.U8 [R45+UR9+0x5a80], R80 ;  /* 0x005a80502d007988 */ /* 0x000fe80008000009 */
[----:B------:R-:W-:Y:S01]  /*92b0*/  STS.U8 [R45+UR9+0x1e80], R79 ;  /* 0x001e804f2d007988 */ /* 0x000fe20008000009 */
[----:B-1----:R-:W-:-:S03]  /*92c0*/  IADD3 R74, P3, PT, R4, UR4, RZ ;  /* 0x00000004044a7c10 */ /* 0x002fc6000ff7e0ff */
[----:B------:R1:W-:Y:S04]  /*92d0*/  STS.U8 [R45+UR9+0x5e80], R78 ;  /* 0x005e804e2d007988 */ /* 0x0003e80008000009 */
[----:B------:R3:W-:Y:S01]  /*92e0*/  STL [R1+0x22c], R75 ;  /* 0x00022c4b01007387 */ /* 0x0007e20000100800 */
[----:B0-----:R-:W-:Y:S01]  /*92f0*/  PRMT R73, RZ, 0x7610, R73 ;  /* 0x00007610ff497816 */ /* 0x001fe20000000049 */
[----:B-1----:R-:W0:Y:S01]  /*9300*/  S2R R45, SR_TID.X ;  /* 0x00000000002d7919 */ /* 0x002e220000002100 */
[----:B------:R-:W-:Y:S02]  /*9310*/  LOP3.LUT R79, R40, 0x60, RZ, 0x3c, !PT ;  /* 0x00000060284f7812 */ /* 0x000fe400078e3cff */
[----:B---3--:R-:W-:Y:S02]  /*9320*/  IADD3.X R75, PT, PT, R5, UR5, RZ, P3, !PT ;  /* 0x00000005054b7c10 */ /* 0x008fe40009ffe4ff */
[----:B------:R-:W-:Y:S01]  /*9330*/  IADD3 R84, P3, PT, R6, UR4, RZ ;  /* 0x0000000406547c10 */ /* 0x000fe2000ff7e0ff */
[----:B------:R1:W-:Y:S03]  /*9340*/  STL [R1+0x238], R74 ;  /* 0x0002384a01007387 */ /* 0x0003e60000100800 */
[----:B------:R-:W-:Y:S01]  /*9350*/  IADD3.X R85, PT, PT, R7, UR5, RZ, P3, !PT ;  /* 0x0000000507557c10 */ /* 0x000fe20009ffe4ff */
[----:B------:R-:W-:Y:S01]  /*9360*/  STS.U8 [R79+UR9+0x300], R77 ;  /* 0x0003004d4f007988 */ /* 0x000fe20008000009 */
[----:B------:R-:W-:Y:S01]  /*9370*/  PRMT R72, RZ, 0x7610, R72 ;  /* 0x00007610ff487816 */ /* 0x000fe20000000048 */
[----:B------:R-:W-:-:S02]  /*9380*/  UIMAD UR4, UR12, 0x3f, URZ ;  /* 0x0000003f0c0478a4 */ /* 0x000fc4000f8e02ff */
[----:B------:R3:W-:Y:S04]  /*9390*/  STL [R1+0x234], R75 ;  /* 0x0002344b01007387 */ /* 0x0007e80000100800 */
[----:B------:R1:W4:Y:S04]  /*93a0*/  @P2 LDG.E.U8 R73, desc[UR24][R74.64] ;  /* 0x000000184a492981 */ /* 0x000328000c1e1100 */
[----:B------:R-:W-:Y:S04]  /*93b0*/  STS.U8 [R79+UR9+0x4300], R76 ;  /* 0x0043004c4f007988 */ /* 0x000fe80008000009 */
[----:B------:R-:W-:Y:S01]  /*93c0*/  STS.U8 [R79+UR9+0x700], R59 ;  /* 0x0007003b4f007988 */ /* 0x000fe20008000009 */
[----:B-1----:R-:W-:-:S02]  /*93d0*/  @P2 IMAD.MOV.U32 R74, RZ, RZ, R84 ;  /* 0x000000ffff4a2224 */ /* 0x002fc400078e0054 */
[----:B---3--:R-:W-:Y:S01]  /*93e0*/  @P2 IMAD.MOV.U32 R75, RZ, RZ, R85 ;  /* 0x000000ffff4b2224 */ /* 0x008fe200078e0055 */
[----:B------:R-:W-:Y:S01]  /*93f0*/  STS.U8 [R79+UR9+0x4700], R58 ;  /* 0x0047003a4f007988 */ /* 0x000fe20008000009 */
[----:B------:R-:W-:-:S03]  /*9400*/  USHF.R.S32.HI UR5, URZ, 0x1f, UR4 ;  /* 0x0000001fff057899 */ /* 0x000fc60008011404 */
[----:B------:R-:W-:Y:S04]  /*9410*/  STS.U8 [R79+UR9+0xb00], R57 ;  /* 0x000b00394f007988 */ /* 0x000fe80008000009 */
[----:B------:R-:W-:Y:S04]  /*9420*/  STS.U8 [R79+UR9+0x4b00], R56 ;  /* 0x004b00384f007988 */ /* 0x000fe80008000009 */
[----:B------:R-:W-:Y:S04]  /*9430*/  STS.U8 [R79+UR9+0xf00], R55 ;  /* 0x000f00374f007988 */ /* 0x000fe80008000009 */
[----:B------:R1:W-:Y:S04]  /*9440*/  STL [R1+0x240], R84 ;  /* 0x0002405401007387 */ /* 0x0003e80000100800 */
[----:B------:R3:W4:Y:S04]  /*9450*/  @P2 LDG.E.U8 R72, desc[UR24][R74.64] ;  /* 0x000000184a482981 */ /* 0x000728000c1e1100 */
[----:B------:R-:W-:Y:S01]  /*9460*/  STS.U8 [R79+UR9+0x4f00], R54 ;  /* 0x004f00364f007988 */ /* 0x000fe20008000009 */
[----:B-1----:R-:W-:-:S03]  /*9470*/  IADD3 R84, P2, PT, R4, UR4, RZ ;  /* 0x0000000404547c10 */ /* 0x002fc6000ff5e0ff */
[----:B------:R-:W-:Y:S04]  /*9480*/  STS.U8 [R79+UR9+0x1300], R53 ;  /* 0x001300354f007988 */ /* 0x000fe80008000009 */
[----:B------:R-:W-:Y:S04]  /*9490*/  STS.U8 [R79+UR9+0x5300], R52 ;  /* 0x005300344f007988 */ /* 0x000fe80008000009 */
[----:B------:R-:W-:Y:S04]  /*94a0*/  STS.U8 [R79+UR9+0x1700], R51 ;  /* 0x001700334f007988 */ /* 0x000fe80008000009 */
[----:B------:R1:W-:Y:S04]  /*94b0*/  STL [R1+0x23c], R85 ;  /* 0x00023c5501007387 */ /* 0x0003e80000100800 */
[----:B------:R-:W-:Y:S04]  /*94c0*/  STS.U8 [R79+UR9+0x5700], R50 ;  /* 0x005700324f007988 */ /* 0x000fe80008000009 */
[----:B------:R-:W-:Y:S01]  /*94d0*/  STS.U8 [R79+UR9+0x1b00], R49 ;  /* 0x001b00314f007988 */ /* 0x000fe20008000009 */
[----:B-1----:R-:W-:-:S02]  /*94e0*/  IADD3.X R85, PT, PT, R5, UR5, RZ, P2, !PT ;  /* 0x0000000505557c10 */ /* 0x002fc400097fe4ff */
[----:B------:R-:W-:Y:S01]  /*94f0*/  IADD3 R103, P2, PT, R6, UR4, RZ ;  /* 0x0000000406677c10 */ /* 0x000fe2000ff5e0ff */
[----:B------:R-:W-:Y:S01]  /*9500*/  STS.U8 [R79+UR9+0x5b00], R48 ;  /* 0x005b00304f007988 */ /* 0x000fe20008000009 */
[----:B------:R-:W1:Y:S03]  /*9510*/  LDCU UR4, c[0x0][0x3b0] ;  /* 0x00007600ff0477ac */ /* 0x000e660008000800 */
[----:B------:R0:W-:Y:S01]  /*9520*/  STS.U8 [R79+UR9+0x1f00], R47 ;  /* 0x001f002f4f007988 */ /* 0x0001e20008000009 */
[----:B---3--:R-:W-:-:S03]  /*9530*/  PRMT R75, RZ, 0x7610, R75 ;  /* 0x00007610ff4b7816 */ /* 0x008fc6000000004b */
[----:B------:R-:W-:Y:S01]  /*9540*/  STS.U8 [R79+UR9+0x5f00], R46 ;  /* 0x005f002e4f007988 */ /* 0x000fe20008000009 */
[----:B------:R-:W-:Y:S01]  /*9550*/  IADD3.X R104, PT, PT, R7, UR5, RZ, P2, !PT ;  /* 0x0000000507687c10 */ /* 0x000fe200097fe4ff */
[----:B------:R-:W3:Y:S01]  /*9560*/  LDCU UR5, c[0x0][0x3b0] ;  /* 0x00007600ff0577ac */ /* 0x000ee20008000800 */
[----:B0-----:R-:W-:Y:S01]  /*9570*/  LOP3.LUT R45, R45, 0x3f, RZ, 0xc0, !PT ;  /* 0x0000003f2d2d7812 */ /* 0x001fe200078ec0ff */
[----:B------:R0:W-:Y:S01]  /*9580*/  STL [R1+0x248], R84 ;  /* 0x0002485401007387 */ /* 0x0001e20000100800 */
[----:B------:R-:W-:-:S03]  /*9590*/  LOP3.LUT R47, R40, 0x70, RZ, 0x3c, !PT ;  /* 0x00000070282f7812 */ /* 0x000fc600078e3cff */
[----:B------:R0:W4:Y:S04]  /*95a0*/  @!P1 LDG.E.U8 R75, desc[UR24][R84.64] ;  /* 0x00000018544b9981 */ /* 0x000128000c1e1100 */
[----:B------:R-:W-:Y:S04]  /*95b0*/  STS.U8 [R47+UR9+0x380], R60 ;  /* 0x0003803c2f007988 */ /* 0x000fe80008000009 */
[----:B------:R-:W-:Y:S01]  /*95c0*/  STS.U8 [R47+UR9+0x4380], R61 ;  /* 0x0043803d2f007988 */ /* 0x000fe20008000009 */
[----:B------:R-:W-:-:S03]  /*95d0*/  PRMT R74, RZ, 0x7610, R74 ;  /* 0x00007610ff4a7816 */ /* 0x000fc6000000004a */
[----:B------:R-:W-:Y:S01]  /*95e0*/  STS.U8 [R47+UR9+0x780], R70 ;  /* 0x000780462f007988 */ /* 0x000fe20008000009 */
[----:B0-----:R-:W-:-:S03]  /*95f0*/  @!P1 IMAD.MOV.U32 R84, RZ, RZ, R103 ;  /* 0x000000ffff549224 */ /* 0x001fc600078e0067 */
[----:B------:R-:W-:Y:S01]  /*9600*/  STS.U8 [R47+UR9+0x4780], R71 ;  /* 0x004780472f007988 */ /* 0x000fe20008000009 */
[----:B------:R-:W-:-:S03]  /*9610*/  IMAD R45, R45, UR13, RZ ;  /* 0x0000000d2d2d7c24 */ /* 0x000fc6000f8e02ff */
[----:B------:R-:W-:Y:S04]  /*9620*/  STS.U8 [R47+UR9+0xb80], R69 ;  /* 0x000b80452f007988 */ /* 0x000fe80008000009 */
[----:B------:R0:W-:Y:S04]  /*9630*/  STL [R1+0x244], R85 ;  /* 0x0002445501007387 */ /* 0x0001e80000100800 */
[----:B------:R-:W-:Y:S04]  /*9640*/  STS.U8 [R47+UR9+0x4b80], R68 ;  /* 0x004b80442f007988 */ /* 0x000fe80008000009 */
[----:B--2---:R-:W-:Y:S01]  /*9650*/  STS.U8 [R47+UR9+0xf80], R67 ;  /* 0x000f80432f007988 */ /* 0x004fe20008000009 */
[----:B0-----:R-:W-:-:S03]  /*9660*/  @!P1 IMAD.MOV.U32 R85, RZ, RZ, R104 ;  /* 0x000000ffff559224 */ /* 0x001fc600078e0068 */
[----:B----4-:R-:W-:Y:S04]  /*9670*/  STS.U8 [R47+UR9+0x4f80], R66 ;  /* 0x004f80422f007988 */ /* 0x010fe80008000009 */
[----:B------:R-:W-:Y:S04]  /*9680*/  STS.U8 [R47+UR9+0x1380], R65 ;  /* 0x001380412f007988 */ /* 0x000fe80008000009 */
[----:B------:R-:W-:Y:S04]  /*9690*/  STS.U8 [R47+UR9+0x5380], R64 ;  /* 0x005380402f007988 */ /* 0x000fe80008000009 */
[----:B------:R0:W2:Y:S01]  /*96a0*/  @!P1 LDG.E.U8 R74, desc[UR24][R84.64] ;  /* 0x00000018544a9981 */ /* 0x0000a2000c1e1100 */
[----:B------:R-:W-:Y:S01]  /*96b0*/  IADD3 R46, P1, PT, R45, UR18, RZ ;  /* 0x000000122d2e7c10 */ /* 0x000fe2000ff3e0ff */
[----:B-1----:R-:W-:Y:S01]  /*96c0*/  IMAD R48, R19, UR4, RZ ;  /* 0x0000000413307c24 */ /* 0x002fe2000f8e02ff */
[----:B------:R-:W1:Y:S01]  /*96d0*/  LDCU UR18, c[0x0][0x3b0] ;  /* 0x00007600ff1277ac */ /* 0x000e620008000800 */
[----:B------:R-:W-:Y:S01]  /*96e0*/  STS.U8 [R47+UR9+0x1780], R63 ;  /* 0x0017803f2f007988 */ /* 0x000fe20008000009 */
[----:B------:R-:W-:Y:S01]  /*96f0*/  LEA.HI.X.SX32 R45, R45, UR19, 0x1, P1 ;  /* 0x000000132d2d7c11 */ /* 0x000fe200088f0eff */
[----:B------:R-:W-:Y:S01]  /*9700*/  IMAD R50, R17, UR4, RZ ;  /* 0x0000000411327c24 */ /* 0x000fe2000f8e02ff */
[----:B------:R-:W4:Y:S01]  /*9710*/  LDCU UR19, c[0x0][0x3b0] ;  /* 0x00007600ff1377ac */ /* 0x000f220008000800 */
[----:B------:R-:W-:-:S02]  /*9720*/  IMAD R54, R13, UR4, RZ ;  /* 0x000000040d367c24 */ /* 0x000fc4000f8e02ff */
[----:B---3--:R-:W-:Y:S02]  /*9730*/  IMAD R60, R113, UR5, RZ ;  /* 0x00000005713c7c24 */ /* 0x008fe4000f8e02ff */
[----:B------:R-:W-:Y:S01]  /*9740*/  IMAD R56, R11, UR4, RZ ;  /* 0x000000040b387c24 */ /* 0x000fe2000f8e02ff */
[----:B------:R3:W-:Y:S02]  /*9750*/  STS.U8 [R47+UR9+0x5780], R62 ;  /* 0x0057803e2f007988 */ /* 0x0007e40008000009 */
[----:B---3--:R-:W-:-:S05]  /*9760*/  IMAD R47, R22, UR4, RZ ;  /* 0x00000004162f7c24 */ /* 0x008fca000f8e02ff */
[----:B------:R-:W-:-:S04]  /*9770*/  IADD3 R19, P1, PT, R47, R46, RZ ;  /* 0x0000002e2f137210 */ /* 0x000fc80007f3e0ff */
[----:B------:R-:W-:Y:S02]  /*9780*/  LEA.HI.X.SX32 R17, R47, R45, 0x1, P1 ;  /* 0x0000002d2f117211 */ /* 0x000fe400008f0eff */
[----:B------:R-:W-:Y:S01]  /*9790*/  IADD3 R119, P1, PT, R48, R46, RZ ;  /* 0x0000002e30777210 */ /* 0x000fe20007f3e0ff */
[----:B------:R-:W-:-:S03]  /*97a0*/  IMAD R49, R18, UR4, RZ ;  /* 0x0000000412317c24 */ /* 0x000fc6000f8e02ff */
[-C--:B------:R-:W-:Y:S02]  /*97b0*/  LEA.HI.X.SX32 R120, R48, R45.reuse, 0x1, P1 ;  /* 0x0000002d30787211 */ /* 0x080fe400008f0eff */
[CC--:B------:R-:W-:Y:S01]  /*97c0*/  IADD3 R113, P1, PT, R54.reuse, R46.reuse, RZ ;  /* 0x0000002e36717210 */ /* 0x0c0fe20007f3e0ff */
[----:B------:R-:W-:Y:S01]  /*97d0*/  IMAD R58, R9, UR4, RZ ;  /* 0x00000004093a7c24 */ /* 0x000fe2000f8e02ff */
[-C--:B------:R-:W-:Y:S02]  /*97e0*/  IADD3 R18, P6, PT, R49, R46.reuse, RZ ;  /* 0x0000002e31127210 */ /* 0x080fe40007fde0ff */
[-C--:B------:R-:W-:Y:S02]  /*97f0*/  LEA.HI.X.SX32 R114, R54, R45.reuse, 0x1, P1 ;  /* 0x0000002d36727211 */ /* 0x080fe400008f0eff */
[----:B------:R-:W-:Y:S01]  /*9800*/  IADD3 R110, P1, PT, R56, R46, RZ ;  /* 0x0000002e386e7210 */ /* 0x000fe20007f3e0ff */
[----:B------:R-:W-:Y:S01]  /*9810*/  IMAD R61, R111, UR6, RZ ;  /* 0x000000066f3d7c24 */ /* 0x000fe2000f8e02ff */
[----:B------:R-:W3:Y:S01]  /*9820*/  S2R R48, SR_TID.X ;  /* 0x0000000000307919 */ /* 0x000ee20000002100 */
[----:B------:R-:W-:Y:S01]  /*9830*/  IMAD R51, R16, UR4, RZ ;  /* 0x0000000410337c24 */ /* 0x000fe2000f8e02ff */
[----:B------:R-:W-:-:S02]  /*9840*/  LEA.HI.X.SX32 R111, R56, R45, 0x1, P1 ;  /* 0x0000002d386f7211 */ /* 0x000fc400008f0eff */
[-C--:B------:R-:W-:Y:S02]  /*9850*/  LEA.HI.X.SX32 R16, R49, R45.reuse, 0x1, P6 ;  /* 0x0000002d31107211 */ /* 0x080fe400030f0eff */
[-C--:B------:R-:W-:Y:S01]  /*9860*/  IADD3 R107, P1, PT, R58, R46.reuse, RZ ;  /* 0x0000002e3a6b7210 */ /* 0x080fe20007f3e0ff */
[----:B------:R-:W0:Y:S01]  /*9870*/  LDC R49, c[0x0][0x3a0] ;  /* 0x0000e800ff317b82 */ /* 0x000e220000000800 */
[----:B------:R-:W-:Y:S02]  /*9880*/  IMAD R82, R0, UR32, RZ ;  /* 0x0000002000527c24 */ /* 0x000fe4000f8e02ff */
[-C--:B------:R-:W-:Y:S01]  /*9890*/  LEA.HI.X.SX32 R108, R58, R45.reuse, 0x1, P1 ;  /* 0x0000002d3a6c7211 */ /* 0x080fe200008f0eff */
[----:B------:R-:W-:Y:S01]  /*98a0*/  IMAD R53, R14, UR4, RZ ;  /* 0x000000040e357c24 */ /* 0x000fe2000f8e02ff */
[-C--:B------:R-:W-:Y:S01]  /*98b0*/  IADD3 R0, P1, PT, R61, R46.reuse, RZ ;  /* 0x0000002e3d007210 */ /* 0x080fe20007f3e0ff */
[----:B------:R-:W-:Y:S02]  /*98c0*/  IMAD R55, R12, UR4, RZ ;  /* 0x000000040c377c24 */ /* 0x000fe4000f8e02ff */
[----:B------:R-:W-:Y:S01]  /*98d0*/  IMAD R64, R101, UR16, RZ ;  /* 0x0000001065407c24 */ /* 0x000fe2000f8e02ff */
[-C--:B------:R-:W-:Y:S01]  /*98e0*/  LEA.HI.X.SX32 R61, R61, R45.reuse, 0x1, P1 ;  /* 0x0000002d3d3d7211 */ /* 0x080fe200008f0eff */
[----:B------:R-:W-:Y:S01]  /*98f0*/  IMAD R52, R15, UR4, RZ ;  /* 0x000000040f347c24 */ /* 0x000fe2000f8e02ff */
[-C--:B------:R-:W-:Y:S01]  /*9900*/  IADD3 R13, P2, PT, R53, R46.reuse, RZ ;  /* 0x0000002e350d7210 */ /* 0x080fe20007f5e0ff */
[----:B------:R-:W-:Y:S01]  /*9910*/  IMAD R57, R10, UR4, RZ ;  /* 0x000000040a397c24 */ /* 0x000fe2000f8e02ff */
[-C--:B------:R-:W-:Y:S01]  /*9920*/  IADD3 R11, P6, PT, R55, R46.reuse, RZ ;  /* 0x0000002e370b7210 */ /* 0x080fe20007fde0ff */
[----:B------:R-:W-:Y:S01]  /*9930*/  IMAD R67, R95, UR21, RZ ;  /* 0x000000155f437c24 */ /* 0x000fe2000f8e02ff */
[----:B------:R-:W-:Y:S01]  /*9940*/  IADD3 R101, P1, PT, R64, R46, RZ ;  /* 0x0000002e40657210 */ /* 0x000fe20007f3e0ff */
[----:B------:R-:W-:Y:S01]  /*9950*/  IMAD R63, R102, UR15, RZ ;  /* 0x0000000f663f7c24 */ /* 0x000fe2000f8e02ff */
[-C--:B------:R-:W-:Y:S01]  /*9960*/  LEA.HI.X.SX32 R12, R53, R45.reuse, 0x1, P2 ;  /* 0x0000002d350c7211 */ /* 0x080fe200010f0eff */
[----:B------:R-:W-:Y:S01]  /*9970*/  IMAD R59, R117, UR4, RZ ;  /* 0x00000004753b7c24 */ /* 0x000fe2000f8e02ff */
[-C--:B------:R-:W-:Y:S01]  /*9980*/  LEA.HI.X.SX32 R10, R55, R45.reuse, 0x1, P6 ;  /* 0x0000002d370a7211 */ /* 0x080fe200030f0eff */
[----:B------:R-:W-:Y:S01]  /*9990*/  IMAD R70, R90, UR26, RZ ;  /* 0x0000001a5a467c24 */ /* 0x000fe2000f8e02ff */
[----:B------:R-:W-:-:S02]  /*99a0*/  LEA.HI.X.SX32 R102, R64, R45, 0x1, P1 ;  /* 0x0000002d40667211 */ /* 0x000fc400008f0eff */
[-C--:B------:R-:W-:Y:S02]  /*99b0*/  IADD3 R115, P3, PT, R52, R46.reuse, RZ ;  /* 0x0000002e34737210 */ /* 0x080fe40007f7e0ff */
[-C--:B------:R-:W-:Y:S02]  /*99c0*/  IADD3 R9, P2, PT, R57, R46.reuse, RZ ;  /* 0x0000002e39097210 */ /* 0x080fe40007f5e0ff */
[-C--:B------:R-:W-:Y:S01]  /*99d0*/  IADD3 R55, P1, PT, R67, R46.reuse, RZ ;  /* 0x0000002e43377210 */ /* 0x080fe20007f3e0ff */
[----:B----4-:R-:W-:Y:S01]  /*99e0*/  IMAD R79, R8, UR19, RZ ;  /* 0x00000013084f7c24 */ /* 0x010fe2000f8e02ff */
[-C--:B------:R-:W-:Y:S01]  /*99f0*/  LEA.HI.X.SX32 R116, R52, R45.reuse, 0x1, P3 ;  /* 0x0000002d34747211 */ /* 0x080fe200018f0eff */
[----:B------:R-:W-:Y:S01]  /*9a00*/  IMAD R62, R105, UR14, RZ ;  /* 0x0000000e693e7c24 */ /* 0x000fe2000f8e02ff */
[-C--:B------:R-:W-:Y:S01]  /*9a10*/  LEA.HI.X.SX32 R8, R57, R45.reuse, 0x1, P2 ;  /* 0x0000002d39087211 */ /* 0x080fe200010f0eff */
[----:B------:R-:W-:Y:S01]  /*9a20*/  IMAD R81, R2, UR31, RZ ;  /* 0x0000001f02517c24 */ /* 0x000fe2000f8e02ff */
[----:B------:R-:W-:Y:S01]  /*9a30*/  LEA.HI.X.SX32 R56, R67, R45, 0x1, P1 ;  /* 0x0000002d43387211 */ /* 0x000fe200008f0eff */
[----:B------:R-:W-:Y:S01]  /*9a40*/  IMAD R77, R86, UR29, RZ ;  /* 0x0000001d564d7c24 */ /* 0x000fe2000f8e02ff */
[----:B------:R-:W-:-:S02]  /*9a50*/  IADD3 R2, P2, PT, R59, R46, RZ ;  /* 0x0000002e3b027210 */ /* 0x000fc40007f5e0ff */
[-C--:B------:R-:W-:Y:S02]  /*9a60*/  IADD3 R105, P3, PT, R60, R46.reuse, RZ ;  /* 0x0000002e3c697210 */ /* 0x080fe40007f7e0ff */
[-C--:B------:R-:W-:Y:S01]  /*9a70*/  IADD3 R93, P1, PT, R70, R46.reuse, RZ ;  /* 0x0000002e465d7210 */ /* 0x080fe20007f3e0ff */
[----:B------:R-:W-:Y:S01]  /*9a80*/  IMAD R80, R3, UR30, RZ ;  /* 0x0000001e03507c24 */ /* 0x000fe2000f8e02ff */
[----:B------:R4:W-:Y:S01]  /*9a90*/  STL [R1+0x250], R103 ;  /* 0x0002506701007387 */ /* 0x0009e20000100800 */
[----:B-1----:R-:W-:Y:S01]  /*9aa0*/  IMAD R78, R83, UR18, RZ ;  /* 0x00000012534e7c24 */ /* 0x002fe2000f8e02ff */
[----:B------:R-:W-:Y:S01]  /*9ab0*/  IADD3 R117, P5, PT, R50, R46, RZ ;  /* 0x0000002e32757210 */ /* 0x000fe20007fbe0ff */
[----:B------:R-:W-:Y:S01]  /*9ac0*/  IMAD R65, R98, UR17, RZ ;  /* 0x0000001162417c24 */ /* 0x000fe2000f8e02ff */
[-C--:B------:R-:W-:Y:S01]  /*9ad0*/  LEA.HI.X.SX32 R3, R59, R45.reuse, 0x1, P2 ;  /* 0x0000002d3b037211 */ /* 0x080fe200010f0eff */
[----:B------:R-:W-:Y:S01]  /*9ae0*/  IMAD R66, R97, UR20, RZ ;  /* 0x0000001461427c24 */ /* 0x000fe2000f8e02ff */
[-C--:B------:R-:W-:Y:S01]  /*9af0*/  LEA.HI.X.SX32 R106, R60, R45.reuse, 0x1, P3 ;  /* 0x0000002d3c6a7211 */ /* 0x080fe200018f0eff */
[----:B0-----:R-:W-:Y:S01]  /*9b00*/  VIADD R83, R49, 0x3f ;  /* 0x0000003f31537836 */ /* 0x001fe20000000000 */
[----:B------:R-:W-:-:S02]  /*9b10*/  LEA.HI.X.SX32 R95, R70, R45, 0x1, P1 ;  /* 0x0000002d465f7211 */ /* 0x000fc400008f0eff */
[-C--:B----4-:R-:W-:Y:S02]  /*9b20*/  IADD3 R103, P2, PT, R62, R46.reuse, RZ ;  /* 0x0000002e3e677210 */ /* 0x090fe40007f5e0ff */
[-C--:B------:R-:W-:Y:S02]  /*9b30*/  IADD3 R59, P3, PT, R63, R46.reuse, RZ ;  /* 0x0000002e3f3b7210 */ /* 0x080fe40007f7e0ff */
[-C--:B------:R-:W-:Y:S01]  /*9b40*/  IADD3 R125, P1, PT, R77, R46.reuse, RZ ;  /* 0x0000002e4d7d7210 */ /* 0x080fe20007f3e0ff */
[----:B------:R0:W-:Y:S01]  /*9b50*/  STL [R1+0x24c], R104 ;  /* 0x00024c6801007387 */ /* 0x0001e20000100800 */
[-C--:B------:R-:W-:Y:S01]  /*9b60*/  LEA.HI.X.SX32 R118, R50, R45.reuse, 0x1, P5 ;  /* 0x0000002d32767211 */ /* 0x080fe200028f0eff */
[----:B------:R-:W-:Y:S01]  /*9b70*/  IMAD R68, R92, UR22, RZ ;  /* 0x000000165c447c24 */ /* 0x000fe2000f8e02ff */
[-C--:B------:R-:W-:Y:S01]  /*9b80*/  LEA.HI.X.SX32 R60, R63, R45.reuse, 0x1, P3 ;  /* 0x0000002d3f3c7211 */ /* 0x080fe200018f0eff */
[----:B------:R-:W-:Y:S01]  /*9b90*/  IMAD R69, R91, UR23, RZ ;  /* 0x000000175b457c24 */ /* 0x000fe2000f8e02ff */
[-C--:B------:R-:W-:Y:S01]  /*9ba0*/  LEA.HI.X.SX32 R50, R77, R45.reuse, 0x1, P1 ;  /* 0x0000002d4d327211 */ /* 0x080fe200008f0eff */
[----:B------:R-:W-:Y:S01]  /*9bb0*/  IMAD R71, R89, UR27, RZ ;  /* 0x0000001b59477c24 */ /* 0x000fe2000f8e02ff */
[----:B------:R-:W-:Y:S01]  /*9bc0*/  IADD3 R99, P3, PT, R66, R46, RZ ;  /* 0x0000002e42637210 */ /* 0x000fe20007f7e0ff */
[----:B------:R-:W-:Y:S01]  /*9bd0*/  IMAD R76, R88, UR28, RZ ;  /* 0x0000001c584c7c24 */ /* 0x000fe2000f8e02ff */
[----:B---3--:R-:W-:Y:S01]  /*9be0*/  LOP3.LUT R48, R48, 0x3f, RZ, 0xc0, !PT ;  /* 0x0000003f30307812 */ /* 0x008fe200078ec0ff */
[----:B------:R-:W5:Y:S01]  /*9bf0*/  LDL.LU R22, [R1+0x5a0] ;  /* 0x0005a00001167983 */ /* 0x000f620000300800 */
[----:B0-----:R-:W-:-:S02]  /*9c00*/  LEA.HI.X.SX32 R104, R62, R45, 0x1, P2 ;  /* 0x0000002d3e687211 */ /* 0x001fc400010f0eff */
[-C--:B------:R-:W-:Y:S02]  /*9c10*/  IADD3 R57, P2, PT, R65, R46.reuse, RZ ;  /* 0x0000002e41397210 */ /* 0x080fe40007f5e0ff */
[----:B------:R-:W-:Y:S02]  /*9c20*/  ISETP.GT.AND P1, PT, R83, 0x3f, PT ;  /* 0x0000003f5300780c */ /* 0x000fe40003f24270 */
[-C--:B------:R-:W-:Y:S02]  /*9c30*/  LEA.HI.X.SX32 R58, R65, R45.reuse, 0x1, P2 ;  /* 0x0000002d413a7211 */ /* 0x080fe400010f0eff */
[----:B------:R-:W-:Y:S02]  /*9c40*/  LEA.HI.X.SX32 R100, R66, R45, 0x1, P3 ;  /* 0x0000002d42647211 */ /* 0x000fe400018f0eff */
[----:B------:R-:W-:Y:S02]  /*9c50*/  ISETP.LT.AND P1, PT, R48, R49, P1 ;  /* 0x000000313000720c */ /* 0x000fe40000f21270 */
[----:B------:R-:W-:-:S02]  /*9c60*/  IADD3 R15, P4, PT, R51, R46, RZ ;  /* 0x0000002e330f7210 */ /* 0x000fc40007f9e0ff */
[CC--:B------:R-:W-:Y:S02]  /*9c70*/  IADD3 R97, P2, PT, R68.reuse, R46.reuse, RZ ;  /* 0x0000002e44617210 */ /* 0x0c0fe40007f5e0ff */
[-C--:B------:R-:W-:Y:S02]  /*9c80*/  IADD3 R53, P3, PT, R69, R46.reuse, RZ ;  /* 0x0000002e45357210 */ /* 0x080fe40007f7e0ff */
[-C--:B------:R-:W-:Y:S02]  /*9c90*/  LEA.HI.X.SX32 R14, R51, R45.reuse, 0x1, P4 ;  /* 0x0000002d330e7211 */ /* 0x080fe400020f0eff */
[-C--:B------:R-:W-:Y:S02]  /*9ca0*/  LEA.HI.X.SX32 R98, R68, R45.reuse, 0x1, P2 ;  /* 0x0000002d44627211 */ /* 0x080fe400010f0eff */
[----:B------:R-:W-:Y:S02]  /*9cb0*/  LEA.HI.X.SX32 R54, R69, R45, 0x1, P3 ;  /* 0x0000002d45367211 */ /* 0x000fe400018f0eff */
[----:B------:R-:W-:-:S02]  /*9cc0*/  IADD3 R51, P2, PT, R71, R46, RZ ;  /* 0x0000002e47337210 */ /* 0x000fc40007f5e0ff */
[CC--:B------:R-:W-:Y:S02]  /*9cd0*/  IADD3 R91, P3, PT, R76.reuse, R46.reuse, RZ ;  /* 0x0000002e4c5b7210 */ /* 0x0c0fe40007f7e0ff */
[-C--:B------:R-:W-:Y:S02]  /*9ce0*/  LEA.HI.X.SX32 R52, R71, R45.reuse, 0x1, P2 ;  /* 0x0000002d47347211 */ /* 0x080fe400010f0eff */
[----:B------:R-:W-:Y:S02]  /*9cf0*/  LEA.HI.X.SX32 R92, R76, R45, 0x1, P3 ;  /* 0x0000002d4c5c7211 */ /* 0x000fe400018f0eff */
[-C--:B------:R-:W-:Y:S02]  /*9d00*/  IADD3 R89, P2, PT, R78, R46.reuse, RZ ;  /* 0x0000002e4e597210 */ /* 0x080fe40007f5e0ff */
[-C--:B------:R-:W-:Y:S02]  /*9d10*/  IADD3 R123, P3, PT, R79, R46.reuse, RZ ;  /* 0x0000002e4f7b7210 */ /* 0x080fe40007f7e0ff */
[----:B------:R-:W-:-:S02]  /*9d20*/  IADD3 R86, P4, PT, R80, R46, RZ ;  /* 0x0000002e50567210 */ /* 0x000fc40007f9e0ff */
[-C--:B------:R-:W-:Y:S02]  /*9d30*/  IADD3 R121, P5, PT, R81, R46.reuse, RZ ;  /* 0x0000002e51797210 */ /* 0x080fe40007fbe0ff */
[----:B------:R-:W-:Y:S01]  /*9d40*/  IADD3 R84, P6, PT, R82, R46, RZ ;  /* 0x0000002e52547210 */ /* 0x000fe20007fde0ff */
[----:B------:R-:W-:Y:S01]  /*9d50*/  @P1 IMAD.MOV.U32 R48, RZ, RZ, R19 ;  /* 0x000000ffff301224 */ /* 0x000fe200078e0013 */
[----:B------:R-:W-:Y:S01]  /*9d60*/  PRMT R46, RZ, 0x7610, R46 ;  /* 0x00007610ff2e7816 */ /* 0x000fe2000000002e */
[----:B------:R-:W-:-:S05]  /*9d70*/  @P1 IMAD.MOV.U32 R49, RZ, RZ, R17 ;  /* 0x000000ffff311224 */ /* 0x000fca00078e0011 */
[----:B------:R0:W3:Y:S01]  /*9d80*/  @P1 LDG.E.U8 R46, desc[UR24][R48.64] ;  /* 0x00000018302e1981 */ /* 0x0000e2000c1e1100 */
[----:B------:R-:W1:Y:S01]  /*9d90*/  S2R R62, SR_TID.X ;  /* 0x00000000003e7919 */ /* 0x000e620000002100 */
[-C--:B------:R-:W-:Y:S02]  /*9da0*/  LEA.HI.X.SX32 R90, R78, R45.reuse, 0x1, P2 ;  /* 0x0000002d4e5a7211 */ /* 0x080fe400010f0eff */
[-C--:B------:R-:W-:Y:S02]  /*9db0*/  LEA.HI.X.SX32 R124, R79, R45.reuse, 0x1, P3 ;  /* 0x0000002d4f7c7211 */ /* 0x080fe400018f0eff */
[-C--:B------:R-:W-:Y:S02]  /*9dc0*/  LEA.HI.X.SX32 R88, R80, R45.reuse, 0x1, P4 ;  /* 0x0000002d50587211 */ /* 0x080fe400020f0eff */
[-C--:B------:R-:W-:Y:S02]  /*9dd0*/  LEA.HI.X.SX32 R122, R81, R45.reuse, 0x1, P5 ;  /* 0x0000002d517a7211 */ /* 0x080fe400028f0eff */
[----:B------:R-:W-:-:S02]  /*9de0*/  LEA.HI.X.SX32 R85, R82, R45, 0x1, P6 ;  /* 0x0000002d52557211 */ /* 0x000fc400030f0eff */
[----:B------:R-:W-:Y:S01]  /*9df0*/  LOP3.LUT R63, R40, 0x70, RZ, 0x3c, !PT ;  /* 0x00000070283f7812 */ /* 0x000fe200078e3cff */
[----:B0-----:R-:W-:Y:S01]  /*9e00*/  @P1 IMAD.MOV.U32 R48, RZ, RZ, R18 ;  /* 0x000000ffff301224 */ /* 0x001fe200078e0012 */
[----:B------:R-:W-:Y:S01]  /*9e10*/  PRMT R47, RZ, 0x7610, R47 ;  /* 0x00007610ff2f7816 */ /* 0x000fe2000000002f */
[----:B------:R-:W-:Y:S02]  /*9e20*/  @P1 IMAD.MOV.U32 R49, RZ, RZ, R16 ;  /* 0x000000ffff311224 */ /* 0x000fe400078e0010 */
[----:B------:R-:W-:Y:S01]  /*9e30*/  STS.U8 [R63+UR9+0x1b80], R73 ;  /* 0x001b80493f007988 */ /* 0x000fe20008000009 */
[----:B-1----:R-:W-:-:S03]  /*9e40*/  SHF.R.S32.HI R45, RZ, 0x7, R62 ;  /* 0x00000007ff2d7819 */ /* 0x002fc6000001143e */
[----:B------:R0:W4:Y:S01]  /*9e50*/  @P1 LDG.E.U8 R47, desc[UR24][R48.64] ;  /* 0x00000018302f1981 */ /* 0x000122000c1e1100 */
[----:B------:R-:W-:-:S04]  /*9e60*/  SGXT R45, R45, 0x1 ;  /* 0x000000012d2d781a */ /* 0x000fc80000000200 */
[----:B------:R-:W-:Y:S01]  /*9e70*/  LOP3.LUT R45, R45, 0x90, RZ, 0xc0, !PT ;  /* 0x000000902d2d7812 */ /* 0x000fe200078ec0ff */
[----:B------:R-:W-:Y:S03]  /*9e80*/  STS.U8 [R63+UR9+0x5b80], R72 ;  /* 0x005b80483f007988 */ /* 0x000fe60008000009 */
[----:B------:R-:W-:Y:S01]  /*9e90*/  LOP3.LUT R45, R45, 0x7f, R62, 0x78, !PT ;  /* 0x0000007f2d2d7812 */ /* 0x000fe200078e783e */
[----:B0-----:R-:W-:Y:S02]  /*9ea0*/  @P1 IMAD.MOV.U32 R48, RZ, RZ, R15 ;  /* 0x000000ffff301224 */ /* 0x001fe400078e000f */
[----:B------:R-:W-:Y:S01]  /*9eb0*/  @P1 IMAD.MOV.U32 R49, RZ, RZ, R14 ;  /* 0x000000ffff311224 */ /* 0x000fe200078e000e */
[----:B------:R-:W-:Y:S04]  /*9ec0*/  STS.U8 [R63+UR9+0x1f80], R75 ;  /* 0x001f804b3f007988 */ /* 0x000fe80008000009 */
[----:B--2---:R-:W-:Y:S04]  /*9ed0*/  STS.U8 [R63+UR9+0x5f80], R74 ;  /* 0x005f804a3f007988 */ /* 0x004fe80008000009 */
[----:B---3--:R0:W-:Y:S02]  /*9ee0*/  STS.U8 [R45+UR9+0x10000], R46 ;  /* 0x0100002e2d007988 */ /* 0x0081e40008000009 */
[----:B0-----:R-:W-:-:S06]  /*9ef0*/  PRMT R46, RZ, 0x7610, R46 ;  /* 0x00007610ff2e7816 */ /* 0x001fcc000000002e */
[----:B------:R0:W2:Y:S02]  /*9f00*/  @P1 LDG.E.U8 R46, desc[UR24][R48.64] ;  /* 0x00000018302e1981 */ /* 0x0000a4000c1e1100 */
[----:B0-----:R-:W-:Y:S02]  /*9f10*/  @P1 IMAD.MOV.U32 R48, RZ, RZ, R13 ;  /* 0x000000ffff301224 */ /* 0x001fe400078e000d */
[----:B------:R-:W-:Y:S01]  /*9f20*/  @P1 IMAD.MOV.U32 R49, RZ, RZ, R12 ;  /* 0x000000ffff311224 */ /* 0x000fe200078e000c */
[----:B----4-:R0:W-:Y:S02]  /*9f30*/  STS.U8 [R45+UR9+0x10200], R47 ;  /* 0x0102002f2d007988 */ /* 0x0101e40008000009 */
[----:B0-----:R-:W-:-:S06]  /*9f40*/  PRMT R47, RZ, 0x7610, R47 ;  /* 0x00007610ff2f7816 */ /* 0x001fcc000000002f */
[----:B------:R0:W3:Y:S02]  /*9f50*/  @P1 LDG.E.U8 R47, desc[UR24][R48.64] ;  /* 0x00000018302f1981 */ /* 0x0000e4000c1e1100 */
[----:B0-----:R-:W-:Y:S02]  /*9f60*/  @P1 IMAD.MOV.U32 R48, RZ, RZ, R11 ;  /* 0x000000ffff301224 */ /* 0x001fe400078e000b */
[----:B------:R-:W-:Y:S01]  /*9f70*/  @P1 IMAD.MOV.U32 R49, RZ, RZ, R10 ;  /* 0x000000ffff311224 */ /* 0x000fe200078e000a */
[----:B--2---:R0:W-:Y:S02]  /*9f80*/  STS.U8 [R45+UR9+0x10400], R46 ;  /* 0x0104002e2d007988 */ /* 0x0041e40008000009 */
[----:B0-----:R-:W-:-:S06]  /*9f90*/  PRMT R46, RZ, 0x7610, R46 ;  /* 0x00007610ff2e7816 */ /* 0x001fcc000000002e */
[----:B------:R0:W2:Y:S02]  /*9fa0*/  @P1 LDG.E.U8 R46, desc[UR24][R48.64] ;  /* 0x00000018302e1981 */ /* 0x0000a4000c1e1100 */
[----:B0-----:R-:W-:Y:S02]  /*9fb0*/  @P1 IMAD.MOV.U32 R48, RZ, RZ, R9 ;  /* 0x000000ffff301224 */ /* 0x001fe400078e0009 */
[----:B------:R-:W-:Y:S01]  /*9fc0*/  @P1 IMAD.MOV.U32 R49, RZ, RZ, R8 ;  /* 0x000000ffff311224 */ /* 0x000fe200078e0008 */
[----:B---3--:R0:W-:Y:S02]  /*9fd0*/  STS.U8 [R45+UR9+0x10600], R47 ;  /* 0x0106002f2d007988 */ /* 0x0081e40008000009 */
        /* <DEDUP_REMOVED lines=26> */
[----:B------:R0:W2:Y:S04]  /*a180*/  @P1 LDG.E.U8 R46, desc[UR24][R48.64] ;  /* 0x00000018302e1981 */ /* 0x0000a8000c1e1100 */
        /* <DEDUP_REMOVED lines=41> */
[----:B------:R-:W-:Y:S01]  /*a420*/  STL [R1+0x300], R97 ;  /* 0x0003006101007387 */ /* 0x000fe20000100800 */
[----:B0-----:R-:W-:-:S03]  /*a430*/  @P1 IMAD.MOV.U32 R48, RZ, RZ, R53 ;  /* 0x000000ffff301224 */ /* 0x001fc600078e0035 */
[----:B------:R-:W-:Y:S01]  /*a440*/  STL [R1+0x308], R53 ;  /* 0x0003083501007387 */ /* 0x000fe20000100800 */
[----:B------:R-:W-:-:S03]  /*a450*/  @P1 IMAD.MOV.U32 R49, RZ, RZ, R54 ;  /* 0x000000ffff311224 */ /* 0x000fc600078e0036 */
[----:B------:R-:W-:Y:S04]  /*a460*/  STL [R1+0x2f4], R56 ;  /* 0x0002f43801007387 */ /* 0x000fe80000100800 */
[----:B---3--:R0:W-:Y:S04]  /*a470*/  STS.U8 [R45+UR9+0x11200], R47 ;  /* 0x0112002f2d007988 */ /* 0x0081e80008000009 */
[----:B------:R-:W-:Y:S04]  /*a480*/  STL [R1+0x2fc], R98 ;  /* 0x0002fc6201007387 */ /* 0x000fe80000100800 */
[----:B------:R-:W-:Y:S01]  /*a490*/  STL [R1+0x304], R54 ;  /* 0x0003043601007387 */ /* 0x000fe20000100800 */
[----:B0-----:R-:W-:-:S03]  /*a4a0*/  PRMT R47, RZ, 0x7610, R47 ;  /* 0x00007610ff2f7816 */ /* 0x001fc6000000002f */
[----:B------:R-:W-:Y:S04]  /*a4b0*/  STL [R1+0x310], R93 ;  /* 0x0003105d01007387 */ /* 0x000fe80000100800 */
[----:B------:R0:W-:Y:S04]  /*a4c0*/  STL [R1+0x318], R51 ;  /* 0x0003183301007387 */ /* 0x0001e80000100800 */
[----:B------:R-:W-:Y:S04]  /*a4d0*/  STL [R1+0x30c], R95 ;  /* 0x00030c5f01007387 */ /* 0x000fe80000100800 */
[----:B------:R-:W-:Y:S04]  /*a4e0*/  STL [R1+0x320], R91 ;  /* 0x0003205b01007387 */ /* 0x000fe80000100800 */
[----:B------:R-:W-:Y:S04]  /*a4f0*/  STL [R1+0x314], R52 ;  /* 0x0003143401007387 */ /* 0x000fe80000100800 */
[----:B------:R1:W3:Y:S04]  /*a500*/  @P1 LDG.E.U8 R47, desc[UR24][R48.64] ;  /* 0x00000018302f1981 */ /* 0x0002e8000c1e1100 */
[----:B------:R-:W-:Y:S04]  /*a510*/  STL [R1+0x31c], R92 ;  /* 0x00031c5c01007387 */ /* 0x000fe80000100800 */
[----:B------:R-:W-:Y:S01]  /*a520*/  STL [R1+0x324], R125 ;  /* 0x0003247d01007387 */ /* 0x000fe20000100800 */
[----:B-1----:R-:W-:-:S02]  /*a530*/  @P1 IMAD.MOV.U32 R48, RZ, RZ, R51 ;  /* 0x000000ffff301224 */ /* 0x002fc400078e0033 */
[----:B------:R-:W-:Y:S01]  /*a540*/  @P1 IMAD.MOV.U32 R49, RZ, RZ, R52 ;  /* 0x000000ffff311224 */ /* 0x000fe200078e0034 */
[----:B------:R-:W-:Y:S01]  /*a550*/  STL [R1+0x328], R89 ;  /* 0x0003285901007387 */ /* 0x000fe20000100800 */
[----:B0-----:R-:W-:-:S03]  /*a560*/  @P1 IMAD.MOV.U32 R51, RZ, RZ, R50 ;  /* 0x000000ffff331224 */ /* 0x001fc600078e0032 */
[----:B------:R-:W-:Y:S04]  /*a570*/  STL [R1+0x32c], R123 ;  /* 0x00032c7b01007387 */ /* 0x000fe80000100800 */
[----:B------:R-:W-:Y:S04]  /*a580*/  STL [R1+0x334], R121 ;  /* 0x0003347901007387 */ /* 0x000fe80000100800 */
[----:B------:R-:W-:Y:S04]  /*a590*/  STL [R1+0x330], R86 ;  /* 0x0003305601007387 */ /* 0x000fe80000100800 */
[----:B------:R0:W-:Y:S02]  /*a5a0*/  STL [R1+0x1d4], R50 ;  /* 0x0001d43201007387 */ /* 0x0001e40000100800 */
[----:B0-----:R-:W-:-:S02]  /*a5b0*/  @P1 IMAD.MOV.U32 R50, RZ, RZ, R125 ;  /* 0x000000ffff321224 */ /* 0x001fc400078e007d */
[----:B--2---:R0:W-:Y:S02]  /*a5c0*/  STS.U8 [R45+UR9+0x11400], R46 ;  /* 0x0114002e2d007988 */ /* 0x0041e40008000009 */
[----:B0-----:R-:W-:-:S06]  /*a5d0*/  PRMT R46, RZ, 0x7610, R46 ;  /* 0x00007610ff2e7816 */ /* 0x001fcc000000002e */
[----:B------:R0:W2:Y:S02]  /*a5e0*/  @P1 LDG.E.U8 R46, desc[UR24][R48.64] ;  /* 0x00000018302e1981 */ /* 0x0000a4000c1e1100 */
[----:B0-----:R-:W-:-:S06]  /*a5f0*/  PRMT R48, RZ, 0x7610, R48 ;  /* 0x00007610ff307816 */ /* 0x001fcc0000000030 */
[----:B------:R0:W4:Y:S01]  /*a600*/  @P1 LDG.E.U8 R48, desc[UR24][R50.64] ;  /* 0x0000001832301981 */ /* 0x000122000c1e1100 */
[----:B------:R-:W-:Y:S02]  /*a610*/  @P1 IMAD.MOV.U32 R49, RZ, RZ, R122 ;  /* 0x000000ffff311224 */ /* 0x000fe400078e007a */
[----:B0-----:R-:W-:Y:S02]  /*a620*/  @P1 IMAD.MOV.U32 R50, RZ, RZ, R123 ;  /* 0x000000ffff321224 */ /* 0x001fe400078e007b */
[----:B------:R-:W-:Y:S01]  /*a630*/  @P1 IMAD.MOV.U32 R51, RZ, RZ, R124 ;  /* 0x000000ffff331224 */ /* 0x000fe200078e007c */
[----:B---3--:R0:W-:Y:S02]  /*a640*/  STS.U8 [R45+UR9+0x11600], R47 ;  /* 0x0116002f2d007988 */ /* 0x0081e40008000009 */
[----:B0-----:R-:W-:-:S06]  /*a650*/  PRMT R47, RZ, 0x7610, R47 ;  /* 0x00007610ff2f7816 */ /* 0x001fcc000000002f */
[----:B------:R-:W3:Y:S04]  /*a660*/  @P1 LDG.E.U8 R47, desc[UR24][R50.64] ;  /* 0x00000018322f1981 */ /* 0x000ee8000c1e1100 */
[----:B--2---:R0:W-:Y:S02]  /*a670*/  STS.U8 [R45+UR9+0x11800], R46 ;  /* 0x0118002e2d007988 */ /* 0x0041e40008000009 */
[----:B0-----:R-:W-:Y:S02]  /*a680*/  PRMT R46, RZ, 0x7610, R46 ;  /* 0x00007610ff2e7816 */ /* 0x001fe4000000002e */
[----:B----4-:R0:W-:Y:S02]  /*a690*/  STS.U8 [R45+UR9+0x11a00], R48 ;  /* 0x011a00302d007988 */ /* 0x0101e40008000009 */
[----:B0-----:R-:W-:-:S05]  /*a6a0*/  @P1 IMAD.MOV.U32 R48, RZ, RZ, R121 ;  /* 0x000000ffff301224 */ /* 0x001fca00078e0079 */
        /* <DEDUP_REMOVED lines=10> */
[----:B------:R0:W2:Y:S01]  /*a750*/  @P1 LDG.E.U8 R46, desc[UR24][R48.64] ;  /* 0x00000018302e1981 */ /* 0x0000a2000c1e1100 */
[----:B------:R-:W-:Y:S01]  /*a760*/  LOP3.LUT R52, R45, 0x20, RZ, 0x3c, !PT ;  /* 0x000000202d347812 */ /* 0x000fe200078e3cff */
[----:B0-----:R-:W-:Y:S02]  /*a770*/  @P1 IMAD.MOV.U32 R48, RZ, RZ, R115 ;  /* 0x000000ffff301224 */ /* 0x001fe400078e0073 */
[----:B------:R-:W-:Y:S02]  /*a780*/  @P1 IMAD.MOV.U32 R49, RZ, RZ, R116 ;  /* 0x000000ffff311224 */ /* 0x000fe400078e0074 */
[----:B---3--:R-:W-:Y:S04]  /*a790*/  STS.U8 [R52+UR9+0x10100], R47 ;  /* 0x0101002f34007988 */ /* 0x008fe80008000009 */
[----:B--2---:R0:W-:Y:S02]  /*a7a0*/  STS.U8 [R52+UR9+0x10300], R46 ;  /* 0x0103002e34007988 */ /* 0x0041e40008000009 */
[----:B0-----:R-:W-:-:S06]  /*a7b0*/  PRMT R46, RZ, 0x7610, R46 ;  /* 0x00007610ff2e7816 */ /* 0x001fcc000000002e */
[----:B------:R0:W2:Y:S02]  /*a7c0*/  @P1 LDG.E.U8 R46, desc[UR24][R48.64] ;  /* 0x00000018302e1981 */ /* 0x0000a4000c1e1100 */
[----:B0-----:R-:W-:Y:S02]  /*a7d0*/  @P1 IMAD.MOV.U32 R48, RZ, RZ, R113 ;  /* 0x000000ffff301224 */ /* 0x001fe400078e0071 */
[----:B------:R-:W-:Y:S01]  /*a7e0*/  @P1 IMAD.MOV.U32 R49, RZ, RZ, R114 ;  /* 0x000000ffff311224 */ /* 0x000fe200078e0072 */
        /* <DEDUP_REMOVED lines=47> */
[----:B------:R0:W2:Y:S01]  /*aae0*/  @P1 LDG.E.U8 R46, desc[UR24][R48.64] ;  /* 0x00000018302e1981 */ /* 0x0000a2000c1e1100 */
[----:B------:R-:W-:Y:S01]  /*aaf0*/  @P1 IMAD.MOV.U32 R47, RZ, RZ, R90 ;  /* 0x000000ffff2f1224 */ /* 0x000fe200078e005a */
[----:B0-----:R-:W-:Y:S01]  /*ab00*/  PRMT R48, RZ, 0x7610, R48 ;  /* 0x00007610ff307816 */ /* 0x001fe20000000030 */
[----:B------:R-:W-:Y:S02]  /*ab10*/  @P1 IMAD.MOV.U32 R50, RZ, RZ, R86 ;  /* 0x000000ffff321224 */ /* 0x000fe400078e0056 */
[----:B------:R-:W-:Y:S01]  /*ab20*/  @P1 IMAD.MOV.U32 R51, RZ, RZ, R88 ;  /* 0x000000ffff331224 */ /* 0x000fe200078e0058 */
[----:B------:R-:W-:Y:S04]  /*ab30*/  STL [R1+0x1ec], R84 ;  /* 0x0001ec5401007387 */ /* 0x000fe80000100800 */
[----:B------:R-:W-:Y:S04]  /*ab40*/  STL [R1+0x1dc], R90 ;  /* 0x0001dc5a01007387 */ /* 0x000fe80000100800 */
[----:B------:R-:W-:Y:S04]  /*ab50*/  STL [R1+0x1e0], R124 ;  /* 0x0001e07c01007387 */ /* 0x000fe80000100800 */
[----:B------:R-:W-:Y:S04]  /*ab60*/  STL [R1+0x1e4], R88 ;  /* 0x0001e45801007387 */ /* 0x000fe80000100800 */
[----:B------:R-:W-:Y:S04]  /*ab70*/  STL [R1+0x1e8], R122 ;  /* 0x0001e87a01007387 */ /* 0x000fe80000100800 */
[----:B------:R-:W-:Y:S04]  /*ab80*/  STL [R1+0x1d8], R85 ;  /* 0x0001d85501007387 */ /* 0x000fe80000100800 */
[----:B------:R-:W5:Y:S04]  /*ab90*/  LDL.LU R17, [R1+0x59c] ;  /* 0x00059c0001117983 */ /* 0x000f680000300800 */
        /* <DEDUP_REMOVED lines=14> */
[----:B--2---:R0:W-:Y:S02]  /*ac80*/  STS.U8 [R52+UR9+0x11900], R46 ;  /* 0x0119002e34007988 */ /* 0x0041e40008000009 */
[----:B0-----:R-:W-:-:S05]  /*ac90*/  @P1 IMAD.MOV.U32 R46, RZ, RZ, R89 ;  /* 0x000000ffff2e1224 */ /* 0x001fca00078e0059 */
[----:B------:R0:W2:Y:S02]  /*aca0*/  @P1 LDG.E.U8 R48, desc[UR24][R46.64] ;  /* 0x000000182e301981 */ /* 0x0000a4000c1e1100 */
[----:B0-----:R-:W-:Y:S02]  /*acb0*/  PRMT R47, RZ, 0x7610, R47 ;  /* 0x00007610ff2f7816 */ /* 0x001fe4000000002f */
[----:B------:R-:W-:-:S04]  /*acc0*/  PRMT R46, RZ, 0x7610, R46 ;  /* 0x00007610ff2e7816 */ /* 0x000fc8000000002e */
[----:B------:R0:W3:Y:S02]  /*acd0*/  @P1 LDG.E.U8 R47, desc[UR24][R50.64] ;  /* 0x00000018322f1981 */ /* 0x0000e4000c1e1100 */
[----:B0-----:R-:W-:Y:S02]  /*ace0*/  @P1 IMAD.MOV.U32 R50, RZ, RZ, R84 ;  /* 0x000000ffff321224 */ /* 0x001fe400078e0054 */
[----:B------:R-:W-:-:S05]  /*acf0*/  @P1 IMAD.MOV.U32 R51, RZ, RZ, R85 ;  /* 0x000000ffff331224 */ /* 0x000fca00078e0055 */
[----:B------:R-:W4:Y:S01]  /*ad00*/  @P1 LDG.E.U8 R46, desc[UR24][R50.64] ;  /* 0x00000018322e1981 */ /* 0x000f22000c1e1100 */
[----:B------:R-:W-:-:S04]  /*ad10*/  ISETP.NE.U32.AND P1, PT, RZ, UR7, PT ;  /* 0x00000007ff007c0c */ /* 0x000fc8000bf25070 */
[C---:B------:R-:W-:Y:S02]  /*ad20*/  ISETP.LT.OR P2, PT, R83.reuse, 0x40, P1 ;  /* 0x000000405300780c */ /* 0x040fe40000f41670 */
[----:B------:R-:W-:Y:S01]  /*ad30*/  ISETP.GE.AND P3, PT, R83, 0x80, PT ;  /* 0x000000805300780c */ /* 0x000fe20003f66270 */
[----:B--2---:R0:W-:Y:S04]  /*ad40*/  STS.U8 [R52+UR9+0x11b00], R48 ;  /* 0x011b003034007988 */ /* 0x0041e80008000009 */
[----:B---3--:R0:W-:Y:S04]  /*ad50*/  STS.U8 [R52+UR9+0x11d00], R47 ;  /* 0x011d002f34007988 */ /* 0x0081e80008000009 */
[----:B----4-:R0:W-:Y:S01]  /*ad60*/  STS.U8 [R52+UR9+0x11f00], R46 ;  /* 0x011f002e34007988 */ /* 0x0101e20008000009 */
[----:B------:R1:W-:Y:S06]  /*ad70*/  MEMBAR.ALL.CTA ;  /* 0x0000000000007992 */ /* 0x0003ec0000008000 */
[----:B-1----:R-:W1:Y:S02]  /*ad80*/  FENCE.VIEW.ASYNC.S ;  /* 0x00000000000073c6 */ /* 0x002e640000000000 */
[----:B-1----:R-:W-:Y:S06]  /*ad90*/  BAR.SYNC.DEFER_BLOCKING 0x0 ;  /* 0x0000000000007b1d */ /* 0x002fec0000010000 */
[----:B------:R-:W-:Y:S05]  /*ada0*/  @P2 BRA `(.L_x_6) ;  /* 0x0000000000dc2947 */ /* 0x000fea0003800000 */
[----:B------:R-:W-:Y:S02]  /*adb0*/  USHF.R.U32.HI UR14, URZ, 0x4, UR9 ;  /* 0x00000004ff0e7899 */ /* 0x000fe40008011609 */
[----:B------:R-:W-:Y:S02]  /*adc0*/  UIADD3 UR5, UPT, UPT, UR9, 0x10000, URZ ;  /* 0x0001000009057890 */ /* 0x000fe4000fffe0ff */
[----:B------:R-:W-:Y:S02]  /*add0*/  USGXT.U32 UR14, UR14, 0xe ;  /* 0x0000000e0e0e789a */ /* 0x000fe40008000000 */
[----:B------:R-:W-:Y:S02]  /*ade0*/  USHF.R.U32.HI UR5, URZ, 0x4, UR5 ;  /* 0x00000004ff057899 */ /* 0x000fe40008011605 */
[----:B------:R-:W-:Y:S01]  /*adf0*/  UIADD3 UR48, UP1, UPT, UR14, 0x100, URZ ;  /* 0x000001000e307890 */ /* 0x000fe2000ff3e0ff */
[----:B------:R-:W-:Y:S01]  /*ae00*/  UMOV UR4, URZ ;  /* 0x000000ff00047c82 */ /* 0x000fe20008000000 */
[----:B------:R-:W-:-:S02]  /*ae10*/  USGXT.U32 UR6, UR5, 0xe ;  /* 0x0000000e0506789a */ /* 0x000fc40008000000 */
[----:B------:R-:W-:Y:S01]  /*ae20*/  UIADD3.X UR49, UPT, UPT, UR4, 0x40004040, URZ, UP1, !UPT ;  /* 0x4000404004317890 */ /* 0x000fe20008ffe4ff */
[----:B------:R-:W-:Y:S02]  /*ae30*/  UMOV UR5, URZ ;  /* 0x000000ff00057c82 */ /* 0x000fe40008000000 */
[----:B------:R-:W-:Y:S01]  /*ae40*/  UMOV UR4, UR11 ;  /* 0x0000000b00047c82 */ /* 0x000fe20008000000 */
[----:B------:R-:W-:Y:S01]  /*ae50*/  UMOV UR16, 0xfffffffe ;  /* 0xfffffffe00107882 */ /* 0x000fe20000000000 */
[----:B------:R-:W-:Y:S01]  /*ae60*/  UMOV UR17, 0x7fffbfdf ;  /* 0x7fffbfdf00117882 */ /* 0x000fe20000000000 */
[----:B------:R-:W-:Y:S01]  /*ae70*/  UMOV UR7, URZ ;  /* 0x000000ff00077c82 */ /* 0x000fe20008000000 */
[----:B------:R-:W-:Y:S01]  /*ae80*/  UMOV UR45, UR4 ;  /* 0x00000004002d7c82 */ /* 0x000fe20008000000 */
[----:B------:R-:W-:Y:S02]  /*ae90*/  UIADD3.64 UR4, UPT, UPT, UR6, -UR16, URZ ;  /* 0x8000001006047297 */ /* 0x000fe4000fffe0ff */
[----:B------:R-:W-:-:S02]  /*aea0*/  UIADD3 UR34, UPT, UPT, UR8, 0x80, URZ ;  /* 0x0000008008227890 */ /* 0x000fc4000fffe0ff */
[----:B------:R-:W-:Y:S02]  /*aeb0*/  UIADD3.64 UR16, UPT, UPT, UR48, 0x100, URZ ;  /* 0x0000010030107897 */ /* 0x000fe4000fffe0ff */
[----:B------:R-:W-:Y:S02]  /*aec0*/  UIADD3 UR50, UPT, UPT, UR8, 0x80, URZ ;  /* 0x0000008008327890 */ /* 0x000fe4000fffe0ff */
[----:B------:R-:W-:Y:S02]  /*aed0*/  UIADD3.64 UR36, UPT, UPT, UR48, 0x200, URZ ;  /* 0x0000020030247897 */ /* 0x000fe4000fffe0ff */
[----:B------:R-:W-:Y:S02]  /*aee0*/  UIADD3 UR35, UPT, UPT, UR8, 0x100, URZ ;  /* 0x0000010008237890 */ /* 0x000fe4000fffe0ff */
[----:B------:R-:W-:Y:S02]  /*aef0*/  UIADD3.64 UR38, UPT, UPT, UR48, 0x300, URZ ;  /* 0x0000030030267897 */ /* 0x000fe4000fffe0ff */
[----:B------:R-:W-:-:S02]  /*af00*/  UIADD3 UR51, UPT, UPT, UR8, 0x100, URZ ;  /* 0x0000010008337890 */ /* 0x000fc4000fffe0ff */
[----:B------:R-:W-:Y:S02]  /*af10*/  UIADD3.64 UR40, UPT, UPT, UR48, 0x400, URZ ;  /* 0x0000040030287897 */ /* 0x000fe4000fffe0ff */
[----:B------:R-:W-:Y:S02]  /*af20*/  UIADD3 UR44, UPT, UPT, UR8, 0x180, URZ ;  /* 0x00000180082c7890 */ /* 0x000fe4000fffe0ff */
[----:B------:R-:W-:Y:S01]  /*af30*/  UIADD3.64 UR42, UPT, UPT, UR48, 0x500, URZ ;  /* 0x00000500302a7897 */ /* 0x000fe2000fffe0ff */
[----:B------:R-:W-:Y:S01]  /*af40*/  UMOV UR20, 0x0 ;  /* 0x0000000000147882 */ /* 0x000fe20000000000 */
[----:B------:R-:W-:Y:S01]  /*af50*/  UMOV UR21, 0x8208490 ;  /* 0x0820849000157882 */ /* 0x000fe20000000000 */
[----:B------:R-:W-:Y:S01]  /*af60*/  UIADD3 UR52, UPT, UPT, UR8, 0x180, URZ ;  /* 0x0000018008347890 */ /* 0x000fe2000fffe0ff */
[----:B------:R-:W-:Y:S01]  /*af70*/  UMOV UR15, 0x40004040 ;  /* 0x40004040000f7882 */ /* 0x000fe20000000000 */
[----:B------:R-:W-:Y:S01]  /*af80*/  UIADD3.64 UR46, UPT, UPT, UR48, 0x600, URZ ;  /* 0x00000600302e7897 */ /* 0x000fe2000fffe0ff */
[----:B------:R-:W-:Y:S01]  /*af90*/  UMOV UR7, 0x80004020 ;  /* 0x8000402000077882 */ /* 0x000fe20000000000 */
[----:B------:R-:W-:Y:S01]  /*afa0*/  UMOV UR26, 0x0 ;  /* 0x00000000001a7882 */ /* 0x000fe20000000000 */
[----:B------:R-:W-:Y:S01]  /*afb0*/  UMOV UR27, 0x8208490 ;  /* 0x08208490001b7882 */ /* 0x000fe20000000000 */
[----:B------:R-:W-:Y:S01]  /*afc0*/  UMOV UR32, 0x0 ;  /* 0x0000000000207882 */ /* 0x000fe20000000000 */
[----:B------:R-:W-:Y:S01]  /*afd0*/  UMOV UR33, 0x8208490 ;  /* 0x0820849000217882 */ /* 0x000fe20000000000 */
[----:B------:R1:W-:Y:S01]  /*afe0*/  UTCQMMA gdesc[UR14], gdesc[UR6], tmem[UR8], tmem[UR20], idesc[UR21], !UPT ;  /* 0x00ff14060e0075ea */ /* 0x0003e2000f800308 */
[----:B------:R-:W-:Y:S01]  /*aff0*/  UMOV UR18, 0x0 ;  /* 0x0000000000127882 */ /* 0x000fe20000000000 */
[----:B------:R-:W-:Y:S01]  /*b000*/  UMOV UR19, 0x8208490 ;  /* 0x0820849000137882 */ /* 0x000fe20000000000 */
[----:B------:R1:W-:Y:S01]  /*b010*/  UTCQMMA gdesc[UR48], gdesc[UR4], tmem[UR8], tmem[UR26], idesc[UR27], UPT ;  /* 0x00ff1a04300075ea */ /* 0x0003e2000b800308 */
        /* <DEDUP_REMOVED lines=12> */
[----:B------:R1:W-:Y:S01]  /*b0e0*/  UTCQMMA gdesc[UR42], gdesc[UR6], tmem[UR44], tmem[UR22], idesc[UR23], !UPT ;  /* 0x00ff16062a0075ea */ /* 0x0003e2000f80032c */
[----:B------:R1:W-:Y:S01]  /*b0f0*/  UTCQMMA gdesc[UR46], gdesc[UR4], tmem[UR52], tmem[UR54], idesc[UR55], UPT ;  /* 0x00ff36042e0075ea */ /* 0x0003e2000b800334 */
[----:B------:R1:W-:Y:S01]  /*b100*/  UTCBAR [UR45], URZ ;  /* 0x000000ff2d0073e9 */ /* 0x0003e200080000ff */
[----:B------:R-:W-:Y:S01]  /*b110*/  NOP ;  /* 0x0000000000007918 */ /* 0x000fe20000000000 */
.L_x_6:
[----:B-1----:R-:W-:Y:S01]  /*b120*/  UMOV UR4, URZ ;  /* 0x000000ff00047c82 */ /* 0x002fe20008000000 */
[----:B------:R-:W-:Y:S05]  /*b130*/  @!P3 BRA `(.L_x_7) ;  /* 0x000000900048b947 */ /* 0x000fea0003800000 */
[----:B0-----:R-:W-:Y:S01]  /*b140*/  SHF.R.S32.HI R46, RZ, 0x1f, R83 ;  /* 0x0000001fff2e7819 */ /* 0x001fe20000011453 */
[----:B------:R-:W-:Y:S01]  /*b150*/  UIADD3 UR4, UPT, UPT, UR9, 0x8000, URZ ;  /* 0x0000800009047890 */ /* 0x000fe2000fffe0ff */
[----:B------:R-:W-:Y:S02]  /*b160*/  UMOV UR5, URZ ;  /* 0x000000ff00057c82 */ /* 0x000fe40008000000 */
[----:B------:R-:W-:Y:S01]  /*b170*/  LEA.HI R46, R46, R83, RZ, 0x6 ;  /* 0x000000532e2e7211 */ /* 0x000fe200078f30ff */
[----:B------:R-:W-:Y:S02]  /*b180*/  USHF.R.U32.HI UR16, URZ, 0x4, UR4 ;  /* 0x00000004ff107899 */ /* 0x000fe40008011604 */
[----:B------:R-:W-:Y:S01]  /*b190*/  UIADD3 UR4, UPT, UPT, UR9, 0x12000, URZ ;  /* 0x0001200009047890 */ /* 0x000fe2000fffe0ff */
[----:B------:R-:W-:Y:S01]  /*b1a0*/  SHF.R.S32.HI R46, RZ, 0x6, R46 ;  /* 0x00000006ff2e7819 */ /* 0x000fe2000001142e */
[----:B------:R-:W-:Y:S02]  /*b1b0*/  USGXT.U32 UR16, UR16, 0xe ;  /* 0x0000000e1010789a */ /* 0x000fe40008000000 */
[----:B------:R-:W-:Y:S01]  /*b1c0*/  USHF.R.U32.HI UR4, URZ, 0x4, UR4 ;  /* 0x00000004ff047899 */ /* 0x000fe20008011604 */
[----:B------:R-:W-:Y:S01]  /*b1d0*/  VIMNMX R46, PT, PT, R46, 0x2, !PT ;  /* 0x000000022e2e7848 */ /* 0x000fe20007fe0100 */
[----:B------:R-:W-:-:S02]  /*b1e0*/  UIADD3 UR26, UP1, UPT, UR16, 0x100, URZ ;  /* 0x00000100101a7890 */ /* 0x000fc4000ff3e0ff */
[----:B------:R-:W-:Y:S02]  /*b1f0*/  USGXT.U32 UR4, UR4, 0xe ;  /* 0x0000000e0404789a */ /* 0x000fe40008000000 */
[----:B------:R-:W-:Y:S01]  /*b200*/  VIADD R47, R46, 0xfffffffe ;  /* 0xfffffffe2e2f7836 */ /* 0x000fe20000000000 */
[----:B------:R-:W-:Y:S01]  /*b210*/  USHF.L.U32 UR20, UR12, 0x6, URZ ;  /* 0x000000060c147899 */ /* 0x000fe200080006ff */
[----:B------:R-:W-:Y:S01]  /*b220*/  IMAD.MOV.U32 R46, RZ, RZ, RZ ;  /* 0x000000ffff2e7224 */ /* 0x000fe200078e00ff */
[----:B------:R-:W-:Y:S02]  /*b230*/  USHF.L.U32 UR21, UR13, 0x6, URZ ;  /* 0x000000060d157899 */ /* 0x000fe400080006ff */
[----:B------:R0:W-:Y:S01]  /*b240*/  STL [R1+0x548], R47 ;  /* 0x0005482f01007387 */ /* 0x0001e20000100800 */
[----:B------:R-:W-:Y:S01]  /*b250*/  UIADD3.X UR27, UPT, UPT, UR5, 0x40004040, URZ, UP1, !UPT ;  /* 0x40004040051b7890 */ /* 0x000fe20008ffe4ff */
[----:B------:R-:W-:Y:S02]  /*b260*/  UMOV UR12, 0xfffffffe ;  /* 0xfffffffe000c7882 */ /* 0x000fe40000000000 */
[----:B------:R0:W-:Y:S01]  /*b270*/  STL [R1+0x524], RZ ;  /* 0x000524ff01007387 */ /* 0x0001e20000100800 */
[----:B------:R-:W-:Y:S01]  /*b280*/  UMOV UR13, 0x7fffbfdf ;  /* 0x7fffbfdf000d7882 */ /* 0x000fe20000000000 */
[----:B------:R-:W-:-:S02]  /*b290*/  USHF.R.S32.HI UR23, URZ, 0x1f, UR20 ;  /* 0x0000001fff177899 */ /* 0x000fc40008011414 */
[----:B------:R-:W-:Y:S02]  /*b2a0*/  USHF.R.S32.HI UR54, URZ, 0x1f, UR21 ;  /* 0x0000001fff367899 */ /* 0x000fe40008011415 */
[----:B------:R-:W-:Y:S02]  /*b2b0*/  UIADD3.64 UR12, UPT, UPT, UR4, -UR12, URZ ;  /* 0x8000000c040c7297 */ /* 0x000fe4000fffe0ff */
[----:B------:R-:W-:Y:S02]  /*b2c0*/  UIADD3.64 UR28, UPT, UPT, UR26, 0x100, URZ ;  /* 0x000001001a1c7897 */ /* 0x000fe4000fffe0ff */
[----:B------:R-:W-:Y:S02]  /*b2d0*/  UIADD3.64 UR30, UPT, UPT, UR26, 0x200, URZ ;  /* 0x000002001a1e7897 */ /* 0x000fe4000fffe0ff */
[----:B------:R-:W-:Y:S02]  /*b2e0*/  UIADD3.64 UR32, UPT, UPT, UR26, 0x300, URZ ;  /* 0x000003001a207897 */ /* 0x000fe4000fffe0ff */
[----:B------:R-:W-:-:S02]  /*b2f0*/  UIADD3.64 UR34, UPT, UPT, UR26, 0x400, URZ ;  /* 0x000004001a227897 */ /* 0x000fc4000fffe0ff */
[----:B------:R-:W-:Y:S02]  /*b300*/  UIADD3.64 UR36, UPT, UPT, UR26, 0x500, URZ ;  /* 0x000005001a247897 */ /* 0x000fe4000fffe0ff */
[----:B------:R-:W-:Y:S01]  /*b310*/  UIADD3.64 UR38, UPT, UPT, UR26, 0x600, URZ ;  /* 0x000006001a267897 */ /* 0x000fe2000fffe0ff */
[----:B------:R-:W-:Y:S01]  /*b320*/  UMOV UR22, 0x1 ;  /* 0x0000000100167882 */ /* 0x000fe20000000000 */
[----:B------:R-:W-:Y:S01]  /*b330*/  UMOV UR14, UR4 ;  /* 0x00000004000e7c82 */ /* 0x000fe20008000000 */
[----:B0-----:R-:W-:-:S09]  /*b340*/  UMOV UR15, 0x80004020 ;  /* 0x80004020000f7882 */ /* 0x001fd20000000000 */
.L_x_10:
[----:B------:R-:W2:Y:S04]  /*b350*/  LDL.LU R74, [R1+0x1ec] ;  /* 0x0001ec00014a7983 */ /* 0x000ea80000300800 */
[----:B------:R-:W3:Y:S04]  /*b360*/  LDL.LU R73, [R1+0x334] ;  /* 0x0003340001497983 */ /* 0x000ee80000300800 */
[----:B------:R-:W4:Y:S04]  /*b370*/  LDL.LU R72, [R1+0x330] ;  /* 0x0003300001487983 */ /* 0x000f280000300800 */
        /* <DEDUP_REMOVED lines=23> */
[----:B-1----:R-:W4:Y:S01]  /*b4f0*/  LDL.LU R47, [R1+0x2d8] ;  /* 0x0002d800012f7983 */ /* 0x002f220000300800 */
[----:B------:R-:W-:Y:S01]  /*b500*/  IMAD.U32 R46, R46, -0x80000000, RZ ;  /* 0x800000002e2e7824 */ /* 0x000fe200078e00ff */
[----:B--2---:R-:W-:-:S02]  /*b510*/  IADD3 R74, P3, PT, R74, UR21, RZ ;  /* 0x000000154a4a7c10 */ /* 0x004fc4000ff7e0ff */
[----:B---3--:R-:W-:-:S03]  /*b520*/  IADD3 R73, P4, PT, R73, UR21, RZ ;  /* 0x0000001549497c10 */ /* 0x008fc6000ff9e0ff */
[----:B------:R-:W-:Y:S01]  /*b530*/  STL [R1+0x1ec], R74 ;  /* 0x0001ec4a01007387 */ /* 0x000fe20000100800 */
[----:B----4-:R-:W-:-:S03]  /*b540*/  IADD3 R72, P5, PT, R72, UR21, RZ ;  /* 0x0000001548487c10 */ /* 0x010fc6000ffbe0ff */
[----:B------:R-:W-:Y:S01]  /*b550*/  STL [R1+0x334], R73 ;  /* 0x0003344901007387 */ /* 0x000fe20000100800 */
[----:B------:R-:W-:-:S03]  /*b560*/  IADD3 R71, P6, PT, R71, UR21, RZ ;  /* 0x0000001547477c10 */ /* 0x000fc6000ffde0ff */
[----:B------:R-:W-:Y:S01]  /*b570*/  STL [R1+0x330], R72 ;  /* 0x0003304801007387 */ /* 0x000fe20000100800 */
[----:B------:R-:W-:-:S03]  /*b580*/  IADD3 R70, P2, PT, R70, UR21, RZ ;  /* 0x0000001546467c10 */ /* 0x000fc6000ff5e0ff */
[----:B------:R-:W-:Y:S01]  /*b590*/  STL [R1+0x32c], R71 ;  /* 0x00032c4701007387 */ /* 0x000fe20000100800 */
[----:B------:R-:W-:-:S03]  /*b5a0*/  IADD3.X R68, PT, PT, R68, UR54, RZ, P3, !PT ;  /* 0x0000003644447c10 */ /* 0x000fc60009ffe4ff */
        /* <DEDUP_REMOVED lines=33> */
[----:B------:R-:W-:Y:S02]  /*b7c0*/  IADD3 R51, P6, PT, R51, UR21, RZ ;  /* 0x0000001533337c10 */ /* 0x000fe4000ffde0ff */
[----:B------:R-:W-:Y:S02]  /*b7d0*/  IADD3.X R50, PT, PT, R50, UR54, RZ, P2, !PT ;  /* 0x0000003632327c10 */ /* 0x000fe400097fe4ff */
[----:B------:R-:W-:-:S03]  /*b7e0*/  IADD3 R49, P2, PT, R49, UR21, RZ ;  /* 0x0000001531317c10 */ /* 0x000fc6000ff5e0ff */
[----:B------:R0:W-:Y:S04]  /*b7f0*/  STL [R1+0x304], R50 ;  /* 0x0003043201007387 */ /* 0x0001e80000100800 */
[----:B------:R-:W-:Y:S01]  /*b800*/  STL [R1+0x30c], R52 ;  /* 0x00030c3401007387 */ /* 0x000fe20000100800 */
[----:B------:R-:W-:-:S03]  /*b810*/  IADD3.X R48, PT, PT, R48, UR54, RZ, P3, !PT ;  /* 0x0000003630307c10 */ /* 0x000fc60009ffe4ff */
[----:B0-----:R-:W2:Y:S04]  /*b820*/  LDL.LU R50, [R1+0x2f4] ;  /* 0x0002f40001327983 */ /* 0x001ea80000300800 */
[----:B------:R-:W-:Y:S04]  /*b830*/  STL [R1+0x2e8], R51 ;  /* 0x0002e83301007387 */ /* 0x000fe80000100800 */
[----:B------:R0:W-:Y:S01]  /*b840*/  STL [R1+0x2e0], R49 ;  /* 0x0002e03101007387 */ /* 0x0001e20000100800 */
[----:B------:R-:W-:-:S03]  /*b850*/  IADD3 R47, P3, PT, R47, UR21, RZ ;  /* 0x000000152f2f7c10 */ /* 0x000fc6000ff7e0ff */
[----:B0-----:R-:W3:Y:S04]  /*b860*/  LDL.LU R49, [R1+0x2d0] ;  /* 0x0002d00001317983 */ /* 0x001ee80000300800 */
[----:B------:R0:W-:Y:S04]  /*b870*/  STL [R1+0x2fc], R48 ;  /* 0x0002fc3001007387 */ /* 0x0001e80000100800 */
[----:B0-----:R-:W4:Y:S04]  /*b880*/  LDL.LU R48, [R1+0x2ec] ;  /* 0x0002ec0001307983 */ /* 0x001f280000300800 */
[----:B------:R-:W4:Y:S04]  /*b890*/  LDL.LU R75, [R1+0x2c8] ;  /* 0x0002c800014b7983 */ /* 0x000f280000300800 */
[----:B------:R-:W4:Y:S04]  /*b8a0*/  LDL.LU R74, [R1+0x2e4] ;  /* 0x0002e400014a7983 */ /* 0x000f280000300800 */
[----:B------:R-:W4:Y:S04]  /*b8b0*/  LDL.LU R73, [R1+0x2c0] ;  /* 0x0002c00001497983 */ /* 0x000f280000300800 */
[----:B------:R0:W-:Y:S04]  /*b8c0*/  STL [R1+0x2d8], R47 ;  /* 0x0002d82f01007387 */ /* 0x0001e80000100800 */
        /* <DEDUP_REMOVED lines=21> */
[----:B0-----:R-:W4:Y:S01]  /*ba20*/  LDL.LU R47, [R1+0x268] ;  /* 0x00026800012f7983 */ /* 0x001f220000300800 */
[----:B--2---:R-:W-:-:S05]  /*ba30*/  IADD3.X R50, PT, PT, R50, UR54, RZ, P4, !PT ;  /* 0x0000003632327c10 */ /* 0x004fca000a7fe4ff */
[----:B------:R0:W-:Y:S04]  /*ba40*/  STL [R1+0x2f4], R50 ;  /* 0x0002f43201007387 */ /* 0x0001e80000100800 */
[----:B0-----:R-:W2:Y:S01]  /*ba50*/  LDL.LU R50, [R1+0x284] ;  /* 0x0002840001327983 */ /* 0x001ea20000300800 */
[----:B---3--:R-:W-:-:S05]  /*ba60*/  IADD3 R49, P4, PT, R49, UR21, RZ ;  /* 0x0000001531317c10 */ /* 0x008fca000ff9e0ff */
[----:B------:R0:W-:Y:S01]  /*ba70*/  STL [R1+0x2d0], R49 ;  /* 0x0002d03101007387 */ /* 0x0001e20000100800 */
[----:B----4-:R-:W-:-:S03]  /*ba80*/  IADD3.X R48, PT, PT, R48, UR54, RZ, P5, !PT ;  /* 0x0000003630307c10 */ /* 0x010fc6000affe4ff */
[----:B0-----:R-:W3:Y:S01]  /*ba90*/  LDL.LU R49, [R1+0x260] ;  /* 0x0002600001317983 */ /* 0x001ee20000300800 */
[----:B------:R-:W-:-:S03]  /*baa0*/  IADD3 R75, P5, PT, R75, UR21, RZ ;  /* 0x000000154b4b7c10 */ /* 0x000fc6000ffbe0ff */
[----:B------:R0:W-:Y:S01]  /*bab0*/  STL [R1+0x2ec], R48 ;  /* 0x0002ec3001007387 */ /* 0x0001e20000100800 */
[----:B------:R-:W-:Y:S02]  /*bac0*/  IADD3.X R74, PT, PT, R74, UR54, RZ, P6, !PT ;  /* 0x000000364a4a7c10 */ /* 0x000fe4000b7fe4ff */
[----:B------:R-:W-:Y:S01]  /*bad0*/  IADD3 R73, P6, PT, R73, UR21, RZ ;  /* 0x0000001549497c10 */ /* 0x000fe2000ffde0ff */
[----:B0-----:R-:W4:Y:S04]  /*bae0*/  LDL.LU R48, [R1+0x27c] ;  /* 0x00027c0001307983 */ /* 0x001f280000300800 */
        /* <DEDUP_REMOVED lines=43> */
[----:B------:R-:W-:-:S05]  /*bda0*/  IADD3 R47, P2, PT, R47, UR21, RZ ;  /* 0x000000152f2f7c10 */ /* 0x000fca000ff5e0ff */
[----:B------:R0:W-:Y:S04]  /*bdb0*/  STL [R1+0x268], R47 ;  /* 0x0002682f01007387 */ /* 0x0001e80000100800 */
[----:B------:R-:W-:Y:S04]  /*bdc0*/  STL [R1+0x270], R52 ;  /* 0x0002703401007387 */ /* 0x000fe80000100800 */
[----:B0-----:R-:W4:Y:S04]  /*bdd0*/  LDL.LU R47, [R1+0x258] ;  /* 0x00025800012f7983 */ /* 0x001f280000300800 */
[----:B------:R-:W-:Y:S01]  /*bde0*/  STL [R1+0x28c], R51 ;  /* 0x00028c3301007387 */ /* 0x000fe20000100800 */
[----:B--2---:R-:W-:-:S05]  /*bdf0*/  IADD3.X R50, PT, PT, R50, UR54, RZ, P3, !PT ;  /* 0x0000003632327c10 */ /* 0x004fca0009ffe4ff */
[----:B------:R0:W-:Y:S04]  /*be00*/  STL [R1+0x284], R50 ;  /* 0x0002843201007387 */ /* 0x0001e80000100800 */
[----:B0-----:R-:W2:Y:S01]  /*be10*/  LDL.LU R50, [R1+0x274] ;  /* 0x0002740001327983 */ /* 0x001ea20000300800 */
[----:B---3--:R-:W-:-:S05]  /*be20*/  IADD3 R49, P3, PT, R49, UR21, RZ ;  /* 0x0000001531317c10 */ /* 0x008fca000ff7e0ff */
[----:B------:R0:W-:Y:S01]  /*be30*/  STL [R1+0x260], R49 ;  /* 0x0002603101007387 */ /* 0x0001e20000100800 */
[----:B----4-:R-:W-:-:S03]  /*be40*/  IADD3.X R48, PT, PT, R48, UR54, RZ, P4, !PT ;  /* 0x0000003630307c10 */ /* 0x010fc6000a7fe4ff */
[----:B0-----:R-:W3:Y:S04]  /*be50*/  LDL.LU R49, [R1+0x250] ;  /* 0x0002500001317983 */ /* 0x001ee80000300800 */
        /* <DEDUP_REMOVED lines=24> */
[----:B------:R-:W4:Y:S01]  /*bfe0*/  LDL.LU R51, [R1+0x4cc] ;  /* 0x0004cc0001337983 */ /* 0x000f220000300800 */
[----:B------:R-:W-:-:S03]  /*bff0*/  IADD3 R47, P4, PT, R47, UR21, RZ ;  /* 0x000000152f2f7c10 */ /* 0x000fc6000ff9e0ff */
[----:B0-----:R-:W4:Y:S04]  /*c000*/  LDL.LU R48, [R1+0x4e8] ;  /* 0x0004e80001307983 */ /* 0x001f280000300800 */
[----:B------:R0:W-:Y:S04]  /*c010*/  STL [R1+0x258], R47 ;  /* 0x0002582f01007387 */ /* 0x0001e80000100800 */
[----:B0-----:R-:W4:Y:S01]  /*c020*/  LDL.LU R47, [R1+0x4c4] ;  /* 0x0004c400012f7983 */ /* 0x001f220000300800 */
[----:B--2---:R-:W-:-:S05]  /*c030*/  IADD3.X R50, PT, PT, R50, UR54, RZ, P5, !PT ;  /* 0x0000003632327c10 */ /* 0x004fca000affe4ff */
[----:B------:R0:W-:Y:S04]  /*c040*/  STL [R1+0x274], R50 ;  /* 0x0002743201007387 */ /* 0x0001e80000100800 */
[----:B0-----:R-:W2:Y:S01]  /*c050*/  LDL.LU R50, [R1+0x4e0] ;  /* 0x0004e00001327983 */ /* 0x001ea20000300800 */
[----:B---3--:R-:W-:Y:S02]  /*c060*/  IADD3 R49, P5, PT, R49, UR20, RZ ;  /* 0x0000001431317c10 */ /* 0x008fe4000ffbe0ff */
[----:B----4-:R-:W-:-:S03]  /*c070*/  IADD3.X R75, PT, PT, R75, UR54, RZ, P6, !PT ;  /* 0x000000364b4b7c10 */ /* 0x010fc6000b7fe4ff */
[----:B------:R0:W-:Y:S01]  /*c080*/  STL [R1+0x250], R49 ;  /* 0x0002503101007387 */ /* 0x0001e20000100800 */
[----:B------:R-:W-:Y:S02]  /*c090*/  IADD3 R74, P6, PT, R74, UR20, RZ ;  /* 0x000000144a4a7c10 */ /* 0x000fe4000ffde0ff */
[----:B------:R-:W-:Y:S01]  /*c0a0*/  IADD3.X R73, PT, PT, R73, UR54, RZ, P2, !PT ;  /* 0x0000003649497c10 */ /* 0x000fe200097fe4ff */
[----:B0-----:R-:W3:Y:S04]  /*c0b0*/  LDL.LU R49, [R1+0x4bc] ;  /* 0x0004bc0001317983 */ /* 0x001ee80000300800 */
        /* <DEDUP_REMOVED lines=43> */
[----:B------:R-:W-:-:S05]  /*c370*/  IADD3.X R48, PT, PT, R48, UR23, RZ, P3, !PT ;  /* 0x0000001730307c10 */ /* 0x000fca0009ffe4ff */
[----:B------:R0:W-:Y:S04]  /*c380*/  STL [R1+0x4e8], R48 ;  /* 0x0004e83001007387 */ /* 0x0001e80000100800 */
[----:B------:R-:W-:Y:S01]  /*c390*/  STL [R1+0x4f0], R52 ;  /* 0x0004f03401007387 */ /* 0x000fe20000100800 */
[----:B------:R-:W-:-:S03]  /*c3a0*/  IADD3 R47, P3, PT, R47, UR20, RZ ;  /* 0x000000142f2f7c10 */ /* 0x000fc6000ff7e0ff */
[----:B0-----:R-:W4:Y:S04]  /*c3b0*/  LDL.LU R48, [R1+0x4d8] ;  /* 0x0004d80001307983 */ /* 0x001f280000300800 */
[----:B------:R-:W-:Y:S04]  /*c3c0*/  STL [R1+0x4cc], R51 ;  /* 0x0004cc3301007387 */ /* 0x000fe80000100800 */
[----:B------:R0:W-:Y:S04]  /*c3d0*/  STL [R1+0x4c4], R47 ;  /* 0x0004c42f01007387 */ /* 0x0001e80000100800 */
[----:B0-----:R-:W4:Y:S01]  /*c3e0*/  LDL.LU R47, [R1+0x4b4] ;  /* 0x0004b400012f7983 */ /* 0x001f220000300800 */
[----:B--2---:R-:W-:-:S05]  /*c3f0*/  IADD3.X R50, PT, PT, R50, UR23, RZ, P4, !PT ;  /* 0x0000001732327c10 */ /* 0x004fca000a7fe4ff */
[----:B------:R0:W-:Y:S04]  /*c400*/  STL [R1+0x4e0], R50 ;  /* 0x0004e03201007387 */ /* 0x0001e80000100800 */
[----:B0-----:R-:W2:Y:S01]  /*c410*/  LDL.LU R50, [R1+0x4d0] ;  /* 0x0004d00001327983 */ /* 0x001ea20000300800 */
[----:B---3--:R-:W-:-:S03]  /*c420*/  IADD3 R49, P4, PT, R49, UR20, RZ ;  /* 0x0000001431317c10 */ /* 0x008fc6000ff9e0ff */
[----:B------:R-:W3:Y:S04]  /*c430*/  LDL.LU R75, [R1+0x240] ;  /* 0x00024000014b7983 */ /* 0x000ee80000300800 */
[----:B------:R-:W3:Y:S04]  /*c440*/  LDL.LU R74, [R1+0x4c8] ;  /* 0x0004c800014a7983 */ /* 0x000ee80000300800 */
[----:B------:R-:W3:Y:S04]  /*c450*/  LDL.LU R73, [R1+0x238] ;  /* 0x0002380001497983 */ /* 0x000ee80000300800 */
[----:B------:R0:W-:Y:S04]  /*c460*/  STL [R1+0x4bc], R49 ;  /* 0x0004bc3101007387 */ /* 0x0001e80000100800 */
[----:B------:R-:W3:Y:S04]  /*c470*/  LDL.LU R72, [R1+0x4c0] ;  /* 0x0004c00001487983 */ /* 0x000ee80000300800 */
        /* <DEDUP_REMOVED lines=20> */
[----:B0-----:R-:W3:Y:S01]  /*c5c0*/  LDL.LU R49, [R1+0x47c] ;  /* 0x00047c0001317983 */ /* 0x001ee20000300800 */
[----:B----4-:R-:W-:-:S05]  /*c5d0*/  IADD3.X R48, PT, PT, R48, UR23, RZ, P5, !PT ;  /* 0x0000001730307c10 */ /* 0x010fca000affe4ff */
[----:B------:R0:W-:Y:S04]  /*c5e0*/  STL [R1+0x4d8], R48 ;  /* 0x0004d83001007387 */ /* 0x0001e80000100800 */
[----:B0-----:R-:W4:Y:S01]  /*c5f0*/  LDL.LU R48, [R1+0x498] ;  /* 0x0004980001307983 */ /* 0x001f220000300800 */
[----:B------:R-:W-:-:S05]  /*c600*/  IADD3 R47, P5, PT, R47, UR20, RZ ;  /* 0x000000142f2f7c10 */ /* 0x000fca000ffbe0ff */
[----:B------:R0:W-:Y:S04]  /*c610*/  STL [R1+0x4b4], R47 ;  /* 0x0004b42f01007387 */ /* 0x0001e80000100800 */
[----:B0-----:R-:W4:Y:S01]  /*c620*/  LDL.LU R47, [R1+0x474] ;  /* 0x00047400012f7983 */ /* 0x001f220000300800 */
[----:B--2---:R-:W-:Y:S02]  /*c630*/  IADD3.X R50, PT, PT, R50, UR23, RZ, P6, !PT ;  /* 0x0000001732327c10 */ /* 0x004fe4000b7fe4ff */
[----:B---3--:R-:W-:-:S03]  /*c640*/  IADD3 R75, P6, PT, R75, UR20, RZ ;  /* 0x000000144b4b7c10 */ /* 0x008fc6000ffde0ff */
[----:B------:R0:W-:Y:S01]  /*c650*/  STL [R1+0x4d0], R50 ;  /* 0x0004d03201007387 */ /* 0x0001e20000100800 */
[----:B------:R-:W-:Y:S02]  /*c660*/  IADD3.X R74, PT, PT, R74, UR23, RZ, P2, !PT ;  /* 0x000000174a4a7c10 */ /* 0x000fe400097fe4ff */
[----:B------:R-:W-:Y:S01]  /*c670*/  IADD3 R73, P2, PT, R73, UR20, RZ ;  /* 0x0000001449497c10 */ /* 0x000fe2000ff5e0ff */
[----:B0-----:R-:W2:Y:S04]  /*c680*/  LDL.LU R50, [R1+0x490] ;  /* 0x0004900001327983 */ /* 0x001ea80000300800 */
        /* <DEDUP_REMOVED lines=46> */
[----:B0-----:R-:W3:Y:S01]  /*c970*/  LDL.LU R49, [R1+0x46c] ;  /* 0x00046c0001317983 */ /* 0x001ee20000300800 */
[----:B----4-:R-:W-:-:S03]  /*c980*/  IADD3.X R48, PT, PT, R48, UR23, RZ, P4, !PT ;  /* 0x0000001730307c10 */ /* 0x010fc6000a7fe4ff */
[----:B------:R-:W-:Y:S04]  /*c990*/  STL [R1+0x4a0], R51 ;  /* 0x0004a03301007387 */ /* 0x000fe80000100800 */
[----:B------:R0:W-:Y:S04]  /*c9a0*/  STL [R1+0x498], R48 ;  /* 0x0004983001007387 */ /* 0x0001e80000100800 */
[----:B0-----:R-:W4:Y:S01]  /*c9b0*/  LDL.LU R48, [R1+0x488] ;  /* 0x0004880001307983 */ /* 0x001f220000300800 */
[----:B------:R-:W-:-:S05]  /*c9c0*/  IADD3 R47, P4, PT, R47, UR20, RZ ;  /* 0x000000142f2f7c10 */ /* 0x000fca000ff9e0ff */
[----:B------:R0:W-:Y:S04]  /*c9d0*/  STL [R1+0x474], R47 ;  /* 0x0004742f01007387 */ /* 0x0001e80000100800 */
[----:B0-----:R-:W4:Y:S04]  /*c9e0*/  LDL.LU R47, [R1+0x464] ;  /* 0x00046400012f7983 */ /* 0x001f280000300800 */
[----:B------:R-:W4:Y:S04]  /*c9f0*/  LDL.LU R75, [R1+0x480] ;  /* 0x00048000014b7983 */ /* 0x000f280000300800 */
[----:B------:R-:W4:Y:S04]  /*ca00*/  LDL.LU R74, [R1+0x230] ;  /* 0x00023000014a7983 */ /* 0x000f280000300800 */
[----:B------:R-:W4:Y:S01]  /*ca10*/  LDL.LU R73, [R1+0x478] ;  /* 0x0004780001497983 */ /* 0x000f220000300800 */
[----:B--2---:R-:W-:-:S05]  /*ca20*/  IADD3.X R50, PT, PT, R50, UR23, RZ, P5, !PT ;  /* 0x0000001732327c10 */ /* 0x004fca000affe4ff */
[----:B------:R0:W-:Y:S04]  /*ca30*/  STL [R1+0x490], R50 ;  /* 0x0004903201007387 */ /* 0x0001e80000100800 */
[----:B------:R-:W2:Y:S04]  /*ca40*/  LDL.LU R72, [R1+0x228] ;  /* 0x0002280001487983 */ /* 0x000ea80000300800 */
        /* <DEDUP_REMOVED lines=20> */
[----:B0-----:R-:W2:Y:S01]  /*cb90*/  LDL.LU R50, [R1+0x450] ;  /* 0x0004500001327983 */ /* 0x001ea20000300800 */
[----:B---3--:R-:W-:-:S05]  /*cba0*/  IADD3 R49, P5, PT, R49, UR20, RZ ;  /* 0x0000001431317c10 */ /* 0x008fca000ffbe0ff */
[----:B------:R0:W-:Y:S04]  /*cbb0*/  STL [R1+0x46c], R49 ;  /* 0x00046c3101007387 */ /* 0x0001e80000100800 */
[----:B0-----:R-:W3:Y:S01]  /*cbc0*/  LDL.LU R49, [R1+0x42c] ;  /* 0x00042c0001317983 */ /* 0x001ee20000300800 */
[----:B----4-:R-:W-:-:S05]  /*cbd0*/  IADD3.X R48, PT, PT, R48, UR23, RZ, P6, !PT ;  /* 0x0000001730307c10 */ /* 0x010fca000b7fe4ff */
[----:B------:R0:W-:Y:S04]  /*cbe0*/  STL [R1+0x488], R48 ;  /* 0x0004883001007387 */ /* 0x0001e80000100800 */
[----:B0-----:R-:W4:Y:S01]  /*cbf0*/  LDL.LU R48, [R1+0x448] ;  /* 0x0004480001307983 */ /* 0x001f220000300800 */
[----:B------:R-:W-:-:S05]  /*cc00*/  IADD3 R47, P6, PT, R47, UR20, RZ ;  /* 0x000000142f2f7c10 */ /* 0x000fca000ffde0ff */
[----:B------:R0:W-:Y:S04]  /*cc10*/  STL [R1+0x464], R47 ;  /* 0x0004642f01007387 */ /* 0x0001e80000100800 */
[----:B0-----:R-:W4:Y:S01]  /*cc20*/  LDL.LU R47, [R1+0x424] ;  /* 0x00042400012f7983 */ /* 0x001f220000300800 */
[----:B------:R-:W-:Y:S02]  /*cc30*/  IADD3.X R75, PT, PT, R75, UR23, RZ, P2, !PT ;  /* 0x000000174b4b7c10 */ /* 0x000fe400097fe4ff */
[----:B------:R-:W-:Y:S02]  /*cc40*/  IADD3 R74, P2, PT, R74, UR20, RZ ;  /* 0x000000144a4a7c10 */ /* 0x000fe4000ff5e0ff */
[----:B------:R-:W-:Y:S01]  /*cc50*/  IADD3.X R73, PT, PT, R73, UR23, RZ, P3, !PT ;  /* 0x0000001749497c10 */ /* 0x000fe20009ffe4ff */
[----:B------:R-:W-:Y:S04]  /*cc60*/  STL [R1+0x480], R75 ;  /* 0x0004804b01007387 */ /* 0x000fe80000100800 */
[----:B------:R-:W-:Y:S04]  /*cc70*/  STL [R1+0x230], R74 ;  /* 0x0002304a01007387 */ /* 0x000fe80000100800 */
[----:B------:R-:W-:Y:S01]  /*cc80*/  STL [R1+0x478], R73 ;  /* 0x0004784901007387 */ /* 0x000fe20000100800 */
[----:B--2---:R-:W-:-:S02]  /*cc90*/  IADD3 R72, P3, PT, R72, UR20, RZ ;  /* 0x0000001448487c10 */ /* 0x004fc4000ff7e0ff */
        /* <DEDUP_REMOVED lines=39> */
[----:B------:R-:W-:-:S05]  /*cf10*/  IADD3.X R50, PT, PT, R50, UR23, RZ, P4, !PT ;  /* 0x0000001732327c10 */ /* 0x000fca000a7fe4ff */
[----:B------:R0:W-:Y:S04]  /*cf20*/  STL [R1+0x450], R50 ;  /* 0x0004503201007387 */ /* 0x0001e80000100800 */
[----:B------:R-:W-:Y:S04]  /*cf30*/  STL [R1+0x458], R52 ;  /* 0x0004583401007387 */ /* 0x000fe80000100800 */
[----:B0-----:R-:W2:Y:S04]  /*cf40*/  LDL.LU R50, [R1+0x440] ;  /* 0x0004400001327983 */ /* 0x001ea80000300800 */
[----:B------:R-:W-:Y:S01]  /*cf50*/  STL [R1+0x434], R51 ;  /* 0x0004343301007387 */ /* 0x000fe20000100800 */
[----:B---3--:R-:W-:-:S05]  /*cf60*/  IADD3 R49, P4, PT, R49, UR20, RZ ;  /* 0x0000001431317c10 */ /* 0x008fca000ff9e0ff */
[----:B------:R0:W-:Y:S04]  /*cf70*/  STL [R1+0x42c], R49 ;  /* 0x00042c3101007387 */ /* 0x0001e80000100800 */
[----:B0-----:R-:W3:Y:S01]  /*cf80*/  LDL.LU R49, [R1+0x41c] ;  /* 0x00041c0001317983 */ /* 0x001ee20000300800 */
[----:B----4-:R-:W-:-:S05]  /*cf90*/  IADD3.X R48, PT, PT, R48, UR23, RZ, P5, !PT ;  /* 0x0000001730307c10 */ /* 0x010fca000affe4ff */
[----:B------:R0:W-:Y:S04]  /*cfa0*/  STL [R1+0x448], R48 ;  /* 0x0004483001007387 */ /* 0x0001e80000100800 */
[----:B0-----:R-:W4:Y:S01]  /*cfb0*/  LDL.LU R48, [R1+0x438] ;  /* 0x0004380001307983 */ /* 0x001f220000300800 */
[----:B------:R-:W-:-:S03]  /*cfc0*/  IADD3 R47, P5, PT, R47, UR20, RZ ;  /* 0x000000142f2f7c10 */ /* 0x000fc6000ffbe0ff */
        /* <DEDUP_REMOVED lines=30> */
[----:B------:R0:W-:Y:S04]  /*d1b0*/  STL [R1+0x41c], R49 ;  /* 0x00041c3101007387 */ /* 0x0001e80000100800 */
[----:B0-----:R-:W3:Y:S01]  /*d1c0*/  LDL.LU R49, [R1+0x354] ;  /* 0x0003540001317983 */ /* 0x001ee20000300800 */
[----:B----4-:R-:W-:Y:S02]  /*d1d0*/  IADD3.X R48, PT, PT, R48, UR23, RZ, P2, !PT ;  /* 0x0000001730307c10 */ /* 0x010fe400097fe4ff */
[----:B------:R-:W-:-:S03]  /*d1e0*/  IADD3 R75, P2, PT, R75, UR20, RZ ;  /* 0x000000144b4b7c10 */ /* 0x000fc6000ff5e0ff */
[----:B------:R0:W-:Y:S01]  /*d1f0*/  STL [R1+0x438], R48 ;  /* 0x0004383001007387 */ /* 0x0001e20000100800 */
[----:B------:R-:W-:Y:S02]  /*d200*/  IADD3.X R74, PT, PT, R74, UR23, RZ, P3, !PT ;  /* 0x000000174a4a7c10 */ /* 0x000fe40009ffe4ff */
[----:B------:R-:W-:Y:S01]  /*d210*/  IADD3 R73, P3, PT, R73, UR20, RZ ;  /* 0x0000001449497c10 */ /* 0x000fe2000ff7e0ff */
[----:B0-----:R-:W4:Y:S01]  /*d220*/  LDL.LU R48, [R1+0x370] ;  /* 0x0003700001307983 */ /* 0x001f220000300800 */
        /* <DEDUP_REMOVED lines=43> */
[----:B------:R-:W-:Y:S04]  /*d4e0*/  STL [R1+0x3c8], R53 ;  /* 0x0003c83501007387 */ /* 0x000fe80000100800 */
        /* <DEDUP_REMOVED lines=8> */
[----:B------:R0:W-:Y:S04]  /*d570*/  STL [R1+0x354], R49 ;  /* 0x0003543101007387 */ /* 0x0001e80000100800 */
[----:B0-----:R-:W3:Y:S01]  /*d580*/  LDL.LU R49, [R1+0x344] ;  /* 0x0003440001317983 */ /* 0x001ee20000300800 */
[----:B----4-:R-:W-:-:S03]  /*d590*/  IADD3.X R48, PT, PT, R48, UR23, RZ, P6, !PT ;  /* 0x0000001730307c10 */ /* 0x010fc6000b7fe4ff */
        /* <DEDUP_REMOVED lines=26> */
[----:B------:R-:W-:-:S05]  /*d740*/  IADD3 R47, P6, PT, R47, UR20, RZ ;  /* 0x000000142f2f7c10 */ /* 0x000fca000ffde0ff */
        /* <DEDUP_REMOVED lines=10> */
[----:B0-----:R-:W3:Y:S01]  /*d7f0*/  LDL.LU R49, [R1+0x194] ;  /* 0x0001940001317983 */ /* 0x001ee20000300800 */
        /* <DEDUP_REMOVED lines=43> */
[----:B------:R-:W-:Y:S04]  /*dab0*/  STL [R1+0x1ac], R53 ;  /* 0x0001ac3501007387 */ /* 0x000fe80000100800 */
[----:B------:R0:W-:Y:S04]  /*dac0*/  STL [R1+0x1c0], R48 ;  /* 0x0001c03001007387 */ /* 0x0001e80000100800 */
[----:B------:R-:W-:Y:S04]  /*dad0*/  STL [R1+0x1c8], R52 ;  /* 0x0001c83401007387 */ /* 0x000fe80000100800 */
[----:B0-----:R-:W4:Y:S01]  /*dae0*/  LDL.LU R48, [R1+0x1b0] ;  /* 0x0001b00001307983 */ /* 0x001f220000300800 */
[----:B------:R-:W-:-:S03]  /*daf0*/  IADD3 R47, P5, PT, R47, UR20, RZ ;  /* 0x000000142f2f7c10 */ /* 0x000fc6000ffbe0ff */
[----:B------:R-:W-:Y:S04]  /*db00*/  STL [R1+0x1a4], R51 ;  /* 0x0001a43301007387 */ /* 0x000fe80000100800 */
[----:B------:R0:W-:Y:S04]  /*db10*/  STL [R1+0x19c], R47 ;  /* 0x00019c2f01007387 */ /* 0x0001e80000100800 */
[----:B0-----:R-:W4:Y:S01]  /*db20*/  LDL.LU R47, [R1+0x18c] ;  /* 0x00018c00012f7983 */ /* 0x001f220000300800 */
[----:B--2---:R-:W-:-:S05]  /*db30*/  IADD3.X R50, PT, PT, R50, UR23, RZ, P6, !PT ;  /* 0x0000001732327c10 */ /* 0x004fca000b7fe4ff */
[----:B------:R0:W-:Y:S04]  /*db40*/  STL [R1+0x1b8], R50 ;  /* 0x0001b83201007387 */ /* 0x0001e80000100800 */
[----:B0-----:R-:W2:Y:S04]  /*db50*/  LDL.LU R50, [R1+0x1a8] ;  /* 0x0001a80001327983 */ /* 0x001ea80000300800 */
[----:B------:R-:W2:Y:S04]  /*db60*/  LDL.LU R75, [R1+0x184] ;  /* 0x00018400014b7983 */ /* 0x000ea80000300800 */
[----:B------:R-:W2:Y:S01]  /*db70*/  LDL.LU R74, [R1+0x1a0] ;  /* 0x0001a000014a7983 */ /* 0x000ea20000300800 */
[----:B---3--:R-:W-:-:S03]  /*db80*/  IADD3 R49, P6, PT, R49, UR20, RZ ;  /* 0x0000001431317c10 */ /* 0x008fc6000ffde0ff */
        /* <DEDUP_REMOVED lines=31> */
[----:B------:R-:W-:-:S03]  /*dd80*/  IADD3 R75, P3, PT, R75, UR20, RZ ;  /* 0x000000144b4b7c10 */ /* 0x000fc6000ff7e0ff */
[----:B------:R0:W-:Y:S01]  /*dd90*/  STL [R1+0x1a8], R50 ;  /* 0x0001a83201007387 */ /* 0x0001e20000100800 */
[----:B------:R-:W-:Y:S02]  /*dda0*/  IADD3.X R74, PT, PT, R74, UR23, RZ, P4, !PT ;  /* 0x000000174a4a7c10 */ /* 0x000fe4000a7fe4ff */
[----:B---3--:R-:W-:Y:S01]  /*ddb0*/  IADD3 R73, P4, PT, R73, UR20, RZ ;  /* 0x0000001449497c10 */ /* 0x008fe2000ff9e0ff */
[----:B0-----:R-:W2:Y:S01]  /*ddc0*/  LDL.LU R50, [R1+0x138] ;  /* 0x0001380001327983 */ /* 0x001ea20000300800 */
        /* <DEDUP_REMOVED lines=46> */
[----:B0-----:R-:W3:Y:S04]  /*e0b0*/  LDL.LU R49, [R1+0x114] ;  /* 0x0001140001317983 */ /* 0x001ee80000300800 */
[----:B------:R-:W-:Y:S01]  /*e0c0*/  STL [R1+0x148], R51 ;  /* 0x0001483301007387 */ /* 0x000fe20000100800 */
[----:B----4-:R-:W-:-:S05]  /*e0d0*/  IADD3.X R48, PT, PT, R48, UR23, RZ, P6, !PT ;  /* 0x0000001730307c10 */ /* 0x010fca000b7fe4ff */
        /* <DEDUP_REMOVED lines=90> */
[----:B------:R-:W-:Y:S01]  /*e680*/  STL [R1+0xa4], R50 ;  /* 0x0000a43201007387 */ /* 0x000fe20000100800 */
[----:B---3--:R-:W-:-:S05]  /*e690*/  IADD3.X R49, PT, PT, R49, UR23, RZ, P2, !PT ;  /* 0x0000001731317c10 */ /* 0x008fca00097fe4ff */
[----:B------:R-:W-:Y:S01]  /*e6a0*/  STL [R1+0x70], R49 ;  /* 0x0000703101007387 */ /* 0x000fe20000100800 */
[----:B----4-:R-:W-:Y:S02]  /*e6b0*/  IADD3.X R48, PT, PT, R48, UR23, RZ, P3, !PT ;  /* 0x0000001730307c10 */ /* 0x010fe40009ffe4ff */
[----:B------:R-:W-:-:S05]  /*e6c0*/  IADD3.X R47, PT, PT, R47, UR23, RZ, P4, !PT ;  /* 0x000000172f2f7c10 */ /* 0x000fca000a7fe4ff */
[----:B------:R0:W-:Y:S04]  /*e6d0*/  STL [R1+0x10], R47 ;  /* 0x0000102f01007387 */ /* 0x0001e80000100800 */
[----:B------:R1:W-:Y:S04]  /*e6e0*/  STL [R1+0x40], R48 ;  /* 0x0000403001007387 */ /* 0x0003e80000100800 */
[----:B0-----:R-:W2:Y:S01]  /*e6f0*/  LDL R47, [R1+0x524] ;  /* 0x00052400012f7983 */ /* 0x001ea20000100800 */
[----:B-----5:R-:W-:Y:S02]  /*e700*/  IADD3 R109, P6, PT, R109, UR20, RZ ;  /* 0x000000146d6d7c10 */ /* 0x020fe4000ffde0ff */
[----:B------:R-:W-:Y:S01]  /*e710*/  IADD3 R17, P3, PT, R17, UR20, RZ ;  /* 0x0000001411117c10 */ /* 0x000fe2000ff7e0ff */
[----:B-1----:R-:W0:Y:S01]  /*e720*/  LDC R48, c[0x0][0x3a0] ;  /* 0x0000e800ff307b82 */ /* 0x002e220000000800 */
[----:B------:R-:W-:-:S02]  /*e730*/  IADD3.X R96, PT, PT, R96, UR23, RZ, P6, !PT ;  /* 0x0000001760607c10 */ /* 0x000fc4000b7fe4ff */
[----:B------:R-:W-:-:S04]  /*e740*/  IADD3 R8, P6, PT, R8, UR20, RZ ;  /* 0x0000001408087c10 */ /* 0x000fc8000ffde0ff */
[----:B------:R-:W-:-:S08]  /*e750*/  IADD3.X R9, PT, PT, R9, UR23, RZ, P6, !PT ;  /* 0x0000001709097c10 */ /* 0x000fd0000b7fe4ff */
[----:B------:R-:W1:Y:S01]  /*e760*/  SYNCS.PHASECHK.TRANS64.TRYWAIT P6, [UR11], R46 ;  /* 0x0000002eff0075a7 */ /* 0x000e6200080c110b */
[----:B------:R-:W-:Y:S02]  /*e770*/  IADD3.X R19, PT, PT, R19, UR23, RZ, P3, !PT ;  /* 0x0000001713137c10 */ /* 0x000fe40009ffe4ff */
[----:B------:R-:W-:Y:S02]  /*e780*/  IADD3 R94, P2, PT, R94, UR20, RZ ;  /* 0x000000145e5e7c10 */ /* 0x000fe4000ff5e0ff */
[----:B------:R-:W-:Y:S02]  /*e790*/  IADD3 R16, P4, PT, R16, UR20, RZ ;  /* 0x0000001410107c10 */ /* 0x000fe4000ff9e0ff */
[----:B------:R-:W-:Y:S02]  /*e7a0*/  IADD3 R41, P3, PT, R41, UR20, RZ ;  /* 0x0000001429297c10 */ /* 0x000fe4000ff7e0ff */
[----:B------:R-:W-:Y:S02]  /*e7b0*/  IADD3.X R112, PT, PT, R112, UR23, RZ, P5, !PT ;  /* 0x0000001770707c10 */ /* 0x000fe4000affe4ff */
[----:B------:R-:W-:-:S02]  /*e7c0*/  IADD3.X R87, PT, PT, R87, UR23, RZ, P2, !PT ;  /* 0x0000001757577c10 */ /* 0x000fc400097fe4ff */
[----:B------:R-:W-:Y:S02]  /*e7d0*/  IADD3.X R18, PT, PT, R18, UR23, RZ, P4, !PT ;  /* 0x0000001712127c10 */ /* 0x000fe4000a7fe4ff */
[----:B------:R-:W-:Y:S02]  /*e7e0*/  IADD3.X R42, PT, PT, R42, UR23, RZ, P3, !PT ;  /* 0x000000172a2a7c10 */ /* 0x000fe40009ffe4ff */
[----:B------:R-:W-:Y:S02]  /*e7f0*/  IADD3 R10, P5, PT, R10, UR20, RZ ;  /* 0x000000140a0a7c10 */ /* 0x000fe4000ffbe0ff */
[----:B------:R-:W-:Y:S02]  /*e800*/  IADD3 R43, P2, PT, R43, UR20, RZ ;  /* 0x000000142b2b7c10 */ /* 0x000fe4000ff5e0ff */
[----:B------:R-:W-:Y:S02]  /*e810*/  IADD3 R38, P4, PT, R38, UR20, RZ ;  /* 0x0000001426267c10 */ /* 0x000fe4000ff9e0ff */
[----:B------:R-:W-:-:S02]  /*e820*/  IADD3 R32, P3, PT, R32, UR20, RZ ;  /* 0x0000001420207c10 */ /* 0x000fc4000ff7e0ff */
[----:B------:R-:W-:Y:S02]  /*e830*/  IADD3.X R11, PT, PT, R11, UR23, RZ, P5, !PT ;  /* 0x000000170b0b7c10 */ /* 0x000fe4000affe4ff */
[----:B------:R-:W-:Y:S02]  /*e840*/  IADD3.X R44, PT, PT, R44, UR23, RZ, P2, !PT ;  /* 0x000000172c2c7c10 */ /* 0x000fe400097fe4ff */
[----:B------:R-:W-:Y:S02]  /*e850*/  IADD3.X R39, PT, PT, R39, UR23, RZ, P4, !PT ;  /* 0x0000001727277c10 */ /* 0x000fe4000a7fe4ff */
[----:B------:R-:W-:Y:S02]  /*e860*/  IADD3.X R33, PT, PT, R33, UR23, RZ, P3, !PT ;  /* 0x0000001721217c10 */ /* 0x000fe40009ffe4ff */
[----:B------:R-:W-:Y:S02]  /*e870*/  IADD3 R36, P5, PT, R36, UR20, RZ ;  /* 0x0000001424247c10 */ /* 0x000fe4000ffbe0ff */
[----:B------:R-:W-:-:S02]  /*e880*/  IADD3 R34, P2, PT, R34, UR20, RZ ;  /* 0x0000001422227c10 */ /* 0x000fc4000ff5e0ff */
[----:B------:R-:W-:Y:S02]  /*e890*/  IADD3 R29, P4, PT, R29, UR20, RZ ;  /* 0x000000141d1d7c10 */ /* 0x000fe4000ff9e0ff */
[----:B------:R-:W-:Y:S02]  /*e8a0*/  IADD3 R24, P3, PT, R24, UR20, RZ ;  /* 0x0000001418187c10 */ /* 0x000fe4000ff7e0ff */
[----:B------:R-:W-:Y:S02]  /*e8b0*/  IADD3.X R37, PT, PT, R37, UR23, RZ, P5, !PT ;  /* 0x0000001725257c10 */ /* 0x000fe4000affe4ff */
[----:B------:R-:W-:Y:S02]  /*e8c0*/  IADD3.X R35, PT, PT, R35, UR23, RZ, P2, !PT ;  /* 0x0000001723237c10 */ /* 0x000fe400097fe4ff */
[----:B------:R-:W-:Y:S02]  /*e8d0*/  IADD3.X R31, PT, PT, R31, UR23, RZ, P4, !PT ;  /* 0x000000171f1f7c10 */ /* 0x000fe4000a7fe4ff */
[----:B------:R-:W-:-:S02]  /*e8e0*/  IADD3.X R26, PT, PT, R26, UR23, RZ, P3, !PT ;  /* 0x000000171a1a7c10 */ /* 0x000fc40009ffe4ff */
[----:B------:R-:W-:Y:S02]  /*e8f0*/  IADD3 R28, P5, PT, R28, UR20, RZ ;  /* 0x000000141c1c7c10 */ /* 0x000fe4000ffbe0ff */
        /* <DEDUP_REMOVED lines=15> */
[----:B------:R-:W-:Y:S01]  /*e9f0*/  PRMT R69, RZ, 0x7610, R69 ;  /* 0x00007610ff457816 */ /* 0x000fe20000000045 */
[----:B--2---:R-:W-:-:S05]  /*ea00*/  VIADD R47, R47, 0x1 ;  /* 0x000000012f2f7836 */ /* 0x004fca0000000000 */
[----:B------:R2:W-:Y:S01]  /*ea10*/  STL [R1+0x53c], R47 ;  /* 0x00053c2f01007387 */ /* 0x0005e20000100800 */
[----:B0-----:R-:W-:-:S05]  /*ea20*/  IMAD R48, R47, -0x40, R48 ;  /* 0xffffffc02f307824 */ /* 0x001fca00078e0230 */
[C---:B------:R-:W-:Y:S02]  /*ea30*/  ISETP.GT.AND P2, PT, R48.reuse, RZ, PT ;  /* 0x000000ff3000720c */ /* 0x040fe40003f44270 */
[----:B------:R-:W-:Y:S01]  /*ea40*/  ISETP.GT.AND P5, PT, R48, 0x1, PT ;  /* 0x000000013000780c */ /* 0x000fe20003fa4270 */
[----:B-1----:R-:W-:-:S12]  /*ea50*/  @!P6 BRA `(.L_x_8) ;  /* 0x00000100005ce947 */ /* 0x002fd80003800000 */
.L_x_16:
[----:B------:R-:W-:Y:S01]  /*ea60*/  ISETP.GT.AND P3, PT, R48, 0x2, PT ;  /* 0x000000023000780c */ /* 0x000fe20003f64270 */
[----:B------:R0:W-:Y:S01]  /*ea70*/  STL [R1+0x658], R51 ;  /* 0x0006583301007387 */ /* 0x0001e20000100800 */
[----:B------:R-:W-:-:S03]  /*ea80*/  PRMT R70, RZ, 0x7610, R70 ;  /* 0x00007610ff467816 */ /* 0x000fc60000000046 */
[----:B------:R-:W3:Y:S04]  /*ea90*/  @P2 LDG.E.U8 R69, desc[UR24][R4.64] ;  /* 0x0000001804452981 */ /* 0x000ee8000c1e1100 */
[----:B------:R-:W4:Y:S01]  /*eaa0*/  @P2 LDG.E.U8 R70, desc[UR24][R6.64] ;  /* 0x0000001806462981 */ /* 0x000f22000c1e1100 */
[----:B------:R-:W-:Y:S02]  /*eab0*/  ISETP.GT.AND P2, PT, R48, 0x3, PT ;  /* 0x000000033000780c */ /* 0x000fe40003f44270 */
[----:B0-----:R-:W-:Y:S01]  /*eac0*/  PRMT R51, RZ, 0x7610, R51 ;  /* 0x00007610ff337816 */ /* 0x001fe20000000033 */
[----:B------:R-:W-:Y:S01]  /*ead0*/  @P3 IMAD.MOV.U32 R46, RZ, RZ, R20 ;  /* 0x000000ffff2e3224 */ /* 0x000fe200078e0014 */
[----:B------:R0:W-:Y:S01]  /*eae0*/  STL [R1+0x654], R50 ;  /* 0x0006543201007387 */ /* 0x0001e20000100800 */
[----:B--2---:R-:W-:-:S03]  /*eaf0*/  @P3 IMAD.MOV.U32 R47, RZ, RZ, R22 ;  /* 0x000000ffff2f3224 */ /* 0x004fc600078e0016 */
[----:B------:R1:W-:Y:S04]  /*eb00*/  STL [R1+0x650], R49 ;  /* 0x0006503101007387 */ /* 0x0003e80000100800 */
[----:B------:R2:W3:Y:S01]  /*eb10*/  @P3 LDG.E.U8 R51, desc[UR24][R46.64] ;  /* 0x000000182e333981 */ /* 0x0004e2000c1e1100 */
[----:B0-----:R-:W-:Y:S02]  /*eb20*/  PRMT R50, RZ, 0x7610, R50 ;  /* 0x00007610ff327816 */ /* 0x001fe40000000032 */
[----:B------:R-:W-:Y:S01]  /*eb30*/  ISETP.GT.AND P4, PT, R48, 0x4, PT ;  /* 0x000000043000780c */ /* 0x000fe20003f84270 */
[----:B------:R0:W-:Y:S01]  /*eb40*/  STL [R1+0x64c], R65 ;  /* 0x00064c4101007387 */ /* 0x0001e20000100800 */
[----:B-1----:R-:W-:-:S03]  /*eb50*/  PRMT R49, RZ, 0x7610, R49 ;  /* 0x00007610ff317816 */ /* 0x002fc60000000031 */
[----:B------:R1:W-:Y:S01]  /*eb60*/  STL [R1+0x648], R66 ;  /* 0x0006484201007387 */ /* 0x0003e20000100800 */
[----:B--2---:R-:W-:Y:S02]  /*eb70*/  @P3 IMAD.MOV.U32 R46, RZ, RZ, R21 ;  /* 0x000000ffff2e3224 */ /* 0x004fe400078e0015 */
[----:B------:R-:W-:Y:S01]  /*eb80*/  @P3 IMAD.MOV.U32 R47, RZ, RZ, R23 ;  /* 0x000000ffff2f3224 */ /* 0x000fe200078e0017 */
[----:B------:R-:W-:Y:S04]  /*eb90*/  STL [R1+0x644], R67 ;  /* 0x0006444301007387 */ /* 0x000fe80000100800 */
[----:B------:R2:W4:Y:S01]  /*eba0*/  @P3 LDG.E.U8 R50, desc[UR24][R46.64] ;  /* 0x000000182e323981 */ /* 0x000522000c1e1100 */
[----:B0-----:R-:W-:Y:S02]  /*ebb0*/  PRMT R65, RZ, 0x7610, R65 ;  /* 0x00007610ff417816 */ /* 0x001fe40000000041 */
[----:B-1----:R-:W-:Y:S01]  /*ebc0*/  PRMT R66, RZ, 0x7610, R66 ;  /* 0x00007610ff427816 */ /* 0x002fe20000000042 */
[----:B------:R-:W-:Y:S01]  /*ebd0*/  STL [R1+0x640], R68 ;  /* 0x0006404401007387 */ /* 0x000fe20000100800 */
[----:B--2---:R-:W-:-:S02]  /*ebe0*/  @P2 IMAD.MOV.U32 R46, RZ, RZ, R24 ;  /* 0x000000ffff2e2224 */ /* 0x004fc400078e0018 */
[----:B------:R-:W-:Y:S01]  /*ebf0*/  @P2 IMAD.MOV.U32 R47, RZ, RZ, R26 ;  /* 0x000000ffff2f2224 */ /* 0x000fe200078e001a */
[----:B------:R-:W-:Y:S01]  /*ec00*/  ISETP.GT.AND P3, PT, R48, 0x5, PT ;  /* 0x000000053000780c */ /* 0x000fe20003f64270 */
[----:B------:R0:W-:Y:S04]  /*ec10*/  STL [R1+0x63c], R40 ;  /* 0x00063c2801007387 */ /* 0x0001e80000100800 */
[----:B------:R1:W2:Y:S04]  /*ec20*/  @P2 LDG.E.U8 R49, desc[UR24][R46.64] ;  /* 0x000000182e312981 */ /* 0x0002a8000c1e1100 */
[----:B------:R-:W-:Y:S01]  /*ec30*/  STL [R1+0x570], R45 ;  /* 0x0005702d01007387 */ /* 0x000fe20000100800 */
[----:B0-----:R-:W-:-:S03]  /*ec40*/  PRMT R40, RZ, 0x7610, R40 ;  /* 0x00007610ff287816 */ /* 0x001fc60000000028 */
[----:B------:R-:W-:Y:S01]  /*ec50*/  STL [R1+0x56c], R3 ;  /* 0x00056c0301007387 */ /* 0x000fe20000100800 */
[----:B-1----:R-:W-:Y:S02]  /*ec60*/  @P2 IMAD.MOV.U32 R46, RZ, RZ, R25 ;  /* 0x000000ffff2e2224 */ /* 0x002fe400078e0019 */
[----:B------:R-:W-:Y:S01]  /*ec70*/  @P2 IMAD.MOV.U32 R47, RZ, RZ, R27 ;  /* 0x000000ffff2f2224 */ /* 0x000fe200078e001b */
[----:B------:R-:W2:Y:S04]  /*ec80*/  @P3 LDG.E.U8 R40, desc[UR24][R34.64] ;  /* 0x0000001822283981 */ /* 0x000ea8000c1e1100 */
[----:B------:R0:W2:Y:S04]  /*ec90*/  @P2 LDG.E.U8 R65, desc[UR24][R46.64] ;  /* 0x000000182e412981 */ /* 0x0000a8000c1e1100 */
[----:B------:R-:W-:Y:S04]  /*eca0*/  STL [R1+0x568], R2 ;  /* 0x0005680201007387 */ /* 0x000fe80000100800 */
[----:B------:R-:W-:Y:S01]  /*ecb0*/  STL [R1+0x564], R0 ;  /* 0x0005640001007387 */ /* 0x000fe20000100800 */
[----:B0-----:R-:W-:-:S02]  /*ecc0*/  @P4 IMAD.MOV.U32 R46, RZ, RZ, R28 ;  /* 0x000000ffff2e4224 */ /* 0x001fc400078e001c */
[----:B------:R-:W-:-:S05]  /*ecd0*/  @P4 IMAD.MOV.U32 R47, RZ, RZ, R30 ;  /* 0x000000ffff2f4224 */ /* 0x000fca00078e001e */
[----:B------:R0:W2:Y:S04]  /*ece0*/  @P4 LDG.E.U8 R66, desc[UR24][R46.64] ;  /* 0x000000182e424981 */ /* 0x0000a8000c1e1100 */
[----:B------:R-:W-:Y:S04]  /*ecf0*/  STL [R1+0x578], R4 ;  /* 0x0005780401007387 */ /* 0x000fe80000100800 */
[----:B------:R-:W-:Y:S04]  /*ed00*/  STL [R1+0x574], R5 ;  /* 0x0005740501007387 */ /* 0x000fe80000100800 */
[----:B------:R-:W-:Y:S04]  /*ed10*/  STL [R1+0x580], R6 ;  /* 0x0005800601007387 */ /* 0x000fe80000100800 */
[----:B------:R-:W-:Y:S01]  /*ed20*/  STL [R1+0x57c], R7 ;  /* 0x00057c0701007387 */ /* 0x000fe20000100800 */
[----:B------:R-:W-:-:S03]  /*ed30*/  PRMT R63, RZ, 0x7610, R63 ;  /* 0x00007610ff3f7816 */ /* 0x000fc6000000003f */
[----:B------:R1:W-:Y:S01]  /*ed40*/  STL [R1+0x588], R12 ;  /* 0x0005880c01007387 */ /* 0x0003e20000100800 */
[----:B0-----:R-:W-:-:S03]  /*ed50*/  @P4 IMAD.MOV.U32 R46, RZ, RZ, R29 ;  /* 0x000000ffff2e4224 */ /* 0x001fc600078e001d */
[----:B------:R0:W-:Y:S01]  /*ed60*/  STL [R1+0x584], R13 ;  /* 0x0005840d01007387 */ /* 0x0001e20000100800 */
[----:B------:R-:W-:-:S03]  /*ed70*/  @P4 IMAD.MOV.U32 R47, RZ, RZ, R31 ;  /* 0x000000ffff2f4224 */ /* 0x000fc600078e001f */
[----:B------:R-:W-:Y:S04]  /*ed80*/  STL [R1+0x590], R14 ;  /* 0x0005900e01007387 */ /* 0x000fe80000100800 */
[----:B------:R-:W-:Y:S04]  /*ed90*/  STL [R1+0x58c], R15 ;  /* 0x00058c0f01007387 */ /* 0x000fe80000100800 */
[----:B------:R-:W-:Y:S04]  /*eda0*/  STL [R1+0x598], R20 ;  /* 0x0005981401007387 */ /* 0x000fe80000100800 */
[----:B------:R-:W-:Y:S01]  /*edb0*/  STL [R1+0x594], R22 ;  /* 0x0005941601007387 */ /* 0x000fe20000100800 */
[----:B------:R-:W-:-:S03]  /*edc0*/  ISETP.GT.AND P2, PT, R48, 0x6, PT ;  /* 0x000000063000780c */ /* 0x000fc60003f44270 */
[----:B------:R0:W2:Y:S01]  /*edd0*/  @P4 LDG.E.U8 R63, desc[UR24][R46.64] ;  /* 0x000000182e3f4981 */ /* 0x0000a2000c1e1100 */
[----:B------:R-:W-:Y:S02]  /*ede0*/  ISETP.GT.AND P4, PT, R48, 0x7, PT ;  /* 0x000000073000780c */ /* 0x000fe40003f84270 */
[----:B------:R-:W-:Y:S02]  /*edf0*/  PRMT R62, RZ, 0x7610, R62 ;  /* 0x00007610ff3e7816 */ /* 0x000fe4000000003e */
[----:B------:R-:W-:-:S04]  /*ee00*/  PRMT R111, RZ, 0x7610, R111 ;  /* 0x00007610ff6f7816 */ /* 0x000fc8000000006f */
[----:B------:R-:W2:Y:S04]  /*ee10*/  @P3 LDG.E.U8 R62, desc[UR24][R32.64] ;  /* 0x00000018203e3981 */ /* 0x000ea8000c1e1100 */
[----:B------:R1:W2:Y:S01]  /*ee20*/  @P5 LDG.E.U8 R111, desc[UR24][R12.64] ;  /* 0x000000180c6f5981 */ /* 0x0002a2000c1e1100 */
[----:B0-----:R-:W-:Y:S02]  /*ee30*/  @P4 IMAD.MOV.U32 R46, RZ, RZ, R41 ;  /* 0x000000ffff2e4224 */ /* 0x001fe400078e0029 */
[----:B------:R-:W-:Y:S01]  /*ee40*/  @P4 IMAD.MOV.U32 R47, RZ, RZ, R42 ;  /* 0x000000ffff2f4224 */ /* 0x000fe200078e002a */
[----:B-1----:R-:W-:Y:S02]  /*ee50*/  PRMT R12, RZ, 0x7610, R12 ;  /* 0x00007610ff0c7816 */ /* 0x002fe4000000000c */
[----:B------:R-:W-:-:S04]  /*ee60*/  PRMT R13, RZ, 0x7610, R13 ;  /* 0x00007610ff0d7816 */ /* 0x000fc8000000000d */
[----:B------:R0:W2:Y:S02]  /*ee70*/  @P4 LDG.E.U8 R12, desc[UR24][R46.64] ;  /* 0x000000182e0c4981 */ /* 0x0000a4000c1e1100 */
[----:B0-----:R-:W-:Y:S02]  /*ee80*/  @P4 IMAD.MOV.U32 R46, RZ, RZ, R43 ;  /* 0x000000ffff2e4224 */ /* 0x001fe400078e002b */
[----:B------:R-:W-:-:S05]  /*ee90*/  @P4 IMAD.MOV.U32 R47, RZ, RZ, R44 ;  /* 0x000000ffff2f4224 */ /* 0x000fca00078e002c */
[----:B------:R0:W2:Y:S04]  /*eea0*/  @P4 LDG.E.U8 R13, desc[UR24][R46.64] ;  /* 0x000000182e0d4981 */ /* 0x0000a8000c1e1100 */
[----:B---3--:R1:W-:Y:S04]  /*eeb0*/  STL [R1+0x538], R51 ;  /* 0x0005383301007387 */ /* 0x0083e80000100800 */
[----:B-1----:R-:W3:Y:S04]  /*eec0*/  LDL.LU R51, [R1+0x658] ;  /* 0x0006580001337983 */ /* 0x002ee80000300800 */
[----:B------:R-:W-:Y:S04]  /*eed0*/  STL [R1+0x5a0], R21 ;  /* 0x0005a01501007387 */ /* 0x000fe80000100800 */
[----:B------:R-:W-:Y:S04]  /*eee0*/  STL [R1+0x59c], R23 ;  /* 0x00059c1701007387 */ /* 0x000fe80000100800 */
[----:B----4-:R1:W-:Y:S04]  /*eef0*/  STL [R1+0x534], R50 ;  /* 0x0005343201007387 */ /* 0x0103e80000100800 */
[----:B-1----:R-:W4:Y:S04]  /*ef00*/  LDL.LU R50, [R1+0x654] ;  /* 0x0006540001327983 */ /* 0x002f280000300800 */
[----:B------:R-:W-:Y:S04]  /*ef10*/  STL [R1+0x5a8], R24 ;  /* 0x0005a81801007387 */ /* 0x000fe80000100800 */
[----:B------:R-:W-:Y:S04]  /*ef20*/  STL [R1+0x5a4], R26 ;  /* 0x0005a41a01007387 */ /* 0x000fe80000100800 */
[----:B--2---:R1:W-:Y:S04]  /*ef30*/  STL [R1+0x530], R49 ;  /* 0x0005303101007387 */ /* 0x0043e80000100800 */
[----:B-1----:R-:W2:Y:S04]  /*ef40*/  LDL.LU R49, [R1+0x650] ;  /* 0x0006500001317983 */ /* 0x002ea80000300800 */
[----:B------:R1:W-:Y:S04]  /*ef50*/  STL [R1+0x5b0], R25 ;  /* 0x0005b01901007387 */ /* 0x0003e80000100800 */
[----:B------:R0:W-:Y:S01]  /*ef60*/  STL [R1+0x5ac], R27 ;  /* 0x0005ac1b01007387 */ /* 0x0001e20000100800 */
[----:B-1----:R-:W-:-:S02]  /*ef70*/  PRMT R25, RZ, 0x7610, R25 ;  /* 0x00007610ff197816 */ /* 0x002fc40000000019 */
[----:B0-----:R-:W-:-:S04]  /*ef80*/  PRMT R27, RZ, 0x7610, R27 ;  /* 0x00007610ff1b7816 */ /* 0x001fc8000000001b */
[----:B------:R-:W2:Y:S04]  /*ef90*/  @P2 LDG.E.U8 R25, desc[UR24][R36.64] ;  /* 0x0000001824192981 */ /* 0x000ea8000c1e1100 */
[----:B------:R-:W3:Y:S04]  /*efa0*/  @P2 LDG.E.U8 R27, desc[UR24][R38.64] ;  /* 0x00000018261b2981 */ /* 0x000ee8000c1e1100 */
[----:B------:R0:W-:Y:S04]  /*efb0*/  STL [R1+0x52c], R65 ;  /* 0x00052c4101007387 */ /* 0x0001e80000100800 */
[----:B0-----:R-:W4:Y:S04]  /*efc0*/  LDL.LU R65, [R1+0x64c] ;  /* 0x00064c0001417983 */ /* 0x001f280000300800 */
[----:B------:R-:W-:Y:S04]  /*efd0*/  STL [R1+0x5b8], R28 ;  /* 0x0005b81c01007387 */ /* 0x000fe80000100800 */
[----:B------:R-:W-:Y:S04]  /*efe0*/  STL [R1+0x5b4], R30 ;  /* 0x0005b41e01007387 */ /* 0x000fe80000100800 */
[----:B------:R0:W-:Y:S04]  /*eff0*/  STL [R1+0x528], R66 ;  /* 0x0005284201007387 */ /* 0x0001e80000100800 */
[----:B0-----:R-:W4:Y:S04]  /*f000*/  LDL.LU R66, [R1+0x648] ;  /* 0x0006480001427983 */ /* 0x001f280000300800 */
[----:B------:R-:W-:Y:S04]  /*f010*/  STL [R1+0x5c0], R29 ;  /* 0x0005c01d01007387 */ /* 0x000fe80000100800 */
[----:B------:R-:W-:Y:S04]  /*f020*/  STL [R1+0x5bc], R31 ;  /* 0x0005bc1f01007387 */ /* 0x000fe80000100800 */
[----:B------:R-:W-:Y:S04]  /*f030*/  STL [R1+0x5c8], R32 ;  /* 0x0005c82001007387 */ /* 0x000fe80000100800 */
[----:B------:R-:W-:Y:S04]  /*f040*/  STL [R1+0x5c4], R33 ;  /* 0x0005c42101007387 */ /* 0x000fe80000100800 */
[----:B------:R0:W-:Y:S04]  /*f050*/  STL [R1+0x518], R40 ;  /* 0x0005182801007387 */ /* 0x0001e80000100800 */
[----:B0-----:R-:W4:Y:S01]  /*f060*/  LDL R40, [R1+0xc] ;  /* 0x00000c0001287983 */ /* 0x001f220000100800 */
[----:B------:R-:W-:-:S02]  /*f070*/  ISETP.GT.AND P2, PT, R48, 0x9, PT ;  /* 0x000000093000780c */ /* 0x000fc40003f44270 */
[C---:B------:R-:W-:Y:S02]  /*f080*/  ISETP.GT.AND P3, PT, R48.reuse, 0x8, PT ;  /* 0x000000083000780c */ /* 0x040fe40003f64270 */
[----:B------:R-:W-:Y:S02]  /*f090*/  ISETP.GT.AND P4, PT, R48, 0xa, PT ;  /* 0x0000000a3000780c */ /* 0x000fe40003f84270 */
[----:B------:R-:W-:Y:S01]  /*f0a0*/  PRMT R115, RZ, 0x7610, R115 ;  /* 0x00007610ff737816 */ /* 0x000fe20000000073 */
[----:B------:R0:W-:Y:S01]  /*f0b0*/  STL [R1+0x520], R63 ;  /* 0x0005203f01007387 */ /* 0x0001e20000100800 */
[----:B------:R-:W-:-:S05]  /*f0c0*/  PRMT R71, RZ, 0x7610, R71 ;  /* 0x00007610ff477816 */ /* 0x000fca0000000047 */
[----:B------:R-:W-:Y:S02]  /*f0d0*/  @P2 IMAD.MOV.U32 R46, RZ, RZ, R16 ;  /* 0x000000ffff2e2224 */ /* 0x000fe400078e0010 */
[----:B------:R-:W-:Y:S01]  /*f0e0*/  @P2 IMAD.MOV.U32 R47, RZ, RZ, R18 ;  /* 0x000000ffff2f2224 */ /* 0x000fe200078e0012 */
[----:B------:R-:W-:Y:S01]  /*f0f0*/  PRMT R84, RZ, 0x7610, R84 ;  /* 0x00007610ff547816 */ /* 0x000fe20000000054 */
[----:B0-----:R-:W4:Y:S01]  /*f100*/  LDL R63, [R1+0x10] ;  /* 0x00001000013f7983 */ /* 0x001f220000100800 */
[----:B------:R-:W-:-:S03]  /*f110*/  PRMT R117, RZ, 0x7610, R117 ;  /* 0x00007610ff757816 */ /* 0x000fc60000000075 */
[----:B------:R0:W-:Y:S04]  /*f120*/  STL [R1+0x51c], R62 ;  /* 0x00051c3e01007387 */ /* 0x0001e80000100800 */
[----:B------:R1:W4:Y:S01]  /*f130*/  @P2 LDG.E.U8 R115, desc[UR24][R46.64] ;  /* 0x000000182e732981 */ /* 0x000322000c1e1100 */
[----:B------:R-:W-:-:S03]  /*f140*/  PRMT R67, RZ, 0x7610, R67 ;  /* 0x00007610ff437816 */ /* 0x000fc60000000043 */
[----:B------:R-:W4:Y:S04]  /*f150*/  @P3 LDG.E.U8 R71, desc[UR24][R8.64] ;  /* 0x0000001808473981 */ /* 0x000f28000c1e1100 */
[----:B0-----:R-:W4:Y:S01]  /*f160*/  LDL R62, [R1+0x38] ;  /* 0x00003800013e7983 */ /* 0x001f220000100800 */
[----:B-1----:R-:W-:-:S03]  /*f170*/  @P2 IMAD.MOV.U32 R46, RZ, RZ, R17 ;  /* 0x000000ffff2e2224 */ /* 0x002fc600078e0011 */
[----:B------:R-:W-:Y:S01]  /*f180*/  STL [R1+0x5d0], R34 ;  /* 0x0005d02201007387 */ /* 0x000fe20000100800 */
[----:B------:R-:W-:-:S03]  /*f190*/  @P2 IMAD.MOV.U32 R47, RZ, RZ, R19 ;  /* 0x000000ffff2f2224 */ /* 0x000fc600078e0013 */
[----:B------:R-:W-:Y:S04]  /*f1a0*/  STL [R1+0x5cc], R35 ;  /* 0x0005cc2301007387 */ /* 0x000fe80000100800 */
[----:B------:R-:W4:Y:S01]  /*f1b0*/  @P3 LDG.E.U8 R84, desc[UR24][R10.64] ;  /* 0x000000180a543981 */ /* 0x000f22000c1e1100 */
[----:B------:R-:W-:-:S03]  /*f1c0*/  ISETP.GT.AND P3, PT, R48, 0xb, PT ;  /* 0x0000000b3000780c */ /* 0x000fc60003f64270 */
[----:B------:R0:W4:Y:S01]  /*f1d0*/  @P2 LDG.E.U8 R117, desc[UR24][R46.64] ;  /* 0x000000182e752981 */ /* 0x000122000c1e1100 */
[----:B------:R-:W-:Y:S01]  /*f1e0*/  PRMT R68, RZ, 0x7610, R68 ;  /* 0x00007610ff447816 */ /* 0x000fe20000000044 */
[----:B0-----:R-:W-:Y:S02]  /*f1f0*/  @P4 IMAD.MOV.U32 R46, RZ, RZ, R94 ;  /* 0x000000ffff2e4224 */ /* 0x001fe400078e005e */
[----:B------:R-:W-:-:S05]  /*f200*/  @P4 IMAD.MOV.U32 R47, RZ, RZ, R87 ;  /* 0x000000ffff2f4224 */ /* 0x000fca00078e0057 */
[----:B------:R0:W4:Y:S02]  /*f210*/  @P4 LDG.E.U8 R67, desc[UR24][R46.64] ;  /* 0x000000182e434981 */ /* 0x000124000c1e1100 */
[----:B0-----:R-:W-:Y:S02]  /*f220*/  @P4 IMAD.MOV.U32 R46, RZ, RZ, R109 ;  /* 0x000000ffff2e4224 */ /* 0x001fe400078e006d */
[----:B------:R-:W-:-:S05]  /*f230*/  @P4 IMAD.MOV.U32 R47, RZ, RZ, R96 ;  /* 0x000000ffff2f4224 */ /* 0x000fca00078e0060 */
[----:B------:R0:W4:Y:S02]  /*f240*/  @P4 LDG.E.U8 R68, desc[UR24][R46.64] ;  /* 0x000000182e444981 */ /* 0x000124000c1e1100 */
[----:B0-----:R-:W-:Y:S02]  /*f250*/  @P3 IMAD.MOV.U32 R47, RZ, RZ, R112 ;  /* 0x000000ffff2f3224 */ /* 0x001fe400078e0070 */
[----:B--2---:R-:W-:Y:S04]  /*f260*/  STL [R1+0x5dc], R25 ;  /* 0x0005dc1901007387 */ /* 0x004fe80000100800 */
[----:B------:R-:W-:Y:S04]  /*f270*/  STL [R1+0x5d8], R36 ;  /* 0x0005d82401007387 */ /* 0x000fe80000100800 */
[----:B------:R-:W-:Y:S04]  /*f280*/  STL [R1+0x5d4], R37 ;  /* 0x0005d42501007387 */ /* 0x000fe80000100800 */
[----:B---3--:R-:W-:Y:S04]  /*f290*/  STL [R1+0x5e8], R27 ;  /* 0x0005e81b01007387 */ /* 0x008fe80000100800 */
        /* <DEDUP_REMOVED lines=11> */
[----:B0-----:R-:W-:Y:S01]  /*f350*/  PRMT R10, RZ, 0x7610, R10 ;  /* 0x00007610ff0a7816 */ /* 0x001fe2000000000a */
[----:B----4-:R-:W-:-:S05]  /*f360*/  @P3 IMAD.MOV.U32 R46, RZ, RZ, R40 ;  /* 0x000000ffff2e3224 */ /* 0x010fca00078e0028 */
[----:B------:R0:W2:Y:S04]  /*f370*/  @P3 LDG.E.U8 R10, desc[UR24][R46.64] ;  /* 0x000000182e0a3981 */ /* 0x0000a8000c1e1100 */
[----:B------:R1:W-:Y:S04]  /*f380*/  STL [R1+0x60c], R11 ;  /* 0x00060c0b01007387 */ /* 0x0003e80000100800 */
[----:B------:R-:W-:Y:S04]  /*f390*/  STL [R1+0x618], R16 ;  /* 0x0006181001007387 */ /* 0x000fe80000100800 */
[----:B------:R-:W-:Y:S04]  /*f3a0*/  STL [R1+0x614], R18 ;  /* 0x0006141201007387 */ /* 0x000fe80000100800 */
[----:B------:R-:W-:Y:S04]  /*f3b0*/  STL [R1+0x620], R17 ;  /* 0x0006201101007387 */ /* 0x000fe80000100800 */
[----:B------:R-:W-:Y:S04]  /*f3c0*/  STL [R1+0x61c], R19 ;  /* 0x00061c1301007387 */ /* 0x000fe80000100800 */
[----:B------:R-:W-:Y:S01]  /*f3d0*/  STL [R1+0x628], R94 ;  /* 0x0006285e01007387 */ /* 0x000fe20000100800 */
[----:B-1----:R-:W-:-:S03]  /*f3e0*/  PRMT R11, RZ, 0x7610, R11 ;  /* 0x00007610ff0b7816 */ /* 0x002fc6000000000b */
[----:B------:R-:W-:Y:S01]  /*f3f0*/  STL [R1+0x624], R87 ;  /* 0x0006245701007387 */ /* 0x000fe20000100800 */
[----:B0-----:R-:W-:Y:S02]  /*f400*/  @P3 IMAD.MOV.U32 R46, RZ, RZ, R62 ;  /* 0x000000ffff2e3224 */ /* 0x001fe400078e003e */
[----:B------:R-:W-:-:S05]  /*f410*/  @P3 IMAD.MOV.U32 R47, RZ, RZ, R63 ;  /* 0x000000ffff2f3224 */ /* 0x000fca00078e003f */
[----:B------:R0:W3:Y:S04]  /*f420*/  @P3 LDG.E.U8 R11, desc[UR24][R46.64] ;  /* 0x000000182e0b3981 */ /* 0x0000e8000c1e1100 */
[----:B------:R1:W-:Y:S04]  /*f430*/  STL [R1+0x504], R67 ;  /* 0x0005044301007387 */ /* 0x0003e80000100800 */
[----:B-1----:R-:W4:Y:S04]  /*f440*/  LDL.LU R67, [R1+0x644] ;  /* 0x0006440001437983 */ /* 0x002f280000300800 */
[----:B------:R-:W-:Y:S04]  /*f450*/  STL [R1+0x630], R109 ;  /* 0x0006306d01007387 */ /* 0x000fe80000100800 */
[----:B------:R-:W-:Y:S04]  /*f460*/  STL [R1+0x62c], R96 ;  /* 0x00062c6001007387 */ /* 0x000fe80000100800 */
[----:B------:R1:W-:Y:S04]  /*f470*/  STL [R1+0x500], R68 ;  /* 0x0005004401007387 */ /* 0x0003e80000100800 */
[----:B-1----:R-:W3:Y:S04]  /*f480*/  LDL.LU R68, [R1+0x640] ;  /* 0x0006400001447983 */ /* 0x002ee80000300800 */
[----:B------:R-:W3:Y:S04]  /*f490*/  LDL R96, [R1+0xa4] ;  /* 0x0000a40001607983 */ /* 0x000ee80000100800 */
[----:B------:R-:W3:Y:S04]  /*f4a0*/  LDL R40, [R1+0xcc] ;  /* 0x0000cc0001287983 */ /* 0x000ee80000100800 */
[----:B------:R-:W-:Y:S04]  /*f4b0*/  STL [R1+0x634], R112 ;  /* 0x0006347001007387 */ /* 0x000fe80000100800 */
[----:B--2---:R1:W-:Y:S04]  /*f4c0*/  STL [R1+0x638], R10 ;  /* 0x0006380a01007387 */ /* 0x0043e80000100800 */
[----:B------:R-:W0:Y:S04]  /*f4d0*/  LDL R46, [R1+0x40] ;  /* 0x00004000012e7983 */ /* 0x000e280000100800 */
[----:B------:R-:W0:Y:S01]  /*f4e0*/  LDL R47, [R1+0x68] ;  /* 0x00006800012f7983 */ /* 0x000e220000100800 */
[----:B------:R-:W-:-:S02]  /*f4f0*/  ISETP.GT.AND P2, PT, R48, 0xc, PT ;  /* 0x0000000c3000780c */ /* 0x000fc40003f44270 */
[----:B------:R-:W-:Y:S01]  /*f500*/  PRMT R41, RZ, 0x7610, R41 ;  /* 0x00007610ff297816 */ /* 0x000fe20000000029 */
[----:B------:R-:W2:Y:S01]  /*f510*/  LDL R63, [R1+0xd8] ;  /* 0x0000d800013f7983 */ /* 0x000ea20000100800 */
[----:B------:R-:W-:Y:S02]  /*f520*/  ISETP.GT.AND P4, PT, R48, 0xd, PT ;  /* 0x0000000d3000780c */ /* 0x000fe40003f84270 */
[----:B------:R-:W-:Y:S01]  /*f530*/  PRMT R42, RZ, 0x7610, R42 ;  /* 0x00007610ff2a7816 */ /* 0x000fe2000000002a */
[----:B------:R-:W2:Y:S06]  /*f540*/  LDL R62, [R1+0xdc] ;  /* 0x0000dc00013e7983 */ /* 0x000eac0000100800 */
[----:B0-----:R-:W-:-:S04]  /*f550*/  @P2 LOP3.LUT R47, R47, R46, RZ, 0x3c, !PT ;  /* 0x0000002e2f2f2212 */ /* 0x001fc800078e3cff */
[----:B------:R-:W-:-:S04]  /*f560*/  @P2 LOP3.LUT R46, R47, R46, RZ, 0x3c, !PT ;  /* 0x0000002e2f2e2212 */ /* 0x000fc800078e3cff */
[----:B------:R-:W-:-:S05]  /*f570*/  @P2 LOP3.LUT R47, R47, R46, RZ, 0x3c, !PT ;  /* 0x0000002e2f2f2212 */ /* 0x000fca00078e3cff */
[----:B------:R0:W2:Y:S04]  /*f580*/  @P2 LDG.E.U8 R41, desc[UR24][R46.64] ;  /* 0x000000182e292981 */ /* 0x0000a8000c1e1100 */
[----:B------:R-:W0:Y:S04]  /*f590*/  LDL R46, [R1+0x70] ;  /* 0x00007000012e7983 */ /* 0x000e280000100800 */
[----:B------:R-:W0:Y:S01]  /*f5a0*/  LDL R47, [R1+0x9c] ;  /* 0x00009c00012f7983 */ /* 0x000e220000100800 */
[----:B------:R-:W-:Y:S02]  /*f5b0*/  PRMT R34, RZ, 0x7610, R34 ;  /* 0x00007610ff227816 */ /* 0x000fe40000000022 */
[----:B0-----:R-:W-:-:S04]  /*f5c0*/  @P2 LOP3.LUT R47, R47, R46, RZ, 0x3c, !PT ;  /* 0x0000002e2f2f2212 */ /* 0x001fc800078e3cff */
[----:B------:R-:W-:-:S04]  /*f5d0*/  @P2 LOP3.LUT R46, R47, R46, RZ, 0x3c, !PT ;  /* 0x0000002e2f2e2212 */ /* 0x000fc800078e3cff */
[----:B------:R-:W-:-:S05]  /*f5e0*/  @P2 LOP3.LUT R47, R47, R46, RZ, 0x3c, !PT ;  /* 0x0000002e2f2f2212 */ /* 0x000fca00078e3cff */
[----:B------:R3:W2:Y:S02]  /*f5f0*/  @P2 LDG.E.U8 R42, desc[UR24][R46.64] ;  /* 0x000000182e2a2981 */ /* 0x0006a4000c1e1100 */
[----:B---3--:R-:W-:Y:S02]  /*f600*/  @P4 IMAD.MOV.U32 R46, RZ, RZ, R40 ;  /* 0x000000ffff2e4224 */ /* 0x008fe400078e0028 */
[----:B------:R-:W-:Y:S01]  /*f610*/  @P4 IMAD.MOV.U32 R47, RZ, RZ, R96 ;  /* 0x000000ffff2f4224 */ /* 0x000fe200078e0060 */
[----:B------:R-:W-:Y:S01]  /*f620*/  ISETP.GT.AND P3, PT, R48, 0xe, PT ;  /* 0x0000000e3000780c */ /* 0x000fe20003f64270 */
[----:B------:R-:W3:Y:S04]  /*f630*/  LDL R96, [R1+0xf0] ;  /* 0x0000f00001607983 */ /* 0x000ee80000100800 */
[----:B------:R0:W2:Y:S01]  /*f640*/  @P4 LDG.E.U8 R34, desc[UR24][R46.64] ;  /* 0x000000182e224981 */ /* 0x0000a2000c1e1100 */
[----:B------:R-:W-:-:S02]  /*f650*/  PRMT R35, RZ, 0x7610, R35 ;  /* 0x00007610ff237816 */ /* 0x000fc40000000023 */
[----:B------:R-:W-:Y:S01]  /*f660*/  PRMT R24, RZ, 0x7610, R24 ;  /* 0x00007610ff187816 */ /* 0x000fe20000000018 */
[----:B------:R-:W2:Y:S04]  /*f670*/  LDL R40, [R1+0xf4] ;  /* 0x0000f40001287983 */ /* 0x000ea80000100800 */
[----:B------:R-:W0:Y:S04]  /*f680*/  LDL R46, [R1+0xd0] ;  /* 0x0000d000012e7983 */ /* 0x000e280000100800 */
[----:B------:R-:W0:Y:S02]  /*f690*/  LDL R47, [R1+0xd4] ;  /* 0x0000d400012f7983 */ /* 0x000e240000100800 */
[----:B0-----:R-:W-:-:S04]  /*f6a0*/  @P4 LOP3.LUT R47, R47, R46, RZ, 0x3c, !PT ;  /* 0x0000002e2f2f4212 */ /* 0x001fc800078e3cff */
[----:B------:R-:W-:-:S04]  /*f6b0*/  @P4 LOP3.LUT R46, R47, R46, RZ, 0x3c, !PT ;  /* 0x0000002e2f2e4212 */ /* 0x000fc800078e3cff */
[----:B------:R-:W-:-:S05]  /*f6c0*/  @P4 LOP3.LUT R47, R47, R46, RZ, 0x3c, !PT ;  /* 0x0000002e2f2f4212 */ /* 0x000fca00078e3cff */
[----:B------:R2:W3:Y:S02]  /*f6d0*/  @P4 LDG.E.U8 R35, desc[UR24][R46.64] ;  /* 0x000000182e234981 */ /* 0x0004e4000c1e1100 */
[----:B--2---:R-:W-:Y:S02]  /*f6e0*/  @P3 IMAD.MOV.U32 R46, RZ, RZ, R62 ;  /* 0x000000ffff2e3224 */ /* 0x004fe400078e003e */
[----:B------:R-:W-:Y:S01]  /*f6f0*/  @P3 IMAD.MOV.U32 R47, RZ, RZ, R63 ;  /* 0x000000ffff2f3224 */ /* 0x000fe200078e003f */
[----:B------:R-:W-:Y:S01]  /*f700*/  PRMT R26, RZ, 0x7610, R26 ;  /* 0x00007610ff1a7816 */ /* 0x000fe2000000001a */
[----:B------:R-:W2:Y:S04]  /*f710*/  LDL R63, [R1+0x100] ;  /* 0x00010000013f7983 */ /* 0x000ea80000100800 */
[----:B------:R0:W2:Y:S01]  /*f720*/  @P3 LDG.E.U8 R24, desc[UR24][R46.64] ;  /* 0x000000182e183981 */ /* 0x0000a2000c1e1100 */
[----:B------:R-:W-:-:S02]  /*f730*/  ISETP.GT.AND P2, PT, R48, 0xf, PT ;  /* 0x0000000f3000780c */ /* 0x000fc40003f44270 */
[----:B------:R-:W-:Y:S01]  /*f740*/  PRMT R6, RZ, 0x7610, R6 ;  /* 0x00007610ff067816 */ /* 0x000fe20000000006 */
[----:B------:R-:W2:Y:S04]  /*f750*/  LDL R62, [R1+0x104] ;  /* 0x00010400013e7983 */ /* 0x000ea80000100800 */
[----:B------:R-:W0:Y:S04]  /*f760*/  LDL R46, [R1+0xe0] ;  /* 0x0000e000012e7983 */ /* 0x000e280000100800 */
[----:B------:R-:W0:Y:S02]  /*f770*/  LDL R47, [R1+0xe4] ;  /* 0x0000e400012f7983 */ /* 0x000e240000100800 */
        /* <DEDUP_REMOVED lines=11> */
[----:B0-----:R-:W-:Y:S02]  /*f830*/  @P2 IMAD.MOV.U32 R46, RZ, RZ, R40 ;  /* 0x000000ffff2e2224 */ /* 0x001fe400078e0028 */
[----:B---3--:R-:W-:Y:S01]  /*f840*/  @P2 IMAD.MOV.U32 R47, RZ, RZ, R96 ;  /* 0x000000ffff2f2224 */ /* 0x008fe200078e0060 */
        /* <DEDUP_REMOVED lines=14> */
[----:B------:R-:W-:Y:S01]  /*f930*/  ISETP.GT.AND P3, PT, R48, 0x11, PT ;  /* 0x000000113000780c */ /* 0x000fe20003f64270 */
[----:B------:R-:W2:Y:S04]  /*f940*/  LDL R63, [R1+0x128] ;  /* 0x00012800013f7983 */ /* 0x000ea80000100800 */
[----:B------:R0:W2:Y:S01]  /*f950*/  @P4 LDG.E.U8 R82, desc[UR24][R46.64] ;  /* 0x000000182e524981 */ /* 0x0000a2000c1e1100 */
[----:B------:R-:W-:-:S02]  /*f960*/  PRMT R119, RZ, 0x7610, R119 ;  /* 0x00007610ff777816 */ /* 0x000fc40000000077 */
[----:B------:R-:W-:Y:S01]  /*f970*/  ISETP.GT.AND P2, PT, R48, 0x12, PT ;  /* 0x000000123000780c */ /* 0x000fe20003f44270 */
        /* <DEDUP_REMOVED lines=10> */
[----:B------:R-:W-:-:S02]  /*fa20*/  PRMT R94, RZ, 0x7610, R94 ;  /* 0x00007610ff5e7816 */ /* 0x000fc4000000005e */
        /* <DEDUP_REMOVED lines=22> */
[----:B------:R0:W2:Y:S04]  /*fb90*/  @P4 LDG.E.U8 R8, desc[UR24][R46.64] ;  /* 0x000000182e084981 */ /* 0x0000a8000c1e1100 */
        /* <DEDUP_REMOVED lines=9> */
[C---:B------:R-:W-:Y:S02]  /*fc30*/  ISETP.GT.AND P3, PT, R48.reuse, 0x14, PT ;  /* 0x000000143000780c */ /* 0x040fe40003f64270 */
[----:B------:R-:W-:-:S02]  /*fc40*/  ISETP.GT.AND P2, PT, R48, 0x15, PT ;  /* 0x000000153000780c */ /* 0x000fc40003f44270 */
[----:B------:R-:W-:Y:S02]  /*fc50*/  PRMT R27, RZ, 0x7610, R27 ;  /* 0x00007610ff1b7816 */ /* 0x000fe4000000001b */
[----:B------:R-:W-:Y:S02]  /*fc60*/  PRMT R38, RZ, 0x7610, R38 ;  /* 0x00007610ff267816 */ /* 0x000fe40000000026 */
[----:B------:R-:W-:-:S05]  /*fc70*/  PRMT R32, RZ, 0x7610, R32 ;  /* 0x00007610ff207816 */ /* 0x000fca0000000020 */
[----:B0-----:R-:W-:-:S04]  /*fc80*/  @P3 LOP3.LUT R47, R47, R46, RZ, 0x3c, !PT ;  /* 0x0000002e2f2f3212 */ /* 0x001fc800078e3cff */
[----:B------:R-:W-:-:S04]  /*fc90*/  @P3 LOP3.LUT R46, R47, R46, RZ, 0x3c, !PT ;  /* 0x0000002e2f2e3212 */ /* 0x000fc800078e3cff */
[----:B------:R-:W-:-:S05]  /*fca0*/  @P3 LOP3.LUT R47, R47, R46, RZ, 0x3c, !PT ;  /* 0x0000002e2f2f3212 */ /* 0x000fca00078e3cff */
[----:B------:R0:W4:Y:S02]  /*fcb0*/  @P3 LDG.E.U8 R27, desc[UR24][R46.64] ;  /* 0x000000182e1b3981 */ /* 0x000124000c1e1100 */
[----:B0-----:R-:W-:Y:S02]  /*fcc0*/  @P3 IMAD.MOV.U32 R46, RZ, RZ, R40 ;  /* 0x000000ffff2e3224 */ /* 0x001fe400078e0028 */
[----:B---3--:R-:W-:Y:S01]  /*fcd0*/  @P3 IMAD.MOV.U32 R47, RZ, RZ, R96 ;  /* 0x000000ffff2f3224 */ /* 0x008fe200078e0060 */
[----:B------:R-:W-:Y:S01]  /*fce0*/  PRMT R33, RZ, 0x7610, R33 ;  /* 0x00007610ff217816 */ /* 0x000fe20000000021 */
[----:B------:R-:W3:Y:S04]  /*fcf0*/  LDL R96, [R1+0x168] ;  /* 0x0001680001607983 */ /* 0x000ee80000100800 */
[----:B------:R2:W3:Y:S01]  /*fd00*/  @P3 LDG.E.U8 R38, desc[UR24][R46.64] ;  /* 0x000000182e263981 */ /* 0x0004e2000c1e1100 */
[----:B------:R-:W-:-:S02]  /*fd10*/  ISETP.GT.AND P4, PT, R48, 0x16, PT ;  /* 0x000000163000780c */ /* 0x000fc40003f84270 */
[----:B------:R-:W-:Y:S01]  /*fd20*/  PRMT R21, RZ, 0x7610, R21 ;  /* 0x00007610ff157816 */ /* 0x000fe20000000015 */
[----:B------:R-:W3:Y:S01]  /*fd30*/  LDL R40, [R1+0x16c] ;  /* 0x00016c0001287983 */ /* 0x000ee20000100800 */
[----:B--2---:R-:W-:Y:S02]  /*fd40*/  @P2 IMAD.MOV.U32 R46, RZ, RZ, R62 ;  /* 0x000000ffff2e2224 */ /* 0x004fe400078e003e */
[----:B------:R-:W-:Y:S01]  /*fd50*/  @P2 IMAD.MOV.U32 R47, RZ, RZ, R63 ;  /* 0x000000ffff2f2224 */ /* 0x000fe200078e003f */
        /* <DEDUP_REMOVED lines=17> */
[----:B------:R-:W-:Y:S02]  /*fe70*/  ISETP.GT.AND P3, PT, R48, 0x17, PT ;  /* 0x000000173000780c */ /* 0x000fe40003f64270 */
[----:B------:R-:W-:-:S02]  /*fe80*/  PRMT R23, RZ, 0x7610, R23 ;  /* 0x00007610ff177816 */ /* 0x000fc40000000017 */
[----:B------:R-:W-:Y:S02]  /*fe90*/  PRMT R4, RZ, 0x7610, R4 ;  /* 0x00007610ff047816 */ /* 0x000fe40000000004 */
[----:B------:R-:W-:Y:S02]  /*fea0*/  PRMT R5, RZ, 0x7610, R5 ;  /* 0x00007610ff057816 */ /* 0x000fe40000000005 */
[----:B0-----:R-:W-:-:S04]  /*feb0*/  @P4 LOP3.LUT R47, R47, R46, RZ, 0x3c, !PT ;  /* 0x0000002e2f2f4212 */ /* 0x001fc800078e3cff */
[----:B------:R-:W-:-:S04]  /*fec0*/  @P4 LOP3.LUT R46, R47, R46, RZ, 0x3c, !PT ;  /* 0x0000002e2f2e4212 */ /* 0x000fc800078e3cff */
[----:B------:R-:W-:-:S05]  /*fed0*/  @P4 LOP3.LUT R47, R47, R46, RZ, 0x3c, !PT ;  /* 0x0000002e2f2f4212 */ /* 0x000fca00078e3cff */
[----:B------:R3:W4:Y:S02]  /*fee0*/  @P4 LDG.E.U8 R23, desc[UR24][R46.64] ;  /* 0x000000182e174981 */ /* 0x000724000c1e1100 */
[----:B---3--:R-:W-:Y:S02]  /*fef0*/  @P3 IMAD.MOV.U32 R46, RZ, RZ, R40 ;  /* 0x000000ffff2e3224 */ /* 0x008fe400078e0028 */
[----:B------:R-:W-:Y:S01]  /*ff00*/  @P3 IMAD.MOV.U32 R47, RZ, RZ, R96 ;  /* 0x000000ffff2f3224 */ /* 0x000fe200078e0060 */
[----:B------:R-:W-:Y:S01]  /*ff10*/  ISETP.GT.AND P2, PT, R48, 0x18, PT ;  /* 0x000000183000780c */ /* 0x000fe20003f44270 */
[----:B------:R-:W3:Y:S04]  /*ff20*/  LDL R96, [R1+0x188] ;  /* 0x0001880001607983 */ /* 0x000ee80000100800 */
[----:B------:R2:W3:Y:S01]  /*ff30*/  @P3 LDG.E.U8 R4, desc[UR24][R46.64] ;  /* 0x000000182e043981 */ /* 0x0004e2000c1e1100 */
[----:B------:R-:W-:-:S03]  /*ff40*/  PRMT R81, RZ, 0x7610, R81 ;  /* 0x00007610ff517816 */ /* 0x000fc60000000051 */
[----:B------:R-:W3:Y:S01]  /*ff50*/  LDL R40, [R1+0x18c] ;  /* 0x00018c0001287983 */ /* 0x000ee20000100800 */
[----:B--2---:R-:W-:Y:S02]  /*ff60*/  @P3 IMAD.MOV.U32 R46, RZ, RZ, R62 ;  /* 0x000000ffff2e3224 */ /* 0x004fe400078e003e */
[----:B------:R-:W-:Y:S01]  /*ff70*/  @P3 IMAD.MOV.U32 R47, RZ, RZ, R63 ;  /* 0x000000ffff2f3224 */ /* 0x000fe200078e003f */
[----:B------:R-:W-:Y:S01]  /*ff80*/  ISETP.GT.AND P4, PT, R48, 0x19, PT ;  /* 0x000000193000780c */ /* 0x000fe20003f84270 */
[----:B------:R-:W2:Y:S04]  /*ff90*/  LDL R63, [R1+0x198] ;  /* 0x00019800013f7983 */ /* 0x000ea80000100800 */
        /* <DEDUP_REMOVED lines=119> */
[----:B-1----:R-:W-:-:S05]  /*10710*/  PRMT R10, RZ, 0x7610, R10 ;  /* 0x00007610ff0a7816 */ /* 0x002fca000000000a */
        /* <DEDUP_REMOVED lines=70> */
[----:B------:R-:W2:Y:S01]  /*10b80*/  @P4 LDG.E.U8 R28, desc[UR24][R46.64] ;  /* 0x000000182e1c4981 */ /* 0x000ea2000c1e1100 */
[----:B------:R-:W-:-:S02]  /*10b90*/  PRMT R113, RZ, 0x7610, R113 ;  /* 0x00007610ff717816 */ /* 0x000fc40000000071 */
[----:B------:R-:W-:Y:S01]  /*10ba0*/  PRMT R30, RZ, 0x7610, R30 ;  /* 0x00007610ff1e7816 */ /* 0x000fe2000000001e */
[----:B------:R-:W2:Y:S04]  /*10bb0*/  LDL R40, [R1+0x220] ;  /* 0x0002200001287983 */ /* 0x000ea80000100800 */
[----:B------:R0:W2:Y:S04]  /*10bc0*/  @P5 LDG.E.U8 R113, desc[UR24][R14.64] ;  /* 0x000000180e715981 */ /* 0x0000a8000c1e1100 */
[----:B------:R-:W2:Y:S04]  /*10bd0*/  LDL R46, [R1+0x3d0] ;  /* 0x0003d000012e7983 */ /* 0x000ea80000100800 */
[----:B------:R-:W2:Y:S01]  /*10be0*/  LDL R47, [R1+0x3d4] ;  /* 0x0003d400012f7983 */ /* 0x000ea20000100800 */
[----:B0-----:R-:W-:-:S02]  /*10bf0*/  PRMT R14, RZ, 0x7610, R14 ;  /* 0x00007610ff0e7816 */ /* 0x001fc4000000000e */
[----:B--2---:R-:W-:-:S04]  /*10c00*/  @P4 LOP3.LUT R47, R47, R46, RZ, 0x3c, !PT ;  /* 0x0000002e2f2f4212 */ /* 0x004fc800078e3cff */
[----:B------:R-:W-:-:S04]  /*10c10*/  @P4 LOP3.LUT R46, R47, R46, RZ, 0x3c, !PT ;  /* 0x0000002e2f2e4212 */ /* 0x000fc800078e3cff */
[----:B------:R-:W-:-:S05]  /*10c20*/  @P4 LOP3.LUT R47, R47, R46, RZ, 0x3c, !PT ;  /* 0x0000002e2f2f4212 */ /* 0x000fca00078e3cff */
[----:B------:R0:W2:Y:S02]  /*10c30*/  @P4 LDG.E.U8 R30, desc[UR24][R46.64] ;  /* 0x000000182e1e4981 */ /* 0x0000a4000c1e1100 */
[----:B0-----:R-:W-:Y:S02]  /*10c40*/  @P3 IMAD.MOV.U32 R46, RZ, RZ, R62 ;  /* 0x000000ffff2e3224 */ /* 0x001fe400078e003e */
        /* <DEDUP_REMOVED lines=133> */
[----:B------:R-:W-:-:S02]  /*114a0*/  PRMT R75, RZ, 0x7610, R75 ;  /* 0x00007610ff4b7816 */ /* 0x000fc4000000004b */
        /* <DEDUP_REMOVED lines=30> */
[----:B---3--:R-:W-:Y:S02]  /*11690*/  @P4 IMAD.MOV.U32 R46, RZ, RZ, R40 ;  /* 0x000000ffff2e4224 */ /* 0x008fe400078e0028 */
[----:B------:R-:W-:Y:S01]  /*116a0*/  @P4 IMAD.MOV.U32 R47, RZ, RZ, R96 ;  /* 0x000000ffff2f4224 */ /* 0x000fe200078e0060 */
        /* <DEDUP_REMOVED lines=62> */
[----:B------:R-:W-:Y:S02]  /*11a90*/  ISETP.GT.AND P3, PT, R48, 0x36, PT ;  /* 0x000000363000780c */ /* 0x000fe40003f64270 */
        /* <DEDUP_REMOVED lines=114> */
[----:B------:R-:W0:Y:S04]  /*121c0*/  S2R R40, SR_TID.X ;  /* 0x0000000000287919 */ /* 0x000e280000002100 */
        /* <DEDUP_REMOVED lines=9> */
[----:B------:R-:W1:Y:S04]  /*12260*/  LDL R46, [R1+0x244] ;  /* 0x00024400012e7983 */ /* 0x000e680000100800 */
[----:B------:R-:W1:Y:S01]  /*12270*/  LDL R47, [R1+0x248] ;  /* 0x00024800012f7983 */ /* 0x000e620000100800 */
[----:B0-----:R-:W-:-:S04]  /*12280*/  LOP3.LUT R40, R40, 0x3f, RZ, 0xc0, !PT ;  /* 0x0000003f28287812 */ /* 0x001fc800078ec0ff */
[----:B------:R-:W-:Y:S02]  /*12290*/  ISETP.GE.AND P2, PT, R40, R48, PT ;  /* 0x000000302800720c */ /* 0x000fe40003f46270 */
[----:B------:R-:W2:Y:S01]  /*122a0*/  LDL.LU R40, [R1+0x63c] ;  /* 0x00063c0001287983 */ /* 0x000ea20000300800 */
[----:B-1----:R-:W-:-:S04]  /*122b0*/  @P3 LOP3.LUT R47, R47, R46, RZ, 0x3c, !PT ;  /* 0x0000002e2f2f3212 */ /* 0x002fc800078e3cff */
        /* <DEDUP_REMOVED lines=9> */
[----:B------:R0:W2:Y:S01]  /*12350*/  @P3 LDG.E.U8 R50, desc[UR24][R46.64] ;  /* 0x000000182e323981 */ /* 0x0000a2000c1e1100 */
[----:B------:R-:W-:Y:S06]  /*12360*/  BAR.SYNC.DEFER_BLOCKING 0x0 ;  /* 0x0000000000007b1d */ /* 0x000fec0000010000 */
[----:B------:R-:W0:Y:S04]  /*12370*/  LDL R46, [R1+0x254] ;  /* 0x00025400012e7983 */ /* 0x000e280000100800 */
[----:B------:R-:W0:Y:S01]  /*12380*/  LDL R47, [R1+0x258] ;  /* 0x00025800012f7983 */ /* 0x000e220000100800 */
[----:B------:R-:W-:-:S02]  /*12390*/  PRMT R49, RZ, 0x7610, R49 ;  /* 0x00007610ff317816 */ /* 0x000fc40000000031 */
[----:B0-----:R-:W-:-:S04]  /*123a0*/  @!P2 LOP3.LUT R47, R47, R46, RZ, 0x3c, !PT ;  /* 0x0000002e2f2fa212 */ /* 0x001fc800078e3cff */
[----:B------:R-:W-:-:S04]  /*123b0*/  @!P2 LOP3.LUT R46, R47, R46, RZ, 0x3c, !PT ;  /* 0x0000002e2f2ea212 */ /* 0x000fc800078e3cff */
[----:B------:R-:W-:-:S05]  /*123c0*/  @!P2 LOP3.LUT R47, R47, R46, RZ, 0x3c, !PT ;  /* 0x0000002e2f2fa212 */ /* 0x000fca00078e3cff */
[----:B------:R3:W2:Y:S04]  /*123d0*/  @!P2 LDG.E.U8 R49, desc[UR24][R46.64] ;  /* 0x000000182e31a981 */ /* 0x0006a8000c1e1100 */
[----:B------:R-:W2:Y:S01]  /*123e0*/  LDL R47, [R1+0x264] ;  /* 0x00026400012f7983 */ /* 0x000ea20000100800 */
[----:B------:R-:W-:Y:S01]  /*123f0*/  PRMT R48, RZ, 0x7610, R48 ;  /* 0x00007610ff307816 */ /* 0x000fe20000000030 */
[----:B---3--:R-:W-:Y:S01]  /*12400*/  @!P2 IMAD.MOV.U32 R46, RZ, RZ, R96 ;  /* 0x000000ffff2ea224 */ /* 0x008fe200078e0060 */
[----:B------:R-:W-:Y:S01]  /*12410*/  PRMT R65, RZ, 0x7610, R65 ;  /* 0x00007610ff417816 */ /* 0x000fe20000000041 */
[----:B------:R-:W3:Y:S04]  /*12420*/  LDL R96, [R1+0x2c8] ;  /* 0x0002c80001607983 */ /* 0x000ee80000100800 */
[----:B--2---:R0:W2:Y:S02]  /*12430*/  @!P2 LDG.E.U8 R48, desc[UR24][R46.64] ;  /* 0x000000182e30a981 */ /* 0x0040a4000c1e1100 */
[----:B0-----:R-:W-:-:S06]  /*12440*/  PRMT R47, RZ, 0x7610, R47 ;  /* 0x00007610ff2f7816 */ /* 0x001fcc000000002f */
[----:B------:R0:W2:Y:S04]  /*12450*/  @!P2 LDG.E.U8 R47, desc[UR24][R62.64] ;  /* 0x000000183e2fa981 */ /* 0x0000a8000c1e1100 */
[----:B------:R-:W0:Y:S04]  /*12460*/  LDL R62, [R1+0x284] ;  /* 0x00028400013e7983 */ /* 0x000e280000100800 */
[----:B------:R-:W0:Y:S01]  /*12470*/  LDL R63, [R1+0x288] ;  /* 0x00028800013f7983 */ /* 0x000e220000100800 */
[----:B------:R-:W-:Y:S02]  /*12480*/  PRMT R46, RZ, 0x7610, R46 ;  /* 0x00007610ff2e7816 */ /* 0x000fe4000000002e */
[----:B0-----:R-:W-:-:S04]  /*12490*/  @!P2 LOP3.LUT R63, R63, R62, RZ, 0x3c, !PT ;  /* 0x0000003e3f3fa212 */ /* 0x001fc800078e3cff */
[----:B------:R-:W-:-:S04]  /*124a0*/  @!P2 LOP3.LUT R62, R63, R62, RZ, 0x3c, !PT ;  /* 0x0000003e3f3ea212 */ /* 0x000fc800078e3cff */
[----:B------:R-:W-:-:S05]  /*124b0*/  @!P2 LOP3.LUT R63, R63, R62, RZ, 0x3c, !PT ;  /* 0x0000003e3f3fa212 */ /* 0x000fca00078e3cff */
[----:B------:R0:W2:Y:S04]  /*124c0*/  @!P2 LDG.E.U8 R46, desc[UR24][R62.64] ;  /* 0x000000183e2ea981 */ /* 0x0000a8000c1e1100 */
[----:B------:R-:W0:Y:S04]  /*124d0*/  LDL R62, [R1+0x294] ;  /* 0x00029400013e7983 */ /* 0x000e280000100800 */
[----:B------:R-:W0:Y:S02]  /*124e0*/  LDL R63, [R1+0x298] ;  /* 0x00029800013f7983 */ /* 0x000e240000100800 */
[----:B0-----:R-:W-:-:S04]  /*124f0*/  @!P2 LOP3.LUT R63, R63, R62, RZ, 0x3c, !PT ;  /* 0x0000003e3f3fa212 */ /* 0x001fc800078e3cff */
[----:B------:R-:W-:-:S04]  /*12500*/  @!P2 LOP3.LUT R62, R63, R62, RZ, 0x3c, !PT ;  /* 0x0000003e3f3ea212 */ /* 0x000fc800078e3cff */
[----:B------:R-:W-:-:S05]  /*12510*/  @!P2 LOP3.LUT R63, R63, R62, RZ, 0x3c, !PT ;  /* 0x0000003e3f3fa212 */ /* 0x000fca00078e3cff */
        /* <DEDUP_REMOVED lines=9> */
[----:B------:R-:W0:Y:S01]  /*125b0*/  LDL R63, [R1+0x2b8] ;  /* 0x0002b800013f7983 */ /* 0x000e220000100800 */
[----:B----4-:R-:W-:Y:S02]  /*125c0*/  PRMT R67, RZ, 0x7610, R67 ;  /* 0x00007610ff437816 */ /* 0x010fe40000000043 */
[----:B0-----:R-:W-:-:S04]  /*125d0*/  @!P2 LOP3.LUT R63, R63, R62, RZ, 0x3c, !PT ;  /* 0x0000003e3f3fa212 */ /* 0x001fc800078e3cff */
[----:B------:R-:W-:-:S04]  /*125e0*/  @!P2 LOP3.LUT R62, R63, R62, RZ, 0x3c, !PT ;  /* 0x0000003e3f3ea212 */ /* 0x000fc800078e3cff */
[----:B------:R-:W-:-:S05]  /*125f0*/  @!P2 LOP3.LUT R63, R63, R62, RZ, 0x3c, !PT ;  /* 0x0000003e3f3fa212 */ /* 0x000fca00078e3cff */
[----:B------:R3:W4:Y:S04]  /*12600*/  @!P2 LDG.E.U8 R67, desc[UR24][R62.64] ;  /* 0x000000183e43a981 */ /* 0x000728000c1e1100 */
[----:B------:R-:W2:Y:S01]  /*12610*/  LDL R63, [R1+0x2c4] ;  /* 0x0002c400013f7983 */ /* 0x000ea20000100800 */
[----:B------:R-:W-:Y:S01]  /*12620*/  PRMT R68, RZ, 0x7610, R68 ;  /* 0x00007610ff447816 */ /* 0x000fe20000000044 */
[----:B---3--:R-:W-:Y:S02]  /*12630*/  @!P2 IMAD.MOV.U32 R62, RZ, RZ, R96 ;  /* 0x000000ffff3ea224 */ /* 0x008fe400078e0060 */
[----:B------:R0:W-:Y:S04]  /*12640*/  STS.U8 [R40+UR9+0x8000], R69 ;  /* 0x0080004528007988 */ /* 0x0001e80008000009 */
[----:B------:R1:W-:Y:S04]  /*12650*/  STS.U8 [R40+UR9+0xc000], R70 ;  /* 0x00c0004628007988 */ /* 0x0003e80008000009 */
[----:B------:R3:W-:Y:S04]  /*12660*/  STS.U8 [R40+UR9+0x8400], R71 ;  /* 0x0084004728007988 */ /* 0x0007e80008000009 */
[----:B------:R0:W-:Y:S04]  /*12670*/  STS.U8 [R40+UR9+0xc400], R84 ;  /* 0x00c4005428007988 */ /* 0x0001e80008000009 */
[----:B------:R-:W3:Y:S04]  /*12680*/  LDL R96, [R1+0x318] ;  /* 0x0003180001607983 */ /* 0x000ee80000100800 */
[----:B--2---:R2:W2:Y:S04]  /*12690*/  @!P2 LDG.E.U8 R68, desc[UR24][R62.64] ;  /* 0x000000183e44a981 */ /* 0x0044a8000c1e1100 */
[----:B------:R-:W2:Y:S04]  /*126a0*/  LDL R62, [R1+0x2d4] ;  /* 0x0002d400013e7983 */ /* 0x000ea80000100800 */
[----:B------:R-:W2:Y:S01]  /*126b0*/  LDL R63, [R1+0x2d8] ;  /* 0x0002d800013f7983 */ /* 0x000ea20000100800 */
[----:B0-----:R-:W-:-:S02]  /*126c0*/  PRMT R69, RZ, 0x7610, R69 ;  /* 0x00007610ff457816 */ /* 0x001fc40000000045 */
[----:B--2---:R-:W-:-:S04]  /*126d0*/  @!P2 LOP3.LUT R63, R63, R62, RZ, 0x3c, !PT ;  /* 0x0000003e3f3fa212 */ /* 0x004fc800078e3cff */
[----:B------:R-:W-:-:S04]  /*126e0*/  @!P2 LOP3.LUT R62, R63, R62, RZ, 0x3c, !PT ;  /* 0x0000003e3f3ea212 */ /* 0x000fc800078e3cff */
[----:B------:R-:W-:-:S05]  /*126f0*/  @!P2 LOP3.LUT R63, R63, R62, RZ, 0x3c, !PT ;  /* 0x0000003e3f3fa212 */ /* 0x000fca00078e3cff */
[----:B------:R0:W2:Y:S04]  /*12700*/  @!P2 LDG.E.U8 R69, desc[UR24][R62.64] ;  /* 0x000000183e45a981 */ /* 0x0000a8000c1e1100 */
[----:B------:R-:W0:Y:S04]  /*12710*/  LDL R62, [R1+0x2e4] ;  /* 0x0002e400013e7983 */ /* 0x000e280000100800 */
[----:B------:R-:W0:Y:S01]  /*12720*/  LDL R63, [R1+0x2e8] ;  /* 0x0002e800013f7983 */ /* 0x000e220000100800 */
[----:B-1----:R-:W-:Y:S02]  /*12730*/  PRMT R70, RZ, 0x7610, R70 ;  /* 0x00007610ff467816 */ /* 0x002fe40000000046 */
[----:B0-----:R-:W-:-:S04]  /*12740*/  @!P2 LOP3.LUT R63, R63, R62, RZ, 0x3c, !PT ;  /* 0x0000003e3f3fa212 */ /* 0x001fc800078e3cff */
[----:B------:R-:W-:-:S04]  /*12750*/  @!P2 LOP3.LUT R62, R63, R62, RZ, 0x3c, !PT ;  /* 0x0000003e3f3ea212 */ /* 0x000fc800078e3cff */
[----:B------:R-:W-:-:S05]  /*12760*/  @!P2 LOP3.LUT R63, R63, R62, RZ, 0x3c, !PT ;  /* 0x0000003e3f3fa212 */ /* 0x000fca00078e3cff */
[----:B------:R0:W2:Y:S04]  /*12770*/  @!P2 LDG.E.U8 R70, desc[UR24][R62.64] ;  /* 0x000000183e46a981 */ /* 0x0000a8000c1e1100 */
[----:B------:R-:W0:Y:S04]  /*12780*/  LDL R62, [R1+0x2f4] ;  /* 0x0002f400013e7983 */ /* 0x000e280000100800 */
[----:B------:R-:W0:Y:S01]  /*12790*/  LDL R63, [R1+0x2f8] ;  /* 0x0002f800013f7983 */ /* 0x000e220000100800 */
[----:B---3--:R-:W-:Y:S02]  /*127a0*/  PRMT R71, RZ, 0x7610, R71 ;  /* 0x00007610ff477816 */ /* 0x008fe40000000047 */
[----:B0-----:R-:W-:-:S04]  /*127b0*/  @!P2 LOP3.LUT R63, R63, R62, RZ, 0x3c, !PT ;  /* 0x0000003e3f3fa212 */ /* 0x001fc800078e3cff */
[----:B------:R-:W-:-:S04]  /*127c0*/  @!P2 LOP3.LUT R62, R63, R62, RZ, 0x3c, !PT ;  /* 0x0000003e3f3ea212 */ /* 0x000fc800078e3cff */
[----:B------:R-:W-:-:S05]  /*127d0*/  @!P2 LOP3.LUT R63, R63, R62, RZ, 0x3c, !PT ;  /* 0x0000003e3f3fa212 */ /* 0x000fca00078e3cff */
[----:B------:R0:W3:Y:S04]  /*127e0*/  @!P2 LDG.E.U8 R71, desc[UR24][R62.64] ;  /* 0x000000183e47a981 */ /* 0x0000e8000c1e1100 */
[----:B------:R-:W0:Y:S04]  /*127f0*/  LDL R62, [R1+0x304] ;  /* 0x00030400013e7983 */ /* 0x000e280000100800 */
[----:B------:R-:W0:Y:S01]  /*12800*/  LDL R63, [R1+0x308] ;  /* 0x00030800013f7983 */ /* 0x000e220000100800 */
[----:B------:R-:W-:Y:S02]  /*12810*/  PRMT R84, RZ, 0x7610, R84 ;  /* 0x00007610ff547816 */ /* 0x000fe40000000054 */
[----:B0-----:R-:W-:-:S04]  /*12820*/  @!P2 LOP3.LUT R63, R63, R62, RZ, 0x3c, !PT ;  /* 0x0000003e3f3fa212 */ /* 0x001fc800078e3cff */
[----:B------:R-:W-:-:S04]  /*12830*/  @!P2 LOP3.LUT R62, R63, R62, RZ, 0x3c, !PT ;  /* 0x0000003e3f3ea212 */ /* 0x000fc800078e3cff */
[----:B------:R-:W-:-:S05]  /*12840*/  @!P2 LOP3.LUT R63, R63, R62, RZ, 0x3c, !PT ;  /* 0x0000003e3f3fa212 */ /* 0x000fca00078e3cff */
[----:B------:R0:W2:Y:S04]  /*12850*/  @!P2 LDG.E.U8 R84, desc[UR24][R62.64] ;  /* 0x000000183e54a981 */ /* 0x0000a8000c1e1100 */
[----:B------:R-:W2:Y:S01]  /*12860*/  LDL R63, [R1+0x314] ;  /* 0x00031400013f7983 */ /* 0x000ea20000100800 */
[----:B0-----:R-:W-:-:S03]  /*12870*/  @!P2 IMAD.MOV.U32 R62, RZ, RZ, R96 ;  /* 0x000000ffff3ea224 */ /* 0x001fc600078e0060 */
[----:B------:R0:W-:Y:S04]  /*12880*/  STS.U8 [R40+UR9+0x8800], R83 ;  /* 0x0088005328007988 */ /* 0x0001e80008000009 */
[----:B------:R1:W-:Y:S04]  /*12890*/  STS.U8 [R40+UR9+0xc800], R82 ;  /* 0x00c8005228007988 */ /* 0x0003e80008000009 */
[----:B------:R1:W-:Y:S01]  /*128a0*/  STS.U8 [R40+UR9+0x8c00], R81 ;  /* 0x008c005128007988 */ /* 0x0003e20008000009 */
[----:B0-----:R-:W-:-:S03]  /*128b0*/  PRMT R83, RZ, 0x7610, R83 ;  /* 0x00007610ff537816 */ /* 0x001fc60000000053 */
[----:B------:R0:W-:Y:S04]  /*128c0*/  STS.U8 [R40+UR9+0xcc00], R80 ;  /* 0x00cc005028007988 */ /* 0x0001e80008000009 */
[----:B------:R0:W-:Y:S04]  /*128d0*/  STS.U8 [R40+UR9+0x9000], R79 ;  /* 0x0090004f28007988 */ /* 0x0001e80008000009 */
[----:B------:R-:W3:Y:S04]  /*128e0*/  LDL R96, [R1+0x270] ;  /* 0x0002700001607983 */ /* 0x000ee80000100800 */
[----:B--2---:R2:W2:Y:S04]  /*128f0*/  @!P2 LDG.E.U8 R83, desc[UR24][R62.64] ;  /* 0x000000183e53a981 */ /* 0x0044a8000c1e1100 */
[----:B------:R-:W2:Y:S04]  /*12900*/  LDL R62, [R1+0x1d4] ;  /* 0x0001d400013e7983 */ /* 0x000ea80000100800 */
[----:B------:R-:W2:Y:S01]  /*12910*/  LDL R63, [R1+0x324] ;  /* 0x00032400013f7983 */ /* 0x000ea20000100800 */
[----:B-1----:R-:W-:-:S02]  /*12920*/  PRMT R82, RZ, 0x7610, R82 ;  /* 0x00007610ff527816 */ /* 0x002fc40000000052 */
[----:B--2---:R-:W-:-:S04]  /*12930*/  @!P2 LOP3.LUT R63, R63, R62, RZ, 0x3c, !PT ;  /* 0x0000003e3f3fa212 */ /* 0x004fc800078e3cff */
[----:B------:R-:W-:-:S04]  /*12940*/  @!P2 LOP3.LUT R62, R63, R62, RZ, 0x3c, !PT ;  /* 0x0000003e3f3ea212 */ /* 0x000fc800078e3cff */
[----:B------:R-:W-:-:S05]  /*12950*/  @!P2 LOP3.LUT R63, R63, R62, RZ, 0x3c, !PT ;  /* 0x0000003e3f3fa212 */ /* 0x000fca00078e3cff */
[----:B------:R1:W2:Y:S04]  /*12960*/  @!P2 LDG.E.U8 R82, desc[UR24][R62.64] ;  /* 0x000000183e52a981 */ /* 0x0002a8000c1e1100 */
[----:B------:R-:W1:Y:S04]  /*12970*/  LDL R62, [R1+0x1e0] ;  /* 0x0001e000013e7983 */ /* 0x000e680000100800 */
[----:B------:R-:W1:Y:S01]  /*12980*/  LDL R63, [R1+0x32c] ;  /* 0x00032c00013f7983 */ /* 0x000e620000100800 */
[----:B------:R-:W-:Y:S02]  /*12990*/  PRMT R81, RZ, 0x7610, R81 ;  /* 0x00007610ff517816 */ /* 0x000fe40000000051 */
[----:B-1----:R-:W-:-:S04]  /*129a0*/  @!P2 LOP3.LUT R63, R63, R62, RZ, 0x3c, !PT ;  /* 0x0000003e3f3fa212 */ /* 0x002fc800078e3cff */
[----:B------:R-:W-:-:S04]  /*129b0*/  @!P2 LOP3.LUT R62, R63, R62, RZ, 0x3c, !PT ;  /* 0x0000003e3f3ea212 */ /* 0x000fc800078e3cff */
[----:B------:R-:W-:-:S05]  /*129c0*/  @!P2 LOP3.LUT R63, R63, R62, RZ, 0x3c, !PT ;  /* 0x0000003e3f3fa212 */ /* 0x000fca00078e3cff */
[----:B------:R1:W2:Y:S04]  /*129d0*/  @!P2 LDG.E.U8 R81, desc[UR24][R62.64] ;  /* 0x000000183e51a981 */ /* 0x0002a8000c1e1100 */
[----:B------:R-:W1:Y:S04]  /*129e0*/  LDL R62, [R1+0x1e8] ;  /* 0x0001e800013e7983 */ /* 0x000e680000100800 */
[----:B------:R-:W1:Y:S01]  /*129f0*/  LDL R63, [R1+0x334] ;  /* 0x00033400013f7983 */ /* 0x000e620000100800 */
[----:B0-----:R-:W-:Y:S02]  /*12a00*/  PRMT R80, RZ, 0x7610, R80 ;  /* 0x00007610ff507816 */ /* 0x001fe40000000050 */
[----:B-1----:R-:W-:-:S04]  /*12a10*/  @!P2 LOP3.LUT R63, R63, R62, RZ, 0x3c, !PT ;  /* 0x0000003e3f3fa212 */ /* 0x002fc800078e3cff */
        /* <DEDUP_REMOVED lines=11> */
[----:B---3--:R-:W-:-:S03]  /*12ad0*/  @!P2 IMAD.MOV.U32 R62, RZ, RZ, R96 ;  /* 0x000000ffff3ea224 */ /* 0x008fc600078e0060 */
        /* <DEDUP_REMOVED lines=17> */
[----:B---3--:R-:W-:Y:S02]  /*12bf0*/  PRMT R76, RZ, 0x7610, R76 ;  /* 0x00007610ff4c7816 */ /* 0x008fe4000000004c */
[----:B-1----:R-:W-:-:S04]  /*12c00*/  @!P2 LOP3.LUT R63, R63, R62, RZ, 0x3c, !PT ;  /* 0x0000003e3f3fa212 */ /* 0x002fc800078e3cff */
[----:B------:R-:W-:-:S04]  /*12c10*/  @!P2 LOP3.LUT R62, R63, R62, RZ, 0x3c, !PT ;  /* 0x0000003e3f3ea212 */ /* 0x000fc800078e3cff */
[----:B------:R-:W-:-:S05]  /*12c20*/  @!P2 LOP3.LUT R63, R63, R62, RZ, 0x3c, !PT ;  /* 0x0000003e3f3fa212 */ /* 0x000fca00078e3cff */
[----:B------:R1:W3:Y:S04]  /*12c30*/  @!P2 LDG.E.U8 R76, desc[UR24][R62.64] ;  /* 0x000000183e4ca981 */ /* 0x0002e8000c1e1100 */
        /* <DEDUP_REMOVED lines=16> */
[----:B------:R0:W-:Y:S02]  /*12d40*/  STS.U8 [R40+UR9+0x9c00], R73 ;  /* 0x009c004928007988 */ /* 0x0001e40008000009 */
[----:B0-----:R-:W-:-:S06]  /*12d50*/  PRMT R73, RZ, 0x7610, R73 ;  /* 0x00007610ff497816 */ /* 0x001fcc0000000049 */
[----:B--2---:R0:W2:Y:S04]  /*12d60*/  @!P2 LDG.E.U8 R73, desc[UR24][R62.64] ;  /* 0x000000183e49a981 */ /* 0x0040a8000c1e1100 */
[----:B------:R-:W0:Y:S04]  /*12d70*/  LDL R62, [R1+0x2cc] ;  /* 0x0002cc00013e7983 */ /* 0x000e280000100800 */
[----:B------:R-:W0:Y:S04]  /*12d80*/  LDL R63, [R1+0x2d0] ;  /* 0x0002d000013f7983 */ /* 0x000e280000100800 */
[----:B------:R1:W-:Y:S02]  /*12d90*/  STS.U8 [R40+UR9+0xdc00], R72 ;  /* 0x00dc004828007988 */ /* 0x0003e40008000009 */
[----:B-1----:R-:W-:-:S02]  /*12da0*/  PRMT R72, RZ, 0x7610, R72 ;  /* 0x00007610ff487816 */ /* 0x002fc40000000048 */
[----:B0-----:R-:W-:-:S04]  /*12db0*/  @!P2 LOP3.LUT R63, R63, R62, RZ, 0x3c, !PT ;  /* 0x0000003e3f3fa212 */ /* 0x001fc800078e3cff */
[----:B------:R-:W-:-:S04]  /*12dc0*/  @!P2 LOP3.LUT R62, R63, R62, RZ, 0x3c, !PT ;  /* 0x0000003e3f3ea212 */ /* 0x000fc800078e3cff */
[----:B------:R-:W-:-:S05]  /*12dd0*/  @!P2 LOP3.LUT R63, R63, R62, RZ, 0x3c, !PT ;  /* 0x0000003e3f3fa212 */ /* 0x000fca00078e3cff */
[----:B------:R0:W2:Y:S04]  /*12de0*/  @!P2 LDG.E.U8 R72, desc[UR24][R62.64] ;  /* 0x000000183e48a981 */ /* 0x0000a8000c1e1100 */
[----:B------:R-:W0:Y:S04]  /*12df0*/  LDL R62, [R1+0x2dc] ;  /* 0x0002dc00013e7983 */ /* 0x000e280000100800 */
[----:B------:R-:W0:Y:S01]  /*12e00*/  LDL R63, [R1+0x2e0] ;  /* 0x0002e000013f7983 */ /* 0x000e220000100800 */
[----:B------:R-:W-:-:S05]  /*12e10*/  LOP3.LUT R96, R40, 0x10, RZ, 0x3c, !PT ;  /* 0x0000001028607812 */ /* 0x000fca00078e3cff */
[----:B------:R1:W-:Y:S02]  /*12e20*/  STS.U8 [R96+UR9+0x8080], R111 ;  /* 0x0080806f60007988 */ /* 0x0003e40008000009 */
[----:B-1----:R-:W-:Y:S02]  /*12e30*/  PRMT R111, RZ, 0x7610, R111 ;  /* 0x00007610ff6f7816 */ /* 0x002fe4000000006f */
[----:B0-----:R-:W-:-:S04]  /*12e40*/  @!P2 LOP3.LUT R63, R63, R62, RZ, 0x3c, !PT ;  /* 0x0000003e3f3fa212 */ /* 0x001fc800078e3cff */
[----:B------:R-:W-:-:S04]  /*12e50*/  @!P2 LOP3.LUT R62, R63, R62, RZ, 0x3c, !PT ;  /* 0x0000003e3f3ea212 */ /* 0x000fc800078e3cff */
[----:B------:R-:W-:-:S05]  /*12e60*/  @!P2 LOP3.LUT R63, R63, R62, RZ, 0x3c, !PT ;  /* 0x0000003e3f3fa212 */ /* 0x000fca00078e3cff */
[----:B------:R0:W2:Y:S04]  /*12e70*/  @!P2 LDG.E.U8 R111, desc[UR24][R62.64] ;  /* 0x000000183e6fa981 */ /* 0x0000a8000c1e1100 */
        /* <DEDUP_REMOVED lines=52> */
[----:B------:R1:W-:Y:S04]  /*131c0*/  STS.U8 [R96+UR9+0x9080], R10 ;  /* 0x0090800a60007988 */ /* 0x0003e80008000009 */
[----:B------:R0:W-:Y:S04]  /*131d0*/  STS.U8 [R96+UR9+0xd080], R112 ;  /* 0x00d0807060007988 */ /* 0x0001e80008000009 */
[----:B------:R0:W-:Y:S04]  /*131e0*/  STS.U8 [R96+UR9+0x9480], R109 ;  /* 0x0094806d60007988 */ /* 0x0001e80008000009 */
[----:B------:R0:W-:Y:S04]  /*131f0*/  STS.U8 [R96+UR9+0xd480], R124 ;  /* 0x00d4807c60007988 */ /* 0x0001e80008000009 */
[----:B------:R0:W-:Y:S04]  /*13200*/  STS.U8 [R96+UR9+0x9880], R102 ;  /* 0x0098806660007988 */ /* 0x0001e80008000009 */
[----:B------:R-:W-:Y:S04]  /*13210*/  STS.U8 [R96+UR9+0xd880], R101 ;  /* 0x00d8806560007988 */ /* 0x000fe80008000009 */
[----:B------:R0:W-:Y:S04]  /*13220*/  STS.U8 [R96+UR9+0x9c80], R85 ;  /* 0x009c805560007988 */ /* 0x0001e80008000009 */
[----:B------:R0:W-:Y:S02]  /*13230*/  STS.U8 [R96+UR9+0xdc80], R64 ;  /* 0x00dc804060007988 */ /* 0x0001e40008000009 */
[----:B0-----:R-:W-:-:S04]  /*13240*/  @!P2 LOP3.LUT R63, R63, R62, RZ, 0x3c, !PT ;  /* 0x0000003e3f3fa212 */ /* 0x001fc800078e3cff */
[----:B------:R-:W-:-:S04]  /*13250*/  @!P2 LOP3.LUT R62, R63, R62, RZ, 0x3c, !PT ;  /* 0x0000003e3f3ea212 */ /* 0x000fc800078e3cff */
[----:B------:R-:W-:-:S05]  /*13260*/  @!P2 LOP3.LUT R63, R63, R62, RZ, 0x3c, !PT ;  /* 0x0000003e3f3fa212 */ /* 0x000fca00078e3cff */
[----:B------:R-:W2:Y:S04]  /*13270*/  @!P2 LDG.E.U8 R125, desc[UR24][R62.64] ;  /* 0x000000183e7da981 */ /* 0x000ea8000c1e1100 */
[----:B------:R-:W2:Y:S04]  /*13280*/  LDL.LU R62, [R1+0x530] ;  /* 0x00053000013e7983 */ /* 0x000ea80000300800 */
[----:B------:R-:W2:Y:S04]  /*13290*/  LDL.LU R63, [R1+0x52c] ;  /* 0x00052c00013f7983 */ /* 0x000ea80000300800 */
[----:B-1----:R-:W2:Y:S04]  /*132a0*/  LDL.LU R10, [R1+0x638] ;  /* 0x00063800010a7983 */ /* 0x002ea80000300800 */
[----:B------:R0:W5:Y:S04]  /*132b0*/  LDL.LU R112, [R1+0x634] ;  /* 0x0006340001707983 */ /* 0x0001680000300800 */
[----:B------:R0:W5:Y:S04]  /*132c0*/  LDL.LU R109, [R1+0x630] ;  /* 0x00063000016d7983 */ /* 0x0001680000300800 */
[----:B------:R-:W2:Y:S04]  /*132d0*/  LDL.LU R124, [R1+0x500] ;  /* 0x00050000017c7983 */ /* 0x000ea80000300800 */
[----:B------:R-:W2:Y:S04]  /*132e0*/  LDL.LU R102, [R1+0x504] ;  /* 0x0005040001667983 */ /* 0x000ea80000300800 */
[----:B------:R-:W2:Y:S04]  /*132f0*/  LDL.LU R85, [R1+0x534] ;  /* 0x0005340001557983 */ /* 0x000ea80000300800 */
[----:B------:R0:W5:Y:S04]  /*13300*/  LDL.LU R96, [R1+0x62c] ;  /* 0x00062c0001607983 */ /* 0x0001680000300800 */
[----:B------:R-:W2:Y:S01]  /*13310*/  LDL.LU R64, [R1+0x538] ;  /* 0x0005380001407983 */ /* 0x000ea20000300800 */
[----:B------:R-:W-:-:S05]  /*13320*/  LOP3.LUT R101, R40, 0x20, RZ, 0x3c, !PT ;  /* 0x0000002028657812 */ /* 0x000fca00078e3cff */
[----:B--2---:R-:W-:Y:S04]  /*13330*/  STS.U8 [R101+UR9+0x8100], R64 ;  /* 0x0081004065007988 */ /* 0x004fe80008000009 */
[----:B------:R-:W-:Y:S04]  /*13340*/  STS.U8 [R101+UR9+0xc100], R85 ;  /* 0x00c1005565007988 */ /* 0x000fe80008000009 */
[----:B------:R-:W-:Y:S04]  /*13350*/  STS.U8 [R101+UR9+0x8500], R102 ;  /* 0x0085006665007988 */ /* 0x000fe80008000009 */
[----:B------:R-:W-:Y:S04]  /*13360*/  STS.U8 [R101+UR9+0xc500], R124 ;  /* 0x00c5007c65007988 */ /* 0x000fe80008000009 */
[----:B------:R1:W-:Y:S04]  /*13370*/  STS.U8 [R101+UR9+0x8900], R94 ;  /* 0x0089005e65007988 */ /* 0x0003e80008000009 */
[----:B------:R2:W-:Y:S04]  /*13380*/  STS.U8 [R101+UR9+0xc900], R87 ;  /* 0x00c9005765007988 */ /* 0x0005e80008000009 */
[----:B-1----:R0:W5:Y:S04]  /*13390*/  LDL.LU R94, [R1+0x628] ;  /* 0x00062800015e7983 */ /* 0x0021680000300800 */
[----:B--2---:R0:W5:Y:S04]  /*133a0*/  LDL.LU R87, [R1+0x624] ;  /* 0x0006240001577983 */ /* 0x0041680000300800 */
[----:B------:R-:W2:Y:S04]  /*133b0*/  LDL.LU R102, [R1+0x528] ;  /* 0x0005280001667983 */ /* 0x000ea80000300800 */
[----:B------:R-:W3:Y:S04]  /*133c0*/  LDL.LU R124, [R1+0x520] ;  /* 0x00052000017c7983 */ /* 0x000ee80000300800 */
[----:B------:R1:W-:Y:S04]  /*133d0*/  STS.U8 [R101+UR9+0x8d00], R17 ;  /* 0x008d001165007988 */ /* 0x0003e80008000009 */
[----:B------:R0:W-:Y:S01]  /*133e0*/  STS.U8 [R101+UR9+0xcd00], R19 ;  /* 0x00cd001365007988 */ /* 0x0001e20008000009 */
[----:B------:R-:W-:-:S03]  /*133f0*/  LOP3.LUT R64, R40, 0x30, RZ, 0x3c, !PT ;  /* 0x0000003028407812 */ /* 0x000fc600078e3cff */
[----:B------:R0:W-:Y:S04]  /*13400*/  STS.U8 [R101+UR9+0x9100], R16 ;  /* 0x0091001065007988 */ /* 0x0001e80008000009 */
[----:B------:R0:W-:Y:S04]  /*13410*/  STS.U8 [R101+UR9+0xd100], R18 ;  /* 0x00d1001265007988 */ /* 0x0001e80008000009 */
[----:B------:R-:W-:Y:S04]  /*13420*/  STS.U8 [R101+UR9+0x9500], R122 ;  /* 0x0095007a65007988 */ /* 0x000fe80008000009 */
[----:B------:R-:W-:Y:S04]  /*13430*/  STS.U8 [R101+UR9+0xd500], R120 ;  /* 0x00d5007865007988 */ /* 0x000fe80008000009 */
[----:B------:R-:W-:Y:S04]  /*13440*/  STS.U8 [R101+UR9+0x9900], R100 ;  /* 0x0099006465007988 */ /* 0x000fe80008000009 */
[----:B------:R-:W-:Y:S04]  /*13450*/  STS.U8 [R101+UR9+0xd900], R99 ;  /* 0x00d9006365007988 */ /* 0x000fe80008000009 */
[----:B------:R-:W-:Y:S04]  /*13460*/  STS.U8 [R101+UR9+0x9d00], R61 ;  /* 0x009d003d65007988 */ /* 0x000fe80008000009 */
[----:B------:R-:W-:Y:S04]  /*13470*/  STS.U8 [R101+UR9+0xdd00], R60 ;  /* 0x00dd003c65007988 */ /* 0x000fe80008000009 */
[----:B------:R-:W-:Y:S04]  /*13480*/  STS.U8 [R64+UR9+0x8180], R62 ;  /* 0x0081803e40007988 */ /* 0x000fe80008000009 */
[----:B------:R-:W-:Y:S04]  /*13490*/  STS.U8 [R64+UR9+0xc180], R63 ;  /* 0x00c1803f40007988 */ /* 0x000fe80008000009 */
[----:B-1----:R1:W5:Y:S04]  /*134a0*/  LDL.LU R17, [R1+0x620] ;  /* 0x0006200001117983 */ /* 0x0023680000300800 */
[----:B------:R1:W-:Y:S04]  /*134b0*/  STS.U8 [R64+UR9+0x8580], R10 ;  /* 0x0085800a40007988 */ /* 0x0003e80008000009 */
[----:B0-----:R0:W5:Y:S04]  /*134c0*/  LDL.LU R19, [R1+0x61c] ;  /* 0x00061c0001137983 */ /* 0x0011680000300800 */
[----:B------:R0:W-:Y:S04]  /*134d0*/  STS.U8 [R64+UR9+0xc580], R11 ;  /* 0x00c5800b40007988 */ /* 0x0001e80008000009 */
[----:B------:R0:W5:Y:S04]  /*134e0*/  LDL.LU R16, [R1+0x618] ;  /* 0x0006180001107983 */ /* 0x0001680000300800 */
[----:B------:R0:W-:Y:S04]  /*134f0*/  STS.U8 [R64+UR9+0x8980], R8 ;  /* 0x0089800840007988 */ /* 0x0001e80008000009 */
[----:B------:R0:W5:Y:S04]  /*13500*/  LDL.LU R18, [R1+0x614] ;  /* 0x0006140001127983 */ /* 0x0001680000300800 */
[----:B------:R0:W-:Y:S04]  /*13510*/  STS.U8 [R64+UR9+0xc980], R9 ;  /* 0x00c9800940007988 */ /* 0x0001e80008000009 */
[----:B-1----:R1:W5:Y:S04]  /*13520*/  LDL.LU R10, [R1+0x610] ;  /* 0x00061000010a7983 */ /* 0x0023680000300800 */
[----:B------:R1:W-:Y:S04]  /*13530*/  STS.U8 [R64+UR9+0x8d80], R13 ;  /* 0x008d800d40007988 */ /* 0x0003e80008000009 */
[----:B0-----:R0:W5:Y:S04]  /*13540*/  LDL.LU R11, [R1+0x60c] ;  /* 0x00060c00010b7983 */ /* 0x0011680000300800 */
[----:B------:R0:W-:Y:S01]  /*13550*/  STS.U8 [R64+UR9+0xcd80], R43 ;  /* 0x00cd802b40007988 */ /* 0x0001e20008000009 */
[----:B------:R-:W-:-:S03]  /*13560*/  LOP3.LUT R60, R40, 0x40, RZ, 0x3c, !PT ;  /* 0x00000040283c7812 */ /* 0x000fc600078e3cff */
[----:B------:R-:W4:Y:S04]  /*13570*/  LDL.LU R62, [R1+0x51c] ;  /* 0x00051c00013e7983 */ /* 0x000f280000300800 */
[----:B------:R0:W-:Y:S04]  /*13580*/  STS.U8 [R64+UR9+0x9180], R44 ;  /* 0x0091802c40007988 */ /* 0x0001e80008000009 */
[----:B------:R-:W4:Y:S04]  /*13590*/  LDL.LU R63, [R1+0x518] ;  /* 0x00051800013f7983 */ /* 0x000f280000300800 */
[----:B------:R0:W-:Y:S04]  /*135a0*/  STS.U8 [R64+UR9+0xd180], R12 ;  /* 0x00d1800c40007988 */ /* 0x0001e80008000009 */
[----:B------:R-:W-:Y:S04]  /*135b0*/  STS.U8 [R64+UR9+0x9580], R118 ;  /* 0x0095807640007988 */ /* 0x000fe80008000009 */
[----:B------:R-:W-:Y:S04]  /*135c0*/  STS.U8 [R64+UR9+0xd580], R116 ;  /* 0x00d5807440007988 */ /* 0x000fe80008000009 */
[----:B------:R-:W-:Y:S04]  /*135d0*/  STS.U8 [R64+UR9+0x9980], R98 ;  /* 0x0099806240007988 */ /* 0x000fe80008000009 */
[----:B------:R0:W5:Y:S04]  /*135e0*/  LDL.LU R8, [R1+0x608] ;  /* 0x0006080001087983 */ /* 0x0001680000300800 */
[----:B------:R-:W-:Y:S04]  /*135f0*/  STS.U8 [R64+UR9+0xd980], R97 ;  /* 0x00d9806140007988 */ /* 0x000fe80008000009 */
[----:B------:R0:W5:Y:S04]  /*13600*/  LDL.LU R9, [R1+0x604] ;  /* 0x0006040001097983 */ /* 0x0001680000300800 */
[----:B------:R-:W-:Y:S04]  /*13610*/  STS.U8 [R64+UR9+0x9d80], R59 ;  /* 0x009d803b40007988 */ /* 0x000fe80008000009 */
[----:B-1----:R-:W4:Y:S04]  /*13620*/  LDL.LU R13, [R1+0x600] ;  /* 0x00060000010d7983 */ /* 0x002f280000300800 */
[----:B------:R-:W-:Y:S04]  /*13630*/  STS.U8 [R64+UR9+0xdd80], R58 ;  /* 0x00dd803a40007988 */ /* 0x000fe80008000009 */
[----:B0-----:R0:W5:Y:S04]  /*13640*/  LDL.LU R43, [R1+0x5fc] ;  /* 0x0005fc00012b7983 */ /* 0x0011680000300800 */
[----:B------:R0:W5:Y:S04]  /*13650*/  LDL.LU R44, [R1+0x5f8] ;  /* 0x0005f800012c7983 */ /* 0x0001680000300800 */
[----:B------:R-:W4:Y:S04]  /*13660*/  LDL.LU R12, [R1+0x5f4] ;  /* 0x0005f400010c7983 */ /* 0x000f280000300800 */
[----:B--2---:R-:W-:Y:S04]  /*13670*/  STS.U8 [R60+UR9+0x8200], R102 ;  /* 0x008200663c007988 */ /* 0x004fe80008000009 */
[----:B---3--:R-:W-:Y:S04]  /*13680*/  STS.U8 [R60+UR9+0xc200], R124 ;  /* 0x00c2007c3c007988 */ /* 0x008fe80008000009 */
[----:B------:R1:W-:Y:S04]  /*13690*/  STS.U8 [R60+UR9+0x8600], R41 ;  /* 0x008600293c007988 */ /* 0x0003e80008000009 */
[----:B------:R2:W-:Y:S04]  /*136a0*/  STS.U8 [R60+UR9+0xc600], R42 ;  /* 0x00c6002a3c007988 */ /* 0x0005e80008000009 */
[----:B------:R3:W-:Y:S04]  /*136b0*/  STS.U8 [R60+UR9+0x8a00], R27 ;  /* 0x008a001b3c007988 */ /* 0x0007e80008000009 */
[----:B-1----:R0:W5:Y:S04]  /*136c0*/  LDL.LU R41, [R1+0x5f0] ;  /* 0x0005f00001297983 */ /* 0x0021680000300800 */
[----:B--2---:R0:W5:Y:S04]  /*136d0*/  LDL.LU R42, [R1+0x5ec] ;  /* 0x0005ec00012a7983 */ /* 0x0041680000300800 */
[----:B---3--:R-:W2:Y:S04]  /*136e0*/  LDL.LU R27, [R1+0x5e8] ;  /* 0x0005e800011b7983 */ /* 0x008ea80000300800 */
[----:B------:R1:W-:Y:S04]  /*136f0*/  STS.U8 [R60+UR9+0xca00], R38 ;  /* 0x00ca00263c007988 */ /* 0x0003e80008000009 */
[----:B------:R3:W-:Y:S04]  /*13700*/  STS.U8 [R60+UR9+0x8e00], R39 ;  /* 0x008e00273c007988 */ /* 0x0007e80008000009 */
[----:B------:R0:W-:Y:S04]  /*13710*/  STS.U8 [R60+UR9+0xce00], R25 ;  /* 0x00ce00193c007988 */ /* 0x0001e80008000009 */
[----:B-1----:R1:W5:Y:S04]  /*13720*/  LDL.LU R38, [R1+0x5e4] ;  /* 0x0005e40001267983 */ /* 0x0023680000300800 */
[----:B---3--:R1:W5:Y:S04]  /*13730*/  LDL.LU R39, [R1+0x5e0] ;  /* 0x0005e00001277983 */ /* 0x0083680000300800 */
[----:B0-----:R-:W3:Y:S01]  /*13740*/  LDL.LU R25, [R1+0x5dc] ;  /* 0x0005dc0001197983 */ /* 0x001ee20000300800 */
        /* <DEDUP_REMOVED lines=8> */
[----:B------:R-:W-:Y:S01]  /*137d0*/  STS.U8 [R60+UR9+0xde00], R56 ;  /* 0x00de00383c007988 */ /* 0x000fe20008000009 */
[----:B------:R-:W-:-:S03]  /*137e0*/  LOP3.LUT R58, R40, 0x60, RZ, 0x3c, !PT ;  /* 0x00000060283a7812 */ /* 0x000fc600078e3cff */
[----:B0-----:R1:W5:Y:S04]  /*137f0*/  LDL.LU R36, [R1+0x5d8] ;  /* 0x0005d80001247983 */ /* 0x0013680000300800 */
[----:B------:R1:W5:Y:S04]  /*13800*/  LDL.LU R37, [R1+0x5d4] ;  /* 0x0005d40001257983 */ /* 0x0003680000300800 */
[----:B----4-:R-:W-:Y:S04]  /*13810*/  STS.U8 [R59+UR9+0x8280], R62 ;  /* 0x0082803e3b007988 */ /* 0x010fe80008000009 */
[----:B------:R-:W-:Y:S04]  /*13820*/  STS.U8 [R59+UR9+0xc280], R63 ;  /* 0x00c2803f3b007988 */ /* 0x000fe80008000009 */
[----:B------:R0:W-:Y:S04]  /*13830*/  STS.U8 [R59+UR9+0x8680], R34 ;  /* 0x008680223b007988 */ /* 0x0001e80008000009 */
[----:B------:R4:W-:Y:S04]  /*13840*/  STS.U8 [R59+UR9+0xc680], R35 ;  /* 0x00c680233b007988 */ /* 0x0009e80008000009 */
[----:B------:R0:W-:Y:S04]  /*13850*/  STS.U8 [R59+UR9+0x8a80], R32 ;  /* 0x008a80203b007988 */ /* 0x0001e80008000009 */
[----:B------:R0:W-:Y:S04]  /*13860*/  STS.U8 [R59+UR9+0xca80], R33 ;  /* 0x00ca80213b007988 */ /* 0x0001e80008000009 */
[----:B------:R0:W-:Y:S04]  /*13870*/  STS.U8 [R59+UR9+0x8e80], R29 ;  /* 0x008e801d3b007988 */ /* 0x0001e80008000009 */
[----:B------:R0:W-:Y:S04]  /*13880*/  STS.U8 [R59+UR9+0xce80], R31 ;  /* 0x00ce801f3b007988 */ /* 0x0001e80008000009 */
[----:B------:R0:W-:Y:S04]  /*13890*/  STS.U8 [R59+UR9+0x9280], R28 ;  /* 0x0092801c3b007988 */ /* 0x0001e80008000009 */
[----:B------:R0:W-:Y:S04]  /*138a0*/  STS.U8 [R59+UR9+0xd280], R30 ;  /* 0x00d2801e3b007988 */ /* 0x0001e80008000009 */
[----:B------:R-:W-:Y:S04]  /*138b0*/  STS.U8 [R59+UR9+0x9680], R108 ;  /* 0x0096806c3b007988 */ /* 0x000fe80008000009 */
[----:B------:R-:W-:Y:S04]  /*138c0*/  STS.U8 [R59+UR9+0xd680], R107 ;  /* 0x00d6806b3b007988 */ /* 0x000fe80008000009 */
[----:B------:R-:W-:Y:S04]  /*138d0*/  STS.U8 [R59+UR9+0x9a80], R92 ;  /* 0x009a805c3b007988 */ /* 0x000fe80008000009 */
[----:B------:R-:W-:Y:S04]  /*138e0*/  STS.U8 [R59+UR9+0xda80], R91 ;  /* 0x00da805b3b007988 */ /* 0x000fe80008000009 */
[----:B------:R-:W-:Y:S04]  /*138f0*/  STS.U8 [R59+UR9+0x9e80], R55 ;  /* 0x009e80373b007988 */ /* 0x000fe80008000009 */
[----:B0-----:R1:W5:Y:S04]  /*13900*/  LDL.LU R34, [R1+0x5d0] ;  /* 0x0005d00001227983 */ /* 0x0013680000300800 */
[----:B------:R-:W-:Y:S04]  /*13910*/  STS.U8 [R59+UR9+0xde80], R54 ;  /* 0x00de80363b007988 */ /* 0x000fe80008000009 */
[----:B----4-:R1:W5:Y:S04]  /*13920*/  LDL.LU R35, [R1+0x5cc] ;  /* 0x0005cc0001237983 */ /* 0x0103680000300800 */
[----:B------:R1:W5:Y:S04]  /*13930*/  LDL.LU R32, [R1+0x5c8] ;  /* 0x0005c80001207983 */ /* 0x0003680000300800 */
[----:B------:R1:W5:Y:S04]  /*13940*/  LDL.LU R33, [R1+0x5c4] ;  /* 0x0005c40001217983 */ /* 0x0003680000300800 */
[----:B------:R1:W5:Y:S04]  /*13950*/  LDL.LU R29, [R1+0x5c0] ;  /* 0x0005c000011d7983 */ /* 0x0003680000300800 */
[----:B------:R1:W5:Y:S04]  /*13960*/  LDL.LU R31, [R1+0x5bc] ;  /* 0x0005bc00011f7983 */ /* 0x0003680000300800 */
[----:B------:R1:W5:Y:S04]  /*13970*/  LDL.LU R28, [R1+0x5b8] ;  /* 0x0005b800011c7983 */ /* 0x0003680000300800 */
[----:B------:R1:W5:Y:S01]  /*13980*/  LDL.LU R30, [R1+0x5b4] ;  /* 0x0005b400011e7983 */ /* 0x0003620000300800 */
[----:B------:R-:W-:-:S03]  /*13990*/  LOP3.LUT R56, R40, 0x70, RZ, 0x3c, !PT ;  /* 0x0000007028387812 */ /* 0x000fc600078e3cff */
[----:B---3--:R0:W-:Y:S04]  /*139a0*/  STS.U8 [R58+UR9+0x8300], R25 ;  /* 0x008300193a007988 */ /* 0x0081e80008000009 */
[----:B--2---:R2:W-:Y:S04]  /*139b0*/  STS.U8 [R58+UR9+0xc300], R27 ;  /* 0x00c3001b3a007988 */ /* 0x0045e80008000009 */
[----:B------:R3:W-:Y:S04]  /*139c0*/  STS.U8 [R58+UR9+0x8700], R24 ;  /* 0x008700183a007988 */ /* 0x0007e80008000009 */
[----:B------:R4:W-:Y:S04]  /*139d0*/  STS.U8 [R58+UR9+0xc700], R26 ;  /* 0x00c7001a3a007988 */ /* 0x0009e80008000009 */
[----:B------:R0:W-:Y:S04]  /*139e0*/  STS.U8 [R58+UR9+0x8b00], R21 ;  /* 0x008b00153a007988 */ /* 0x0001e80008000009 */
[----:B------:R1:W-:Y:S04]  /*139f0*/  STS.U8 [R58+UR9+0xcb00], R23 ;  /* 0x00cb00173a007988 */ /* 0x0003e80008000009 */
[----:B------:R1:W-:Y:S04]  /*13a00*/  STS.U8 [R58+UR9+0x8f00], R20 ;  /* 0x008f00143a007988 */ /* 0x0003e80008000009 */
[----:B0-----:R0:W5:Y:S04]  /*13a10*/  LDL.LU R25, [R1+0x5b0] ;  /* 0x0005b00001197983 */ /* 0x0011680000300800 */
[----:B------:R0:W-:Y:S04]  /*13a20*/  STS.U8 [R58+UR9+0xcf00], R22 ;  /* 0x00cf00163a007988 */ /* 0x0001e80008000009 */
[----:B--2---:R2:W5:Y:S04]  /*13a30*/  LDL.LU R27, [R1+0x5ac] ;  /* 0x0005ac00011b7983 */ /* 0x0045680000300800 */
[----:B------:R0:W-:Y:S04]  /*13a40*/  STS.U8 [R58+UR9+0x9300], R14 ;  /* 0x0093000e3a007988 */ /* 0x0001e80008000009 */
[----:B---3--:R2:W5:Y:S04]  /*13a50*/  LDL.LU R24, [R1+0x5a8] ;  /* 0x0005a80001187983 */ /* 0x0085680000300800 */
[----:B------:R3:W-:Y:S04]  /*13a60*/  STS.U8 [R58+UR9+0xd300], R15 ;  /* 0x00d3000f3a007988 */ /* 0x0007e80008000009 */
[----:B----4-:R2:W5:Y:S04]  /*13a70*/  LDL.LU R26, [R1+0x5a4] ;  /* 0x0005a400011a7983 */ /* 0x0105680000300800 */
[----:B------:R-:W-:Y:S04]  /*13a80*/  STS.U8 [R58+UR9+0x9700], R106 ;  /* 0x0097006a3a007988 */ /* 0x000fe80008000009 */
[----:B------:R2:W5:Y:S04]  /*13a90*/  LDL.LU R21, [R1+0x5a0] ;  /* 0x0005a00001157983 */ /* 0x0005680000300800 */
[----:B------:R-:W-:Y:S04]  /*13aa0*/  STS.U8 [R58+UR9+0xd700], R105 ;  /* 0x00d700693a007988 */ /* 0x000fe80008000009 */
[----:B-1----:R2:W5:Y:S04]  /*13ab0*/  LDL.LU R23, [R1+0x59c] ;  /* 0x00059c0001177983 */ /* 0x0025680000300800 */
[----:B------:R-:W-:Y:S04]  /*13ac0*/  STS.U8 [R58+UR9+0x9b00], R90 ;  /* 0x009b005a3a007988 */ /* 0x000fe80008000009 */
[----:B------:R2:W5:Y:S04]  /*13ad0*/  LDL.LU R20, [R1+0x598] ;  /* 0x0005980001147983 */ /* 0x0005680000300800 */
[----:B------:R-:W-:Y:S04]  /*13ae0*/  STS.U8 [R58+UR9+0xdb00], R89 ;  /* 0x00db00593a007988 */ /* 0x000fe80008000009 */
[----:B0-----:R2:W5:Y:S04]  /*13af0*/  LDL.LU R22, [R1+0x594] ;  /* 0x0005940001167983 */ /* 0x0015680000300800 */
[----:B------:R-:W-:Y:S04]  /*13b00*/  STS.U8 [R58+UR9+0x9f00], R53 ;  /* 0x009f00353a007988 */ /* 0x000fe80008000009 */
[----:B------:R2:W5:Y:S04]  /*13b10*/  LDL.LU R14, [R1+0x590] ;  /* 0x00059000010e7983 */ /* 0x0005680000300800 */
[----:B------:R-:W-:Y:S04]  /*13b20*/  STS.U8 [R58+UR9+0xdf00], R52 ;  /* 0x00df00343a007988 */ /* 0x000fe80008000009 */
[----:B---3--:R2:W5:Y:S04]  /*13b30*/  LDL.LU R15, [R1+0x58c] ;  /* 0x00058c00010f7983 */ /* 0x0085680000300800 */
[----:B------:R0:W-:Y:S04]  /*13b40*/  STS.U8 [R56+UR9+0x8380], R12 ;  /* 0x0083800c38007988 */ /* 0x0001e80008000009 */
[----:B------:R1:W-:Y:S04]  /*13b50*/  STS.U8 [R56+UR9+0xc380], R13 ;  /* 0x00c3800d38007988 */ /* 0x0003e80008000009 */
[----:B------:R3:W-:Y:S04]  /*13b60*/  STS.U8 [R56+UR9+0x8780], R6 ;  /* 0x0087800638007988 */ /* 0x0007e80008000009 */
[----:B0-----:R2:W5:Y:S04]  /*13b70*/  LDL.LU R12, [R1+0x588] ;  /* 0x00058800010c7983 */ /* 0x0015680000300800 */
[----:B-1----:R2:W5:Y:S04]  /*13b80*/  LDL.LU R13, [R1+0x584] ;  /* 0x00058400010d7983 */ /* 0x0025680000300800 */
        /* <DEDUP_REMOVED lines=8> */
[----:B0-----:R-:W3:Y:S04]  /*13c10*/  LDL.LU R45, [R1+0x570] ;  /* 0x00057000012d7983 */ /* 0x001ee80000300800 */
[----:B------:R0:W-:Y:S04]  /*13c20*/  STS.U8 [R56+UR9+0xcf80], R3 ;  /* 0x00cf800338007988 */ /* 0x0001e80008000009 */
[----:B------:R1:W-:Y:S04]  /*13c30*/  STS.U8 [R56+UR9+0x9380], R2 ;  /* 0x0093800238007988 */ /* 0x0003e80008000009 */
[----:B------:R4:W-:Y:S04]  /*13c40*/  STS.U8 [R56+UR9+0xd380], R0 ;  /* 0x00d3800038007988 */ /* 0x0009e80008000009 */
[----:B0-----:R2:W5:Y:S04]  /*13c50*/  LDL.LU R3, [R1+0x56c] ;  /* 0x00056c0001037983 */ /* 0x0015680000300800 */
[----:B-1----:R2:W5:Y:S04]  /*13c60*/  LDL.LU R2, [R1+0x568] ;  /* 0x0005680001027983 */ /* 0x0025680000300800 */
[----:B----4-:R2:W5:Y:S04]  /*13c70*/  LDL.LU R0, [R1+0x564] ;  /* 0x0005640001007983 */ /* 0x0105680000300800 */
[----:B------:R2:W-:Y:S04]  /*13c80*/  STS.U8 [R56+UR9+0x9780], R104 ;  /* 0x0097806838007988 */ /* 0x0005e80008000009 */
[----:B------:R2:W-:Y:S04]  /*13c90*/  STS.U8 [R56+UR9+0xd780], R103 ;  /* 0x00d7806738007988 */ /* 0x0005e80008000009 */
[----:B------:R2:W-:Y:S04]  /*13ca0*/  STS.U8 [R56+UR9+0x9b80], R88 ;  /* 0x009b805838007988 */ /* 0x0005e80008000009 */
[----:B------:R2:W-:Y:S04]  /*13cb0*/  STS.U8 [R56+UR9+0xdb80], R86 ;  /* 0x00db805638007988 */ /* 0x0005e80008000009 */
[----:B------:R2:W-:Y:S04]  /*13cc0*/  STS.U8 [R56+UR9+0x9f80], R51 ;  /* 0x009f803338007988 */ /* 0x0005e80008000009 */
[----:B------:R2:W-:Y:S01]  /*13cd0*/  STS.U8 [R56+UR9+0xdf80], R50 ;  /* 0x00df803238007988 */ /* 0x0005e20008000009 */
[----:B------:R-:W-:Y:S01]  /*13ce0*/  ULEA UR11, UR22, UR9, 0x3 ;  /* 0x00000009160b7291 */ /* 0x000fe2000f8e18ff */
[----:B------:R-:W-:-:S03]  /*13cf0*/  UMOV UR4, UR5 ;  /* 0x0000000500047c82 */ /* 0x000fc60008000000 */
[----:B------:R-:W-:Y:S01]  /*13d00*/  UIADD3 UR11, UPT, UPT, UR11, 0x14000, URZ ;  /* 0x000140000b0b7890 */ /* 0x000fe2000fffe0ff */
[----:B---3--:R-:W-:Y:S01]  /*13d10*/  LOP3.LUT R52, R45, 0x20, RZ, 0x3c, !PT ;  /* 0x000000202d347812 */ /* 0x008fe200078e3cff */
        /* <DEDUP_REMOVED lines=31> */
[----:B------:R2:W-:Y:S01]  /*13f10*/  STS.U8 [R52+UR9+0x13f00], R125 ;  /* 0x013f007d34007988 */ /* 0x0005e20008000009 */
[----:B------:R0:W-:Y:S06]  /*13f20*/  MEMBAR.ALL.CTA ;  /* 0x0000000000007992 */ /* 0x0001ec0000008000 */
[----:B0-----:R-:W0:Y:S02]  /*13f30*/  FENCE.VIEW.ASYNC.S ;  /* 0x00000000000073c6 */ /* 0x001e240000000000 */
[----:B0-----:R-:W-:Y:S06]  /*13f40*/  BAR.SYNC.DEFER_BLOCKING 0x0 ;  /* 0x0000000000007b1d */ /* 0x001fec0000010000 */
[----:B------:R-:W-:Y:S05]  /*13f50*/  @P1 BRA `(.L_x_9) ;  /* 0x0000000000901947 */ /* 0x000fea0003800000 */
[----:B------:R-:W-:Y:S02]  /*13f60*/  UIADD3 UR55, UPT, UPT, UR8, 0x80, URZ ;  /* 0x0000008008377890 */ /* 0x000fe4000fffe0ff */
[----:B------:R-:W-:Y:S02]  /*13f70*/  UIADD3 UR56, UPT, UPT, UR8, 0x80, URZ ;  /* 0x0000008008387890 */ /* 0x000fe4000fffe0ff */
[----:B------:R-:W-:Y:S02]  /*13f80*/  UIADD3 UR57, UPT, UPT, UR8, 0x100, URZ ;  /* 0x0000010008397890 */ /* 0x000fe4000fffe0ff */
[----:B------:R-:W-:Y:S02]  /*13f90*/  UIADD3 UR58, UPT, UPT, UR8, 0x100, URZ ;  /* 0x00000100083a7890 */ /* 0x000fe4000fffe0ff */
[----:B------:R-:W-:Y:S01]  /*13fa0*/  UIADD3 UR59, UPT, UPT, UR8, 0x180, URZ ;  /* 0x00000180083b7890 */ /* 0x000fe2000fffe0ff */
[----:B------:R-:W-:Y:S01]  /*13fb0*/  UMOV UR18, 0x0 ;  /* 0x0000000000127882 */ /* 0x000fe20000000000 */
[----:B------:R-:W-:Y:S01]  /*13fc0*/  UMOV UR19, 0x8208490 ;  /* 0x0820849000137882 */ /* 0x000fe20000000000 */
[----:B------:R-:W-:Y:S01]  /*13fd0*/  UMOV UR17, 0x40004040 ;  /* 0x4000404000117882 */ /* 0x000fe20000000000 */
[----:B------:R-:W-:-:S02]  /*13fe0*/  UIADD3 UR60, UPT, UPT, UR8, 0x180, URZ ;  /* 0x00000180083c7890 */ /* 0x000fc4000fffe0ff */
[----:B------:R0:W-:Y:S01]  /*13ff0*/  UTCQMMA gdesc[UR16], gdesc[UR14], tmem[UR8], tmem[UR18], idesc[UR19], UPT ;  /* 0x00ff120e100075ea */ /* 0x0001e2000b800308 */
[----:B------:R-:W-:Y:S01]  /*14000*/  UMOV UR40, 0x0 ;  /* 0x0000000000287882 */ /* 0x000fe20000000000 */
[----:B------:R-:W-:Y:S01]  /*14010*/  UMOV UR41, 0x8208490 ;  /* 0x0820849000297882 */ /* 0x000fe20000000000 */
[----:B------:R-:W-:Y:S01]  /*14020*/  UMOV UR50, 0x0 ;  /* 0x0000000000327882 */ /* 0x000fe20000000000 */
[----:B------:R-:W-:Y:S01]  /*14030*/  UMOV UR51, 0x8208490 ;  /* 0x0820849000337882 */ /* 0x000fe20000000000 */
[----:B------:R-:W-:Y:S01]  /*14040*/  UMOV UR48, 0x0 ;  /* 0x0000000000307882 */ /* 0x000fe20000000000 */
[----:B------:R-:W-:Y:S01]  /*14050*/  UMOV UR49, 0x8208490 ;  /* 0x0820849000317882 */ /* 0x000fe20000000000 */
[----:B------:R0:W-:Y:S01]  /*14060*/  UTCQMMA gdesc[UR26], gdesc[UR12], tmem[UR8], tmem[UR40], idesc[UR41], UPT ;  /* 0x00ff280c1a0075ea */ /* 0x0001e2000b800308 */
        /* <DEDUP_REMOVED lines=8> */
[----:B------:R-:W-:Y:S01]  /*140f0*/  UMOV UR6, UR11 ;  /* 0x0000000b00067c82 */ /* 0x000fe20008000000 */
[----:B------:R-:W-:Y:S01]  /*14100*/  UMOV UR7, URZ ;  /* 0x000000ff00077c82 */ /* 0x000fe20008000000 */
[----:B------:R0:W-:Y:S01]  /*14110*/  UTCQMMA gdesc[UR32], gdesc[UR14], tmem[UR57], tmem[UR46], idesc[UR47], UPT ;  /* 0x00ff2e0e200075ea */ /* 0x0001e2000b800339 */
[----:B------:R-:W-:Y:S01]  /*14120*/  UMOV UR52, 0x0 ;  /* 0x0000000000347882 */ /* 0x000fe20000000000 */
[----:B------:R-:W-:Y:S01]  /*14130*/  UMOV UR53, 0x8208490 ;  /* 0x0820849000357882 */ /* 0x000fe20000000000 */
[----:B------:R0:W-:Y:S01]  /*14140*/  UTCQMMA gdesc[UR34], gdesc[UR12], tmem[UR58], tmem[UR44], idesc[UR45], UPT ;  /* 0x00ff2c0c220075ea */ /* 0x0001e2000b80033a */
[----:B------:R-:W-:Y:S01]  /*14150*/  UMOV UR5, UR6 ;  /* 0x0000000600057c82 */ /* 0x000fe20008000000 */
[----:B------:R0:W-:Y:S01]  /*14160*/  UTCQMMA gdesc[UR36], gdesc[UR14], tmem[UR59], tmem[UR42], idesc[UR43], UPT ;  /* 0x00ff2a0e240075ea */ /* 0x0001e2000b80033b */
[----:B------:R0:W-:Y:S01]  /*14170*/  UTCQMMA gdesc[UR38], gdesc[UR12], tmem[UR60], tmem[UR52], idesc[UR53], UPT ;  /* 0x00ff340c260075ea */ /* 0x0001e2000b80033c */
[----:B------:R0:W-:Y:S01]  /*14180*/  UTCBAR [UR5], URZ ;  /* 0x000000ff050073e9 */ /* 0x0001e200080000ff */
[----:B------:R-:W-:Y:S01]  /*14190*/  NOP ;  /* 0x0000000000007918 */ /* 0x000fe20000000000 */
.L_x_9:
[----:B--2---:R-:W2:Y:S04]  /*141a0*/  LDL R47, [R1+0x548] ;  /* 0x00054800012f7983 */ /* 0x004ea80000100800 */
[----:B------:R-:W2:Y:S01]  /*141b0*/  LDL.LU R46, [R1+0x524] ;  /* 0x00052400012e7983 */ /* 0x000ea20000300800 */
[----:B------:R-:W-:-:S04]  /*141c0*/  UIADD3 UR22, UPT, UPT, UR22, 0x1, URZ ;  /* 0x0000000116167890 */ /* 0x000fc8000fffe0ff */
[----:B------:R-:W-:-:S04]  /*141d0*/  UISETP.GT.AND UP1, UPT, UR22, 0x1, UPT ;  /* 0x000000011600788c */ /* 0x000fc8000bf24270 */
[----:B0-----:R-:W-:Y:S02]  /*141e0*/  USEL UR5, URZ, 0x1, !UP1 ;  /* 0x00000001ff057887 */ /* 0x001fe4000c800000 */
[----:B------:R-:W-:Y:S02]  /*141f0*/  USEL UR22, UR22, URZ, !UP1 ;  /* 0x000000ff16167287 */ /* 0x000fe4000c800000 */
[----:B------:R-:W-:Y:S01]  /*14200*/  ULOP3.LUT UR5, UR4, UR5, URZ, 0x3c, !UPT ;  /* 0x0000000504057292 */ /* 0x000fe2000f8e3cff */
[----:B--2---:R-:W-:Y:S02]  /*14210*/  ISETP.NE.U32.AND P2, PT, R46, R47, PT ;  /* 0x0000002f2e00720c */ /* 0x004fe40003f45070 */
[----:B------:R-:W2:Y:S01]  /*14220*/  LDL.LU R47, [R1+0x53c] ;  /* 0x00053c00012f7983 */ /* 0x000ea20000300800 */
[----:B------:R-:W-:-:S03]  /*14230*/  IMAD.U32 R46, RZ, RZ, UR4 ;  /* 0x00000004ff2e7e24 */ /* 0x000fc6000f8e00ff */
[----:B--2---:R1:W-:Y:S07]  /*14240*/  STL [R1+0x524], R47 ;  /* 0x0005242f01007387 */ /* 0x0043ee0000100800 */
[----:B------:R-:W-:Y:S05]  /*14250*/  @P2 BRA `(.L_x_10) ;  /* 0xffffff70003c2947 */ /* 0x000fea000383ffff */
.L_x_7:
[----:B01----:R-:W0:Y:S01]  /*14260*/  LDC R47, c[0x0][0x3a0] ;  /* 0x0000e800ff2f7b82 */ /* 0x003e220000000800 */
[----:B------:R-:W1:Y:S01]  /*14270*/  LDCU UR5, c[0x0][0x39c] ;  /* 0x00007380ff0577ac */ /* 0x000e620008000800 */
[----:B------:R-:W2:Y:S01]  /*14280*/  LDCU UR6, c[0x0][0x39c] ;  /* 0x00007380ff0677ac */ /* 0x000ea20008000800 */
[----:B0-----:R-:W-:-:S05]  /*14290*/  VIADD R47, R47, 0x3f ;  /* 0x0000003f2f2f7836 */ /* 0x001fca0000000000 */
[----:B------:R-:W-:-:S13]  /*142a0*/  ISETP.GE.AND P1, PT, R47, 0x40, PT ;  /* 0x000000402f00780c */ /* 0x000fda0003f26270 */
[----:B-12---:R-:W-:Y:S05]  /*142b0*/  @!P1 BRA `(.L_x_11) ;  /* 0x0000000000109947 */ /* 0x006fea0003800000 */
[----:B------:R-:W-:-:S06]  /*142c0*/  USHF.L.U32 UR4, UR4, 0x1f, URZ ;  /* 0x0000001f04047899 */ /* 0x000fcc00080006ff */
[----:B-----5:R-:W-:-:S04]  /*142d0*/  IMAD.U32 R4, RZ, RZ, UR4 ;  /* 0x00000004ff047e24 */ /* 0x020fc8000f8e00ff */
[----:B------:R-:W0:Y:S02]  /*142e0*/  SYNCS.PHASECHK.TRANS64.TRYWAIT P1, [UR11], R4 ;  /* 0x00000004ff0075a7 */ /* 0x000e24000802110b */
[----:B0-----:R-:W-:Y:S05]  /*142f0*/  @!P1 BRA `(.L_x_12) ;  /* 0x000000a800409947 */ /* 0x001fea0003800000 */
.L_x_11:
[----:B------:R-:W0:Y:S01]  /*14300*/  S2R R85, SR_TID.X ;  /* 0x0000000000557919 */ /* 0x000e220000002100 */
[----:B------:R-:W1:Y:S01]  /*14310*/  LDCU UR4, c[0x0][0x39c] ;  /* 0x00007380ff0477ac */ /* 0x000e620008000800 */
[----:B------:R-:W-:Y:S06]  /*14320*/  BAR.SYNC.DEFER_BLOCKING 0x0 ;  /* 0x0000000000007b1d */ /* 0x000fec0000010000 */
[----:B-----5:R-:W-:Y:S01]  /*14330*/  STL [R1+0x568], R2 ;  /* 0x0005680201007387 */ /* 0x020fe20000100800 */
[C---:B------:R-:W-:Y:S01]  /*14340*/  VIADD R7, R0.reuse, 0x1 ;  /* 0x0000000100077836 */ /* 0x040fe20000000000 */
[----:B------:R-:W2:Y:S02]  /*14350*/  LDCU.128 UR16, c[0x0][0x390] ;  /* 0x00007200ff1077ac */ /* 0x000ea40008000c00 */
[----:B------:R-:W-:Y:S01]  /*14360*/  STL [R1+0x564], R3 ;  /* 0x0005640301007387 */ /* 0x000fe20000100800 */
[C---:B------:R-:W-:Y:S01]  /*14370*/  VIADD R6, R0.reuse, 0x2 ;  /* 0x0000000200067836 */ /* 0x040fe20000000000 */
[----:B------:R-:W3:Y:S01]  /*14380*/  LDCU.64 UR30, c[0x0][0x398] ;  /* 0x00007300ff1e77ac */ /* 0x000ee20008000a00 */
[----:B------:R-:W-:Y:S01]  /*14390*/  VIADD R4, R0, 0x3 ;  /* 0x0000000300047836 */ /* 0x000fe20000000000 */
[----:B------:R-:W4:Y:S01]  /*143a0*/  LDCU.64 UR12, c[0x0][0x398] ;  /* 0x00007300ff0c77ac */ /* 0x000f220008000a00 */
[----:B------:R-:W1:Y:S01]  /*143b0*/  LDCU UR20, c[0x0][0x39c] ;  /* 0x00007380ff1477ac */ /* 0x000e620008000800 */
[----:B------:R-:W0:Y:S02]  /*143c0*/  @!P0 SYNCS.CCTL.IV [UR9+0x14000] ;  /* 0x01400000ff0089b1 */ /* 0x000e240008000009 */
[----:B0-----:R-:W-:Y:S06]  /*143d0*/  BAR.SYNC.DEFER_BLOCKING 0x0 ;  /* 0x0000000000007b1d */ /* 0x001fec0000010000 */
[----:B------:R-:W0:Y:S01]  /*143e0*/  LDCU UR21, c[0x0][0x39c] ;  /* 0x00007380ff1577ac */ /* 0x000e220008000800 */
[----:B------:R1:W-:Y:S01]  /*143f0*/  STL [R1+0x6e0], R85 ;  /* 0x0006e05501007387 */ /* 0x0003e20000100800 */
[----:B------:R-:W0:Y:S01]  /*14400*/  LDCU.64 UR14, c[0x0][0x398] ;  /* 0x00007300ff0e77ac */ /* 0x000e220008000a00 */
[----:B------:R-:W0:Y:S01]  /*14410*/  LDCU.64 UR26, c[0x0][0x398] ;  /* 0x00007300ff1a77ac */ /* 0x000e220008000a00 */
[----:B-1----:R-:W1:Y:S01]  /*14420*/  LDTM.x64 R28, tmem[UR10] ;  /* 0x0000000a001c79ee */ /* 0x002e620008340000 */
[----:B------:R-:W-:Y:S01]  /*14430*/  ISETP.GE.AND P2, PT, R7, UR5, PT ;  /* 0x0000000507007c0c */ /* 0x000fe2000bf46270 */
[----:B------:R-:W0:Y:S01]  /*14440*/  LDCU.64 UR22, c[0x0][0x398] ;  /* 0x00007300ff1677ac */ /* 0x000e220008000a00 */
[----:B------:R-:W-:-:S02]  /*14450*/  ISETP.GE.AND P1, PT, R6, UR6, PT ;  /* 0x0000000606007c0c */ /* 0x000fc4000bf26270 */
[----:B------:R-:W-:Y:S01]  /*14460*/  ISETP.GE.AND P3, PT, R4, UR4, PT ;  /* 0x0000000404007c0c */ /* 0x000fe2000bf66270 */
[----:B------:R-:W0:Y:S01]  /*14470*/  @!P0 SYNCS.CCTL.IV [UR9+0x14008] ;  /* 0x01400800ff0089b1 */ /* 0x000e220008000009 */
[----:B------:R-:W0:Y:S01]  /*14480*/  LDCU.64 UR4, c[0x0][0x398] ;  /* 0x00007300ff0477ac */ /* 0x000e220008000a00 */
[----:B------:R-:W0:Y:S01]  /*14490*/  LDCU.64 UR6, c[0x0][0x398] ;  /* 0x00007300ff0677ac */ /* 0x000e220008000a00 */
[----:B------:R-:W0:Y:S01]  /*144a0*/  LDCU.64 UR28, c[0x0][0x398] ;  /* 0x00007300ff1c77ac */ /* 0x000e220008000a00 */
[----:B-1----:R-:W-:Y:S01]  /*144b0*/  STL [R1+0x34], R45 ;  /* 0x0000342d01007387 */ /* 0x002fe20000100800 */
[----:B------:R-:W-:Y:S02]  /*144c0*/  IMAD.MOV.U32 R101, RZ, RZ, R90 ;  /* 0x000000ffff657224 */ /* 0x000fe400078e005a */
[----:B------:R-:W-:Y:S01]  /*144d0*/  IMAD.MOV.U32 R102, RZ, RZ, R87 ;  /* 0x000000ffff667224 */ /* 0x000fe200078e0057 */
[----:B------:R-:W-:Y:S01]  /*144e0*/  STL.64 [R1+0x38], R48 ;  /* 0x0000383001007387 */ /* 0x000fe20000100a00 */
[----:B------:R-:W-:-:S02]  /*144f0*/  IMAD.MOV.U32 R103, RZ, RZ, R86 ;  /* 0x000000ffff677224 */ /* 0x000fc400078e0056 */
[----:B------:R-:W-:Y:S01]  /*14500*/  IMAD.MOV.U32 R105, RZ, RZ, R83 ;  /* 0x000000ffff697224 */ /* 0x000fe200078e0053 */
[----:B------:R-:W-:Y:S01]  /*14510*/  STL.64 [R1+0x48], R52 ;  /* 0x0000483401007387 */ /* 0x000fe20000100a00 */
[----:B------:R-:W-:Y:S02]  /*14520*/  IMAD.MOV.U32 R106, RZ, RZ, R82 ;  /* 0x000000ffff6a7224 */ /* 0x000fe400078e0052 */
[----:B------:R-:W-:Y:S01]  /*14530*/  IMAD.MOV.U32 R104, RZ, RZ, R79 ;  /* 0x000000ffff687224 */ /* 0x000fe200078e004f */
[----:B------:R-:W-:Y:S01]  /*14540*/  STL.64 [R1+0x58], R56 ;  /* 0x0000583801007387 */ /* 0x000fe20000100a00 */
        /* <DEDUP_REMOVED lines=20> */
[----:B------:R1:W-:Y:S01]  /*14690*/  STL.64 [R1+0xc8], R84 ;  /* 0x0000c85401007387 */ /* 0x0003e20000100a00 */
[----:B------:R-:W-:-:S02]  /*146a0*/  IMAD.MOV.U32 R16, RZ, RZ, R47 ;  /* 0x000000ffff107224 */ /* 0x000fc400078e002f */
[----:B------:R-:W-:Y:S01]  /*146b0*/  IMAD.MOV.U32 R15, RZ, RZ, R50 ;  /* 0x000000ffff0f7224 */ /* 0x000fe200078e0032 */
[----:B------:R0:W-:Y:S01]  /*146c0*/  STL.64 [R1+0xd8], R88 ;  /* 0x0000d85801007387 */ /* 0x0001e20000100a00 */
[----:B------:R-:W-:Y:S02]  /*146d0*/  IMAD.MOV.U32 R14, RZ, RZ, R51 ;  /* 0x000000ffff0e7224 */ /* 0x000fe400078e0033 */
[----:B------:R-:W-:Y:S02]  /*146e0*/  IMAD.MOV.U32 R13, RZ, RZ, R54 ;  /* 0x000000ffff0d7224 */ /* 0x000fe400078e0036 */
[----:B------:R-:W-:Y:S02]  /*146f0*/  IMAD.MOV.U32 R12, RZ, RZ, R55 ;  /* 0x000000ffff0c7224 */ /* 0x000fe400078e0037 */
[----:B------:R-:W-:Y:S01]  /*14700*/  IMAD.MOV.U32 R11, RZ, RZ, R58 ;  /* 0x000000ffff0b7224 */ /* 0x000fe200078e003a */
[----:B-1----:R-:W2:Y:S01]  /*14710*/  LDL.LU R85, [R1+0x6e0] ;  /* 0x0006e00001557983 */ /* 0x002ea20000300800 */
[----:B------:R-:W-:-:S02]  /*14720*/  IMAD.MOV.U32 R10, RZ, RZ, R59 ;  /* 0x000000ffff0a7224 */ /* 0x000fc400078e003b */
[----:B------:R-:W-:Y:S01]  /*14730*/  IMAD.MOV.U32 R9, RZ, RZ, R62 ;  /* 0x000000ffff097224 */ /* 0x000fe200078e003e */
[----:B------:R-:W3:Y:S01]  /*14740*/  LDL.LU R90, [R1+0x34] ;  /* 0x00003400015a7983 */ /* 0x000ee20000300800 */
[----:B------:R-:W-:Y:S02]  /*14750*/  IMAD.MOV.U32 R8, RZ, RZ, R63 ;  /* 0x000000ffff087224 */ /* 0x000fe400078e003f */
[----:B------:R-:W-:Y:S01]  /*14760*/  IMAD.MOV.U32 R100, RZ, RZ, R91 ;  /* 0x000000ffff647224 */ /* 0x000fe200078e005b */
[----:B0-----:R-:W3:Y:S01]  /*14770*/  LDL.LU R89, [R1+0x38] ;  /* 0x0000380001597983 */ /* 0x001ee20000300800 */
[----:B------:R-:W-:Y:S01]  /*14780*/  IMAD.MOV.U32 R99, RZ, RZ, R28 ;  /* 0x000000ffff637224 */ /* 0x000fe200078e001c */
[----:B------:R-:W-:Y:S01]  /*14790*/  F2FP.SATFINITE.E5M2.F32.PACK_AB_MERGE_C R116, R24, R25, RZ ;  /* 0x000000191874723e */ /* 0x000fe200048060ff */
[----:B------:R-:W-:Y:S01]  /*147a0*/  IMAD.MOV.U32 R98, RZ, RZ, R29 ;  /* 0x000000ffff627224 */ /* 0x000fe200078e001d */
[----:B------:R-:W3:Y:S01]  /*147b0*/  LDL.LU R88, [R1+0x3c] ;  /* 0x00003c0001587983 */ /* 0x000ee20000300800 */
[----:B------:R-:W-:Y:S01]  /*147c0*/  IMAD.MOV.U32 R122, RZ, RZ, R66 ;  /* 0x000000ffff7a7224 */ /* 0x000fe200078e0042 */
[----:B------:R-:W-:Y:S01]  /*147d0*/  F2FP.SATFINITE.E5M2.F32.PACK_AB_MERGE_C R117, R22, R23, RZ ;  /* 0x000000171675723e */ /* 0x000fe200048060ff */
[----:B------:R-:W-:Y:S01]  /*147e0*/  IMAD.MOV.U32 R109, RZ, RZ, R67 ;  /* 0x000000ffff6d7224 */ /* 0x000fe200078e0043 */
[----:B------:R-:W4:Y:S01]  /*147f0*/  LDL.LU R87, [R1+0x48] ;  /* 0x0000480001577983 */ /* 0x000f220000300800 */
        /* <DEDUP_REMOVED lines=12> */
[----:B------:R-:W-:-:S03]  /*148c0*/  IMAD.MOV.U32 R91, RZ, RZ, R44 ;  /* 0x000000ffff5b7224 */ /* 0x000fc600078e002c */
        /* <DEDUP_REMOVED lines=16> */
[----:B------:R-:W-:-:S02]  /*149d0*/  F2FP.SATFINITE.E5M2.F32.PACK_AB_MERGE_C R113, R14, R15, RZ ;  /* 0x0000000f0e71723e */ /* 0x000fc400048060ff */
[----:B------:R-:W-:Y:S02]  /*149e0*/  F2FP.SATFINITE.E5M2.F32.PACK_AB_MERGE_C R114, R12, R13, RZ ;  /* 0x0000000d0c72723e */ /* 0x000fe400048060ff */
[----:B------:R-:W-:Y:S02]  /*149f0*/  F2FP.SATFINITE.E5M2.F32.PACK_AB_MERGE_C R115, R10, R11, RZ ;  /* 0x0000000b0a73723e */ /* 0x000fe400048060ff */
[----:B------:R-:W-:Y:S02]  /*14a00*/  F2FP.SATFINITE.E5M2.F32.PACK_AB_MERGE_C R108, R8, R9, RZ ;  /* 0x00000009086c723e */ /* 0x000fe400048060ff */
[----:B------:R-:W-:Y:S02]  /*14a10*/  F2FP.SATFINITE.E5M2.F32.PACK_AB_MERGE_C R116, R98, R99, R116 ;  /* 0x000000636274723e */ /* 0x000fe40004806074 */
[----:B------:R-:W-:Y:S02]  /*14a20*/  F2FP.SATFINITE.E5M2.F32.PACK_AB_MERGE_C R117, R96, R97, R117 ;  /* 0x000000616075723e */ /* 0x000fe40004806075 */
[----:B------:R-:W-:-:S02]  /*14a30*/  F2FP.SATFINITE.E5M2.F32.PACK_AB_MERGE_C R118, R94, R95, R118 ;  /* 0x0000005f5e76723e */ /* 0x000fc40004806076 */
[----:B------:R-:W-:Y:S02]  /*14a40*/  F2FP.SATFINITE.E5M2.F32.PACK_AB_MERGE_C R119, R92, R93, R119 ;  /* 0x0000005d5c77723e */ /* 0x000fe40004806077 */
[----:B------:R-:W-:Y:S02]  /*14a50*/  F2FP.SATFINITE.E5M2.F32.PACK_AB_MERGE_C R109, R109, R122, RZ ;  /* 0x0000007a6d6d723e */ /* 0x000fe400048060ff */
[----:B------:R-:W-:Y:S02]  /*14a60*/  F2FP.SATFINITE.E5M2.F32.PACK_AB_MERGE_C R110, R110, R121, RZ ;  /* 0x000000796e6e723e */ /* 0x000fe400048060ff */
[----:B------:R-:W-:Y:S02]  /*14a70*/  F2FP.SATFINITE.E5M2.F32.PACK_AB_MERGE_C R111, R111, R120, RZ ;  /* 0x000000786f6f723e */ /* 0x000fe400048060ff */
[----:B------:R-:W-:Y:S02]  /*14a80*/  F2FP.SATFINITE.E5M2.F32.PACK_AB_MERGE_C R104, R104, R107, RZ ;  /* 0x0000006b6868723e */ /* 0x000fe400048060ff */
[----:B------:R-:W-:-:S02]  /*14a90*/  F2FP.SATFINITE.E5M2.F32.PACK_AB_MERGE_C R105, R105, R106, RZ ;  /* 0x0000006a6969723e */ /* 0x000fc400048060ff */
[----:B------:R-:W-:Y:S02]  /*14aa0*/  F2FP.SATFINITE.E5M2.F32.PACK_AB_MERGE_C R106, R102, R103, RZ ;  /* 0x00000067666a723e */ /* 0x000fe400048060ff */
[----:B------:R-:W-:Y:S02]  /*14ab0*/  F2FP.SATFINITE.E5M2.F32.PACK_AB_MERGE_C R107, R100, R101, RZ ;  /* 0x00000065646b723e */ /* 0x000fe400048060ff */
[C---:B--2---:R-:W-:Y:S02]  /*14ac0*/  LOP3.LUT R84, R85.reuse, 0x80, RZ, 0xc0, !PT ;  /* 0x0000008055547812 */ /* 0x044fe400078ec0ff */
[----:B------:R-:W-:Y:S02]  /*14ad0*/  LOP3.LUT R5, R85, 0x7f, RZ, 0xc0, !PT ;  /* 0x0000007f55057812 */ /* 0x000fe400078ec0ff */
[----:B------:R-:W-:-:S05]  /*14ae0*/  LEA R84, R84, UR9, 0x5 ;  /* 0x0000000954547c11 */ /* 0x000fca000f8e28ff */
[----:B------:R-:W-:Y:S02]  /*14af0*/  IMAD R84, R5, 0x10, R84 ;  /* 0x0000001005547824 */ /* 0x000fe400078e0254 */
[----:B------:R-:W0:Y:S01]  /*14b00*/  LDTM.x64 R4, tmem[UR10+0x40] ;  /* 0x0000400a000479ee */ /* 0x000e220008340000 */
[----:B------:R-:W-:Y:S01]  /*14b10*/  STL [R1+0x56c], R85 ;  /* 0x00056c5501007387 */ /* 0x000fe20000100800 */
[----:B---3--:R-:W-:-:S03]  /*14b20*/  F2FP.SATFINITE.E5M2.F32.PACK_AB_MERGE_C R112, R90, R91, R112 ;  /* 0x0000005b5a70723e */ /* 0x008fc60004806070 */
[----:B------:R-:W-:Y:S01]  /*14b30*/  STL [R1+0x570], R0 ;  /* 0x0005700001007387 */ /* 0x000fe20000100800 */
[----:B------:R-:W-:-:S03]  /*14b40*/  F2FP.SATFINITE.E5M2.F32.PACK_AB_MERGE_C R113, R88, R89, R113 ;  /* 0x000000595871723e */ /* 0x000fc60004806071 */
[----:B------:R-:W-:Y:S01]  /*14b50*/  STL [R1+0x574], R84 ;  /* 0x0005745401007387 */ /* 0x000fe20000100800 */
[----:B----4-:R-:W-:-:S03]  /*14b60*/  F2FP.SATFINITE.E5M2.F32.PACK_AB_MERGE_C R114, R86, R87, R114 ;  /* 0x000000575672723e */ /* 0x010fc60004806072 */
[----:B------:R-:W-:Y:S04]  /*14b70*/  STL [R1+0x578], R116 ;  /* 0x0005787401007387 */ /* 0x000fe80000100800 */
[----:B------:R-:W-:Y:S01]  /*14b80*/  STL [R1+0x57c], R117 ;  /* 0x00057c7501007387 */ /* 0x000fe20000100800 */
[----:B------:R-:W-:-:S03]  /*14b90*/  F2FP.SATFINITE.E5M2.F32.PACK_AB_MERGE_C R115, R82, R83, R115 ;  /* 0x000000535273723e */ /* 0x000fc60004806073 */
[----:B------:R-:W-:Y:S04]  /*14ba0*/  STL [R1+0x580], R118 ;  /* 0x0005807601007387 */ /* 0x000fe80000100800 */
[----:B------:R-:W-:Y:S01]  /*14bb0*/  STL [R1+0x584], R119 ;  /* 0x0005847701007387 */ /* 0x000fe20000100800 */
[----:B------:R-:W-:-:S03]  /*14bc0*/  F2FP.SATFINITE.E5M2.F32.PACK_AB_MERGE_C R108, R80, R81, R108 ;  /* 0x00000051506c723e */ /* 0x000fc6000480606c */
[----:B------:R-:W-:Y:S01]  /*14bd0*/  STL [R1+0x588], R112 ;  /* 0x0005887001007387 */ /* 0x000fe20000100800 */
[----:B------:R-:W-:-:S03]  /*14be0*/  F2FP.SATFINITE.E5M2.F32.PACK_AB_MERGE_C R109, R78, R79, R109 ;  /* 0x0000004f4e6d723e */ /* 0x000fc6000480606d */
[----:B------:R-:W-:Y:S04]  /*14bf0*/  STL [R1+0x58c], R113 ;  /* 0x00058c7101007387 */ /* 0x000fe80000100800 */
        /* <DEDUP_REMOVED lines=10> */
[----:B------:R-:W-:Y:S01]  /*14ca0*/  STL [R1+0x5a8], R104 ;  /* 0x0005a86801007387 */ /* 0x000fe20000100800 */
[----:B------:R-:W-:-:S03]  /*14cb0*/  F2FP.SATFINITE.E5M2.F32.PACK_AB_MERGE_C R106, R68, R69, R106 ;  /* 0x00000045446a723e */ /* 0x000fc6000480606a */
[----:B------:R-:W-:Y:S01]  /*14cc0*/  STL [R1+0x5ac], R105 ;  /* 0x0005ac6901007387 */ /* 0x000fe20000100800 */
[----:B------:R-:W-:-:S03]  /*14cd0*/  F2FP.SATFINITE.E5M2.F32.PACK_AB_MERGE_C R107, R2, R3, R107 ;  /* 0x00000003026b723e */ /* 0x000fc6000480606b */
[----:B------:R-:W-:Y:S04]  /*14ce0*/  STL [R1+0x5b0], R106 ;  /* 0x0005b06a01007387 */ /* 0x000fe80000100800 */
[----:B------:R-:W-:Y:S04]  /*14cf0*/  STL [R1+0x5b4], R107 ;  /* 0x0005b46b01007387 */ /* 0x000fe80000100800 */
[----:B0-----:R-:W-:Y:S04]  /*14d00*/  STL.64 [R1+0x6d8], R66 ;  /* 0x0006d84201007387 */ /* 0x001fe80000100a00 */
[----:B------:R-:W-:Y:S04]  /*14d10*/  STL.64 [R1+0x6d0], R64 ;  /* 0x0006d04001007387 */ /* 0x000fe80000100a00 */
[----:B------:R-:W-:Y:S04]  /*14d20*/  STL.64 [R1+0x6c8], R62 ;  /* 0x0006c83e01007387 */ /* 0x000fe80000100a00 */
[----:B------:R-:W-:Y:S04]  /*14d30*/  STL.64 [R1+0x6c0], R60 ;  /* 0x0006c03c01007387 */ /* 0x000fe80000100a00 */
[----:B------:R-:W-:Y:S04]  /*14d40*/  STL.64 [R1+0x6b8], R58 ;  /* 0x0006b83a01007387 */ /* 0x000fe80000100a00 */
[----:B------:R-:W-:Y:S01]  /*14d50*/  STL.64 [R1+0x6b0], R56 ;  /* 0x0006b03801007387 */ /* 0x000fe20000100a00 */
[----:B------:R-:W-:-:S03]  /*14d60*/  F2FP.SATFINITE.E5M2.F32.PACK_AB_MERGE_C R38, R39, R38, RZ ;  /* 0x000000262726723e */ /* 0x000fc600048060ff */
        /* <DEDUP_REMOVED lines=12> */
[----:B------:R-:W-:Y:S04]  /*14e30*/  STL [R1+0x668], R38 ;  /* 0x0006682601007387 */ /* 0x000fe80000100800 */
        /* <DEDUP_REMOVED lines=12> */
[----:B------:R-:W-:Y:S04]  /*14f00*/  STL.64 [R1+0x620], R20 ;  /* 0x0006201401007387 */ /* 0x000fe80000100a00 */
[----:B------:R-:W-:Y:S04]  /*14f10*/  STL [R1+0x618], R18 ;  /* 0x0006181201007387 */ /* 0x000fe80000100800 */
[----:B------:R-:W-:Y:S04]  /*14f20*/  STL.64 [R1+0x610], R16 ;  /* 0x0006101001007387 */ /* 0x000fe80000100a00 */
[----:B------:R-:W-:Y:S04]  /*14f30*/  STL [R1+0x608], R14 ;  /* 0x0006080e01007387 */ /* 0x000fe80000100800 */
[----:B------:R-:W-:Y:S04]  /*14f40*/  STL.64 [R1+0x600], R12 ;  /* 0x0006000c01007387 */ /* 0x000fe80000100a00 */
[----:B------:R-:W-:Y:S04]  /*14f50*/  STL [R1+0x5f8], R10 ;  /* 0x0005f80a01007387 */ /* 0x000fe80000100800 */
[----:B------:R-:W-:Y:S04]  /*14f60*/  STL.64 [R1+0x5f0], R8 ;  /* 0x0005f00801007387 */ /* 0x000fe80000100a00 */
[----:B------:R-:W-:Y:S04]  /*14f70*/  STL [R1+0x5e8], R6 ;  /* 0x0005e80601007387 */ /* 0x000fe80000100800 */
[----:B------:R0:W-:Y:S02]  /*14f80*/  STL.64 [R1+0x5e0], R4 ;  /* 0x0005e00401007387 */ /* 0x0001e40000100a00 */
[----:B0-----:R-:W0:Y:S02]  /*14f90*/  LDTM.x64 R4, tmem[UR10+0x80] ;  /* 0x0000800a000479ee */ /* 0x001e240008340000 */
[----:B0-----:R-:W-:Y:S04]  /*14fa0*/  STL.64 [R1], R4 ;  /* 0x0000000401007387 */ /* 0x001fe80000100a00 */
[----:B------:R-:W-:Y:S04]  /*14fb0*/  STL.64 [R1+0x8], R8 ;  /* 0x0000080801007387 */ /* 0x000fe80000100a00 */
        /* <DEDUP_REMOVED lines=12> */
[----:B------:R-:W-:Y:S04]  /*15080*/  STL [R1+0x84], R43 ;  /* 0x0000842b01007387 */ /* 0x000fe80000100800 */
        /* <DEDUP_REMOVED lines=11> */
[----:B------:R0:W-:Y:S01]  /*15140*/  STL.64 [R1+0xe0], R66 ;  /* 0x0000e04201007387 */ /* 0x0001e20000100a00 */
[----:B------:R-:W-:-:S03]  /*15150*/  IMAD.MOV.U32 R76, RZ, RZ, R42 ;  /* 0x000000ffff4c7224 */ /* 0x000fc600078e002a */
[----:B0-----:R-:W2:Y:S04]  /*15160*/  LDL.LU.64 R66, [R1+0x6d8] ;  /* 0x0006d80001427983 */ /* 0x001ea80000300a00 */
[----:B------:R-:W3:Y:S04]  /*15170*/  LDL.LU.64 R64, [R1+0x6d0] ;  /* 0x0006d00001407983 */ /* 0x000ee80000300a00 */
[----:B------:R-:W4:Y:S04]  /*15180*/  LDL.LU.64 R62, [R1+0x6c8] ;  /* 0x0006c800013e7983 */ /* 0x000f280000300a00 */
[----:B------:R-:W2:Y:S04]  /*15190*/  LDL.LU.64 R60, [R1+0x6c0] ;  /* 0x0006c000013c7983 */ /* 0x000ea80000300a00 */
        /* <DEDUP_REMOVED lines=10> */
[----:B------:R-:W2:Y:S04]  /*15240*/  LDL.LU R38, [R1+0x668] ;  /* 0x0006680001267983 */ /* 0x000ea80000300800 */
[----:B------:R-:W2:Y:S04]  /*15250*/  LDL.LU.64 R36, [R1+0x660] ;  /* 0x0006600001247983 */ /* 0x000ea80000300a00 */
[----:B------:R-:W2:Y:S04]  /*15260*/  LDL.LU R34, [R1+0x658] ;  /* 0x0006580001227983 */ /* 0x000ea80000300800 */
[----:B------:R-:W2:Y:S01]  /*15270*/  LDL.LU.64 R32, [R1+0x650] ;  /* 0x0006500001207983 */ /* 0x000ea20000300a00 */
[----:B------:R-:W-:-:S03]  /*15280*/  IMAD.MOV.U32 R68, RZ, RZ, R22 ;  /* 0x000000ffff447224 */ /* 0x000fc600078e0016 */
        /* <DEDUP_REMOVED lines=13> */
[----:B------:R-:W2:Y:S04]  /*15360*/  LDL.LU.64 R12, [R1+0x600] ;  /* 0x00060000010c7983 */ /* 0x000ea80000300a00 */
[----:B------:R-:W2:Y:S04]  /*15370*/  LDL.LU R10, [R1+0x5f8] ;  /* 0x0005f800010a7983 */ /* 0x000ea80000300800 */
[----:B------:R-:W2:Y:S04]  /*15380*/  LDL.LU.64 R8, [R1+0x5f0] ;  /* 0x0005f00001087983 */ /* 0x000ea80000300a00 */
[----:B------:R-:W2:Y:S01]  /*15390*/  LDL.LU R6, [R1+0x5e8] ;  /* 0x0005e80001067983 */ /* 0x000ea20000300800 */
[----:B------:R-:W-:-:S03]  /*153a0*/  IMAD.MOV.U32 R39, RZ, RZ, R23 ;  /* 0x000000ffff277224 */ /* 0x000fc600078e0017 */
[----:B------:R-:W2:Y:S01]  /*153b0*/  LDL.LU.64 R4, [R1+0x5e0] ;  /* 0x0005e00001047983 */ /* 0x000ea20000300a00 */
[----:B------:R-:W-:-:S03]  /*153c0*/  IMAD.MOV.U32 R69, RZ, RZ, R19 ;  /* 0x000000ffff457224 */ /* 0x000fc600078e0013 */
[----:B------:R-:W2:Y:S01]  /*153d0*/  LDL.LU R35, [R1+0x40] ;  /* 0x0000400001237983 */ /* 0x000ea20000300800 */
[----:B------:R-:W-:-:S03]  /*153e0*/  IMAD.MOV.U32 R71, RZ, RZ, R15 ;  /* 0x000000ffff477224 */ /* 0x000fc600078e000f */
[----:B------:R-:W2:Y:S01]  /*153f0*/  LDL.LU R31, [R1+0x44] ;  /* 0x00004400011f7983 */ /* 0x000ea20000300800 */
[----:B------:R-:W-:-:S03]  /*15400*/  IMAD.MOV.U32 R73, RZ, RZ, R11 ;  /* 0x000000ffff497224 */ /* 0x000fc600078e000b */
[----:B------:R-:W2:Y:S01]  /*15410*/  LDL.LU R27, [R1+0x50] ;  /* 0x00005000011b7983 */ /* 0x000ea20000300800 */
[----:B------:R-:W-:-:S03]  /*15420*/  IMAD.MOV.U32 R72, RZ, RZ, R7 ;  /* 0x000000ffff487224 */ /* 0x000fc600078e0007 */
[----:B------:R-:W2:Y:S04]  /*15430*/  LDL.LU R23, [R1+0x54] ;  /* 0x0000540001177983 */ /* 0x000ea80000300800 */
[----:B------:R-:W2:Y:S04]  /*15440*/  LDL.LU R19, [R1+0x60] ;  /* 0x0000600001137983 */ /* 0x000ea80000300800 */
[----:B------:R-:W2:Y:S04]  /*15450*/  LDL.LU R15, [R1+0x64] ;  /* 0x00006400010f7983 */ /* 0x000ea80000300800 */
[----:B------:R-:W2:Y:S04]  /*15460*/  LDL.LU R11, [R1+0x70] ;  /* 0x00007000010b7983 */ /* 0x000ea80000300800 */
[----:B------:R-:W2:Y:S04]  /*15470*/  LDL.LU R7, [R1+0x74] ;  /* 0x0000740001077983 */ /* 0x000ea80000300800 */
[----:B------:R-:W2:Y:S04]  /*15480*/  LDL.LU R81, [R1+0x84] ;  /* 0x0000840001517983 */ /* 0x000ea80000300800 */
        /* <DEDUP_REMOVED lines=35> */
[----:B--2---:R-:W-:Y:S04]  /*156c0*/  STL [R1+0x5dc], R82 ;  /* 0x0005dc5201007387 */ /* 0x004fe80000100800 */
[----:B---3--:R0:W-:Y:S04]  /*156d0*/  STL [R1+0x5d8], R83 ;  /* 0x0005d85301007387 */ /* 0x0081e80000100800 */
[----:B0-----:R-:W2:Y:S04]  /*156e0*/  LDL.LU R83, [R1+0x90] ;  /* 0x0000900001537983 */ /* 0x001ea80000300800 */
[----:B----4-:R0:W-:Y:S01]  /*156f0*/  STL [R1+0x5d4], R96 ;  /* 0x0005d46001007387 */ /* 0x0101e20000100800 */
[----:B------:R-:W-:-:S03]  /*15700*/  IMAD.MOV.U32 R82, RZ, RZ, R76 ;  /* 0x000000ffff527224 */ /* 0x000fc600078e004c */
[----:B0-----:R-:W3:Y:S04]  /*15710*/  LDL.LU R96, [R1+0xa0] ;  /* 0x0000a00001607983 */ /* 0x001ee80000300800 */
[----:B------:R0:W-:Y:S04]  /*15720*/  STL [R1+0x5d0], R97 ;  /* 0x0005d06101007387 */ /* 0x0001e80000100800 */
[----:B0-----:R-:W4:Y:S04]  /*15730*/  LDL.LU R97, [R1+0xb0] ;  /* 0x0000b00001617983 */ /* 0x001f280000300800 */
[----:B------:R0:W-:Y:S04]  /*15740*/  STL [R1+0x5cc], R98 ;  /* 0x0005cc6201007387 */ /* 0x0001e80000100800 */
[----:B0-----:R-:W2:Y:S04]  /*15750*/  LDL.LU R98, [R1+0xc0] ;  /* 0x0000c00001627983 */ /* 0x001ea80000300800 */
[----:B------:R0:W-:Y:S01]  /*15760*/  STL [R1+0x5c8], R99 ;  /* 0x0005c86301007387 */ /* 0x0001e20000100800 */
[----:B------:R-:W-:-:S03]  /*15770*/  F2FP.SATFINITE.E5M2.F32.PACK_AB_MERGE_C R81, R81, R82, RZ ;  /* 0x000000525151723e */ /* 0x000fc600048060ff */
[----:B0-----:R-:W2:Y:S04]  /*15780*/  LDL.LU R99, [R1+0xd0] ;  /* 0x0000d00001637983 */ /* 0x001ea80000300800 */
[----:B------:R0:W-:Y:S04]  /*15790*/  STL [R1+0x5c4], R104 ;  /* 0x0005c46801007387 */ /* 0x0001e80000100800 */
[----:B0-----:R-:W2:Y:S04]  /*157a0*/  LDL.LU R104, [R1+0xe0] ;  /* 0x0000e00001687983 */ /* 0x001ea80000300800 */
[----:B------:R0:W-:Y:S04]  /*157b0*/  STL [R1+0x5c0], R105 ;  /* 0x0005c06901007387 */ /* 0x0001e80000100800 */
[----:B0-----:R-:W2:Y:S04]  /*157c0*/  LDL.LU R105, [R1] ;  /* 0x0000000001697983 */ /* 0x001ea80000300800 */
[----:B------:R0:W-:Y:S04]  /*157d0*/  STL [R1+0x5bc], R107 ;  /* 0x0005bc6b01007387 */ /* 0x0001e80000100800 */
[----:B0-----:R-:W2:Y:S04]  /*157e0*/  LDL.LU R107, [R1+0x4] ;  /* 0x00000400016b7983 */ /* 0x001ea80000300800 */
[----:B------:R0:W-:Y:S04]  /*157f0*/  STL [R1+0x5b8], R106 ;  /* 0x0005b86a01007387 */ /* 0x0001e80000100800 */
[----:B0-----:R-:W2:Y:S04]  /*15800*/  LDL.LU R106, [R1+0x8] ;  /* 0x00000800016a7983 */ /* 0x001ea80000300800 */
[----:B------:R-:W2:Y:S02]  /*15810*/  LDL.LU R82, [R1+0x5dc] ;  /* 0x0005dc0001527983 */ /* 0x000ea40000300800 */
[----:B--2---:R-:W-:-:S02]  /*15820*/  F2FP.SATFINITE.E5M2.F32.PACK_AB_MERGE_C R82, R82, R83, RZ ;  /* 0x000000535252723e */ /* 0x004fc400048060ff */
[----:B------:R-:W3:Y:S02]  /*15830*/  LDL.LU R83, [R1+0x5d8] ;  /* 0x0005d80001537983 */ /* 0x000ee40000300800 */
[----:B---3--:R-:W-:Y:S02]  /*15840*/  F2FP.SATFINITE.E5M2.F32.PACK_AB_MERGE_C R83, R83, R96, RZ ;  /* 0x000000605353723e */ /* 0x008fe400048060ff */
[----:B------:R-:W4:Y:S02]  /*15850*/  LDL.LU R96, [R1+0x5d4] ;  /* 0x0005d40001607983 */ /* 0x000f240000300800 */
[----:B----4-:R-:W-:Y:S02]  /*15860*/  F2FP.SATFINITE.E5M2.F32.PACK_AB_MERGE_C R96, R96, R97, RZ ;  /* 0x000000616060723e */ /* 0x010fe400048060ff */
[----:B------:R-:W2:Y:S02]  /*15870*/  LDL.LU R97, [R1+0x5d0] ;  /* 0x0005d00001617983 */ /* 0x000ea40000300800 */
[----:B--2---:R-:W-:-:S02]  /*15880*/  F2FP.SATFINITE.E5M2.F32.PACK_AB_MERGE_C R97, R97, R98, RZ ;  /* 0x000000626161723e */ /* 0x004fc400048060ff */
[----:B------:R-:W2:Y:S01]  /*15890*/  LDL.LU R98, [R1+0x5cc] ;  /* 0x0005cc0001627983 */ /* 0x000ea20000300800 */
[----:B------:R-:W-:Y:S02]  /*158a0*/  F2FP.SATFINITE.E5M2.F32.PACK_AB_MERGE_C R72, R72, R80, RZ ;  /* 0x000000504848723e */ /* 0x000fe400048060ff */
[----:B--2---:R-:W-:Y:S02]  /*158b0*/  F2FP.SATFINITE.E5M2.F32.PACK_AB_MERGE_C R98, R98, R99, RZ ;  /* 0x000000636262723e */ /* 0x004fe400048060ff */
[----:B------:R-:W2:Y:S01]  /*158c0*/  LDL.LU R99, [R1+0x5c8] ;  /* 0x0005c80001637983 */ /* 0x000ea20000300800 */
[----:B------:R-:W-:Y:S02]  /*158d0*/  F2FP.SATFINITE.E5M2.F32.PACK_AB_MERGE_C R72, R107, R105, R72 ;  /* 0x000000696b48723e */ /* 0x000fe40004806048 */
[----:B--2---:R-:W-:Y:S02]  /*158e0*/  F2FP.SATFINITE.E5M2.F32.PACK_AB_MERGE_C R99, R99, R104, RZ ;  /* 0x000000686363723e */ /* 0x004fe400048060ff */
[----:B------:R-:W2:Y:S04]  /*158f0*/  LDL.LU R104, [R1+0x5c4] ;  /* 0x0005c40001687983 */ /* 0x000ea80000300800 */
[----:B------:R-:W3:Y:S04]  /*15900*/  LDL.LU R105, [R1+0x5c0] ;  /* 0x0005c00001697983 */ /* 0x000ee80000300800 */
[----:B------:R-:W4:Y:S01]  /*15910*/  LDL.LU R107, [R1+0x5bc] ;  /* 0x0005bc00016b7983 */ /* 0x000f220000300800 */
[----:B------:R-:W-:-:S02]  /*15920*/  F2FP.SATFINITE.E5M2.F32.PACK_AB_MERGE_C R73, R73, R75, RZ ;  /* 0x0000004b4949723e */ /* 0x000fc400048060ff */
[----:B------:R-:W-:Y:S02]  /*15930*/  F2FP.SATFINITE.E5M2.F32.PACK_AB_MERGE_C R74, R71, R74, RZ ;  /* 0x0000004a474a723e */ /* 0x000fe400048060ff */
[----:B----4-:R-:W-:Y:S02]  /*15940*/  F2FP.SATFINITE.E5M2.F32.PACK_AB_MERGE_C R73, R107, R106, R73 ;  /* 0x0000006a6b49723e */ /* 0x010fe40004806049 */
[----:B------:R-:W3:Y:S01]  /*15950*/  LDL.LU R106, [R1+0x5b8] ;  /* 0x0005b800016a7983 */ /* 0x000ee20000300800 */
[----:B------:R-:W-:Y:S02]  /*15960*/  F2FP.SATFINITE.E5M2.F32.PACK_AB_MERGE_C R75, R69, R70, RZ ;  /* 0x00000046454b723e */ /* 0x000fe400048060ff */
[----:B------:R-:W-:Y:S01]  /*15970*/  F2FP.SATFINITE.E5M2.F32.PACK_AB_MERGE_C R68, R39, R68, RZ ;  /* 0x000000442744723e */ /* 0x000fe200048060ff */
[----:B------:R-:W4:Y:S01]  /*15980*/  LDL.LU R107, [R1+0x5b4] ;  /* 0x0005b400016b7983 */ /* 0x000f220000300800 */
[----:B------:R-:W-:Y:S02]  /*15990*/  F2FP.SATFINITE.E5M2.F32.PACK_AB_MERGE_C R69, R31, R35, RZ ;  /* 0x000000231f45723e */ /* 0x000fe400048060ff */
[----:B--2---:R-:W-:-:S02]  /*159a0*/  F2FP.SATFINITE.E5M2.F32.PACK_AB_MERGE_C R75, R111, R104, R75 ;  /* 0x000000686f4b723e */ /* 0x004fc4000480604b */
[----:B------:R-:W-:Y:S02]  /*159b0*/  F2FP.SATFINITE.E5M2.F32.PACK_AB_MERGE_C R70, R23, R27, RZ ;  /* 0x0000001b1746723e */ /* 0x000fe400048060ff */
[----:B------:R-:W-:Y:S02]  /*159c0*/  F2FP.SATFINITE.E5M2.F32.PACK_AB_MERGE_C R68, R109, R110, R68 ;  /* 0x0000006e6d44723e */ /* 0x000fe40004806044 */
[----:B------:R-:W-:Y:S02]  /*159d0*/  F2FP.SATFINITE.E5M2.F32.PACK_AB_MERGE_C R71, R15, R19, RZ ;  /* 0x000000130f47723e */ /* 0x000fe400048060ff */
[----:B------:R-:W-:Y:S02]  /*159e0*/  F2FP.SATFINITE.E5M2.F32.PACK_AB_MERGE_C R69, R115, R108, R69 ;  /* 0x0000006c7345723e */ /* 0x000fe40004806045 */
[----:B------:R-:W-:Y:S02]  /*159f0*/  F2FP.SATFINITE.E5M2.F32.PACK_AB_MERGE_C R80, R7, R11, RZ ;  /* 0x0000000b0750723e */ /* 0x000fe400048060ff */
[----:B------:R-:W-:-:S02]  /*15a00*/  F2FP.SATFINITE.E5M2.F32.PACK_AB_MERGE_C R70, R113, R114, R70 ;  /* 0x000000727146723e */ /* 0x000fc40004806046 */
[----:B------:R-:W-:Y:S02]  /*15a10*/  F2FP.SATFINITE.E5M2.F32.PACK_AB_MERGE_C R71, R119, R112, R71 ;  /* 0x000000707747723e */ /* 0x000fe40004806047 */
[----:B------:R-:W-:Y:S02]  /*15a20*/  F2FP.SATFINITE.E5M2.F32.PACK_AB_MERGE_C R80, R117, R118, R80 ;  /* 0x000000767550723e */ /* 0x000fe40004806050 */
[----:B------:R-:W-:Y:S02]  /*15a30*/  F2FP.SATFINITE.E5M2.F32.PACK_AB_MERGE_C R81, R84, R116, R81 ;  /* 0x000000745451723e */ /* 0x000fe40004806051 */
[----:B------:R-:W-:Y:S02]  /*15a40*/  F2FP.SATFINITE.E5M2.F32.PACK_AB_MERGE_C R82, R85, R0, R82 ;  /* 0x000000005552723e */ /* 0x000fe40004806052 */
[----:B---3--:R-:W-:Y:S02]  /*15a50*/  F2FP.SATFINITE.E5M2.F32.PACK_AB_MERGE_C R74, R105, R106, R74 ;  /* 0x0000006a694a723e */ /* 0x008fe4000480604a */
[----:B------:R-:W4:Y:S04]  /*15a60*/  LDL.LU R106, [R1+0x5b0] ;  /* 0x0005b000016a7983 */ /* 0x000f280000300800 */
[----:B------:R-:W4:Y:S04]  /*15a70*/  LDL.LU R105, [R1+0x5ac] ;  /* 0x0005ac0001697983 */ /* 0x000f280000300800 */
[----:B------:R-:W4:Y:S04]  /*15a80*/  LDL.LU R104, [R1+0x5a8] ;  /* 0x0005a80001687983 */ /* 0x000f280000300800 */
[----:B------:R-:W2:Y:S04]  /*15a90*/  LDL.LU R111, [R1+0x5a4] ;  /* 0x0005a400016f7983 */ /* 0x000ea80000300800 */
[----:B------:R-:W2:Y:S04]  /*15aa0*/  LDL.LU R110, [R1+0x5a0] ;  /* 0x0005a000016e7983 */ /* 0x000ea80000300800 */
[----:B------:R-:W2:Y:S04]  /*15ab0*/  LDL.LU R109, [R1+0x59c] ;  /* 0x00059c00016d7983 */ /* 0x000ea80000300800 */
[----:B------:R-:W2:Y:S04]  /*15ac0*/  LDL.LU R108, [R1+0x598] ;  /* 0x00059800016c7983 */ /* 0x000ea80000300800 */
[----:B------:R-:W3:Y:S04]  /*15ad0*/  LDL.LU R115, [R1+0x594] ;  /* 0x0005940001737983 */ /* 0x000ee80000300800 */
[----:B------:R-:W3:Y:S04]  /*15ae0*/  LDL.LU R114, [R1+0x590] ;  /* 0x0005900001727983 */ /* 0x000ee80000300800 */
[----:B------:R-:W3:Y:S04]  /*15af0*/  LDL.LU R113, [R1+0x58c] ;  /* 0x00058c0001717983 */ /* 0x000ee80000300800 */
[----:B------:R-:W3:Y:S04]  /*15b00*/  LDL.LU R112, [R1+0x588] ;  /* 0x0005880001707983 */ /* 0x000ee80000300800 */
[----:B------:R-:W2:Y:S04]  /*15b10*/  LDL.LU R119, [R1+0x584] ;  /* 0x0005840001777983 */ /* 0x000ea80000300800 */
[----:B------:R-:W2:Y:S04]  /*15b20*/  LDL.LU R118, [R1+0x580] ;  /* 0x0005800001767983 */ /* 0x000ea80000300800 */
[----:B------:R-:W2:Y:S04]  /*15b30*/  LDL.LU R117, [R1+0x57c] ;  /* 0x00057c0001757983 */ /* 0x000ea80000300800 */
[----:B------:R-:W2:Y:S04]  /*15b40*/  LDL.LU R116, [R1+0x578] ;  /* 0x0005780001747983 */ /* 0x000ea80000300800 */
[----:B------:R-:W2:Y:S04]  /*15b50*/  LDL.LU R84, [R1+0x574] ;  /* 0x0005740001547983 */ /* 0x000ea80000300800 */
[----:B------:R-:W3:Y:S04]  /*15b60*/  LDL.LU R0, [R1+0x570] ;  /* 0x0005700001007983 */ /* 0x000ee80000300800 */
[----:B------:R-:W3:Y:S01]  /*15b70*/  LDL.LU R85, [R1+0x56c] ;  /* 0x00056c0001557983 */ /* 0x000ee20000300800 */
[----:B------:R-:W-:-:S02]  /*15b80*/  F2FP.SATFINITE.E5M2.F32.PACK_AB_MERGE_C R42, R43, R42, RZ ;  /* 0x0000002a2b2a723e */ /* 0x000fc400048060ff */
[----:B------:R-:W-:Y:S02]  /*15b90*/  F2FP.SATFINITE.E5M2.F32.PACK_AB_MERGE_C R46, R47, R46, RZ ;  /* 0x0000002e2f2e723e */ /* 0x000fe400048060ff */
[----:B------:R-:W-:Y:S02]  /*15ba0*/  F2FP.SATFINITE.E5M2.F32.PACK_AB_MERGE_C R50, R51, R50, RZ ;  /* 0x000000323332723e */ /* 0x000fe400048060ff */
[----:B------:R-:W-:Y:S02]  /*15bb0*/  F2FP.SATFINITE.E5M2.F32.PACK_AB_MERGE_C R54, R55, R54, RZ ;  /* 0x000000363736723e */ /* 0x000fe400048060ff */
[----:B------:R-:W-:Y:S02]  /*15bc0*/  F2FP.SATFINITE.E5M2.F32.PACK_AB_MERGE_C R58, R59, R58, RZ ;  /* 0x0000003a3b3a723e */ /* 0x000fe400048060ff */
[----:B------:R-:W-:Y:S02]  /*15bd0*/  F2FP.SATFINITE.E5M2.F32.PACK_AB_MERGE_C R62, R63, R62, RZ ;  /* 0x0000003e3f3e723e */ /* 0x000fe400048060ff */
[----:B------:R-:W-:-:S02]  /*15be0*/  F2FP.SATFINITE.E5M2.F32.PACK_AB_MERGE_C R66, R67, R66, RZ ;  /* 0x000000424342723e */ /* 0x000fc400048060ff */
[----:B------:R-:W-:Y:S02]  /*15bf0*/  F2FP.SATFINITE.E5M2.F32.PACK_AB_MERGE_C R100, R5, R4, R6 ;  /* 0x000000040564723e */ /* 0x000fe40004806006 */
[----:B------:R-:W-:Y:S02]  /*15c00*/  F2FP.SATFINITE.E5M2.F32.PACK_AB_MERGE_C R101, R9, R8, R10 ;  /* 0x000000080965723e */ /* 0x000fe4000480600a */
[----:B------:R-:W-:Y:S02]  /*15c10*/  F2FP.SATFINITE.E5M2.F32.PACK_AB_MERGE_C R102, R13, R12, R14 ;  /* 0x0000000c0d66723e */ /* 0x000fe4000480600e */
[----:B------:R-:W-:Y:S02]  /*15c20*/  F2FP.SATFINITE.E5M2.F32.PACK_AB_MERGE_C R103, R17, R16, R18 ;  /* 0x000000101167723e */ /* 0x000fe40004806012 */
[----:B------:R-:W-:Y:S02]  /*15c30*/  F2FP.SATFINITE.E5M2.F32.PACK_AB_MERGE_C R92, R21, R20, R22 ;  /* 0x00000014155c723e */ /* 0x000fe40004806016 */
[----:B------:R-:W-:-:S02]  /*15c40*/  F2FP.SATFINITE.E5M2.F32.PACK_AB_MERGE_C R93, R25, R24, R26 ;  /* 0x00000018195d723e */ /* 0x000fc4000480601a */
        /* <DEDUP_REMOVED lines=10> */
[----:B------:R-:W0:Y:S01]  /*15cf0*/  LDTM.x64 R4, tmem[UR10+0xc0] ;  /* 0x0000c00a000479ee */ /* 0x000e220008340000 */
[----:B------:R-:W-:Y:S01]  /*15d00*/  NOP ;  /* 0x0000000000007918 */ /* 0x000fe20000000000 */
[----:B------:R-:W-:Y:S01]  /*15d10*/  F2FP.SATFINITE.E5M2.F32.PACK_AB_MERGE_C R83, R3, R2, R83 ;  /* 0x000000020353723e */ /* 0x000fe20004806053 */
[----:B------:R-:W1:Y:S01]  /*15d20*/  LDCU.64 UR10, c[0x0][0x398] ;  /* 0x00007300ff0a77ac */ /* 0x000e620008000a00 */
[----:B------:R-:W4:Y:S04]  /*15d30*/  LDL.LU R2, [R1+0x568] ;  /* 0x0005680001027983 */ /* 0x000f280000300800 */
[----:B------:R-:W4:Y:S01]  /*15d40*/  LDL.LU R3, [R1+0x564] ;  /* 0x0005640001037983 */ /* 0x000f220000300800 */
[----:B0-----:R-:W-:-:S02]  /*15d50*/  F2FP.SATFINITE.E5M2.F32.PACK_AB_MERGE_C R38, R39, R38, RZ ;  /* 0x000000262726723e */ /* 0x001fc400048060ff */
[----:B------:R-:W-:Y:S02]  /*15d60*/  F2FP.SATFINITE.E5M2.F32.PACK_AB_MERGE_C R42, R43, R42, RZ ;  /* 0x0000002a2b2a723e */ /* 0x000fe400048060ff */
[----:B------:R-:W-:Y:S02]  /*15d70*/  F2FP.SATFINITE.E5M2.F32.PACK_AB_MERGE_C R36, R37, R36, R38 ;  /* 0x000000242524723e */ /* 0x000fe40004806026 */
[----:B------:R-:W-:Y:S02]  /*15d80*/  F2FP.SATFINITE.E5M2.F32.PACK_AB_MERGE_C R6, R7, R6, RZ ;  /* 0x000000060706723e */ /* 0x000fe400048060ff */
[----:B------:R-:W-:Y:S02]  /*15d90*/  F2FP.SATFINITE.E5M2.F32.PACK_AB_MERGE_C R10, R11, R10, RZ ;  /* 0x0000000a0b0a723e */ /* 0x000fe400048060ff */
[----:B------:R-:W-:Y:S02]  /*15da0*/  F2FP.SATFINITE.E5M2.F32.PACK_AB_MERGE_C R14, R15, R14, RZ ;  /* 0x0000000e0f0e723e */ /* 0x000fe400048060ff */
[----:B------:R-:W-:-:S02]  /*15db0*/  F2FP.SATFINITE.E5M2.F32.PACK_AB_MERGE_C R37, R41, R40, R42 ;  /* 0x000000282925723e */ /* 0x000fc4000480602a */
[----:B------:R-:W-:Y:S01]  /*15dc0*/  F2FP.SATFINITE.E5M2.F32.PACK_AB_MERGE_C R4, R5, R4, R6 ;  /* 0x000000040504723e */ /* 0x000fe20004806006 */
[----:B------:R-:W0:Y:S01]  /*15dd0*/  LDC R41, c[0x0][0x3b4] ;  /* 0x0000ed00ff297b82 */ /* 0x000e220000000800 */
[----:B------:R-:W-:Y:S02]  /*15de0*/  F2FP.SATFINITE.E5M2.F32.PACK_AB_MERGE_C R5, R9, R8, R10 ;  /* 0x000000080905723e */ /* 0x000fe4000480600a */
[----:B------:R-:W-:Y:S02]  /*15df0*/  F2FP.SATFINITE.E5M2.F32.PACK_AB_MERGE_C R6, R13, R12, R14 ;  /* 0x0000000c0d06723e */ /* 0x000fe4000480600e */
[----:B------:R-:W-:Y:S02]  /*15e00*/  F2FP.SATFINITE.E5M2.F32.PACK_AB_MERGE_C R22, R23, R22, RZ ;  /* 0x000000161716723e */ /* 0x000fe400048060ff */
[----:B------:R-:W-:Y:S02]  /*15e10*/  F2FP.SATFINITE.E5M2.F32.PACK_AB_MERGE_C R26, R27, R26, RZ ;  /* 0x0000001a1b1a723e */ /* 0x000fe400048060ff */
[----:B------:R-:W-:-:S02]  /*15e20*/  F2FP.SATFINITE.E5M2.F32.PACK_AB_MERGE_C R7, R19, R18, RZ ;  /* 0x000000121307723e */ /* 0x000fc400048060ff */
[----:B------:R-:W-:Y:S02]  /*15e30*/  F2FP.SATFINITE.E5M2.F32.PACK_AB_MERGE_C R20, R21, R20, R22 ;  /* 0x000000141514723e */ /* 0x000fe40004806016 */
[----:B------:R-:W-:Y:S02]  /*15e40*/  F2FP.SATFINITE.E5M2.F32.PACK_AB_MERGE_C R7, R17, R16, R7 ;  /* 0x000000101107723e */ /* 0x000fe40004806007 */
[----:B------:R-:W-:Y:S02]  /*15e50*/  F2FP.SATFINITE.E5M2.F32.PACK_AB_MERGE_C R21, R25, R24, R26 ;  /* 0x000000181915723e */ /* 0x000fe4000480601a */
[----:B------:R-:W-:Y:S02]  /*15e60*/  F2FP.SATFINITE.E5M2.F32.PACK_AB_MERGE_C R30, R31, R30, RZ ;  /* 0x0000001e1f1e723e */ /* 0x000fe400048060ff */
[----:B------:R-:W-:Y:S02]  /*15e70*/  F2FP.SATFINITE.E5M2.F32.PACK_AB_MERGE_C R23, R35, R34, RZ ;  /* 0x000000222317723e */ /* 0x000fe400048060ff */
[----:B------:R-:W-:-:S02]  /*15e80*/  F2FP.SATFINITE.E5M2.F32.PACK_AB_MERGE_C R22, R29, R28, R30 ;  /* 0x0000001c1d16723e */ /* 0x000fc4000480601e */
[----:B------:R-:W-:Y:S02]  /*15e90*/  F2FP.SATFINITE.E5M2.F32.PACK_AB_MERGE_C R23, R33, R32, R23 ;  /* 0x000000202117723e */ /* 0x000fe40004806017 */
[----:B------:R-:W-:Y:S02]  /*15ea0*/  F2FP.SATFINITE.E5M2.F32.PACK_AB_MERGE_C R96, R124, R125, R96 ;  /* 0x0000007d7c60723e */ /* 0x000fe40004806060 */
[----:B------:R-:W-:Y:S02]  /*15eb0*/  F2FP.SATFINITE.E5M2.F32.PACK_AB_MERGE_C R97, R122, R123, R97 ;  /* 0x0000007b7a61723e */ /* 0x000fe40004806061 */
[----:B------:R-:W-:Y:S02]  /*15ec0*/  F2FP.SATFINITE.E5M2.F32.PACK_AB_MERGE_C R98, R120, R121, R98 ;  /* 0x000000797862723e */ /* 0x000fe40004806062 */
[----:B------:R-:W-:Y:S02]  /*15ed0*/  F2FP.SATFINITE.E5M2.F32.PACK_AB_MERGE_C R99, R86, R87, R99 ;  /* 0x000000575663723e */ /* 0x000fe40004806063 */
[----:B------:R-:W-:-:S02]  /*15ee0*/  F2FP.SATFINITE.E5M2.F32.PACK_AB_MERGE_C R46, R47, R46, RZ ;  /* 0x0000002e2f2e723e */ /* 0x000fc400048060ff */
[----:B------:R-:W-:Y:S01]  /*15ef0*/  F2FP.SATFINITE.E5M2.F32.PACK_AB_MERGE_C R39, R51, R50, RZ ;  /* 0x000000323327723e */ /* 0x000fe200048060ff */
[----:B--2---:R-:W-:Y:S04]  /*15f00*/  STS.128 [R84], R116 ;  /* 0x0000007454007388 */ /* 0x004fe80000000c00 */
[----:B------:R-:W-:Y:S01]  /*15f10*/  STS.128 [R84+0x800], R72 ;  /* 0x0008004854007388 */ /* 0x000fe20000000c00 */
[----:B---3--:R-:W-:-:S04]  /*15f20*/  LOP3.LUT R85, R85, 0xff, RZ, 0xc0, !PT ;  /* 0x000000ff55557812 */ /* 0x008fc800078ec0ff */
[----:B------:R-:W-:Y:S01]  /*15f30*/  LEA R40, R85, UR9, 0x4 ;  /* 0x0000000955287c11 */ /* 0x000fe2000f8e20ff */
[----:B------:R-:W-:Y:S01]  /*15f40*/  BAR.SYNC.DEFER_BLOCKING 0x0 ;  /* 0x0000000000007b1d */ /* 0x000fe20000010000 */
[----:B------:R-:W-:Y:S02]  /*15f50*/  F2FP.SATFINITE.E5M2.F32.PACK_AB_MERGE_C R38, R45, R44, R46 ;  /* 0x0000002c2d26723e */ /* 0x000fe4000480602e */
[----:B------:R-:W-:Y:S02]  /*15f60*/  F2FP.SATFINITE.E5M2.F32.PACK_AB_MERGE_C R39, R49, R48, R39 ;  /* 0x000000303127723e */ /* 0x000fe40004806027 */
[----:B------:R-:W-:Y:S01]  /*15f70*/  F2FP.SATFINITE.E5M2.F32.PACK_AB_MERGE_C R54, R55, R54, RZ ;  /* 0x000000363736723e */ /* 0x000fe200048060ff */
[----:B------:R-:W2:Y:S01]  /*15f80*/  LDCU UR9, c[0x0][0x3b8] ;  /* 0x00007700ff0977ac */ /* 0x000ea20008000800 */
[----:B------:R-:W3:Y:S04]  /*15f90*/  LDS.128 R12, [R40] ;  /* 0x00000000280c7984 */ /* 0x000ee80000000c00 */
[----:B------:R-:W0:Y:S01]  /*15fa0*/  LDS.128 R8, [R40+0x1000] ;  /* 0x0010000028087984 */ /* 0x000e220000000c00 */
[----:B------:R-:W-:Y:S06]  /*15fb0*/  BAR.SYNC.DEFER_BLOCKING 0x0 ;  /* 0x0000000000007b1d */ /* 0x000fec0000010000 */
[----:B------:R-:W-:Y:S04]  /*15fc0*/  STS.128 [R84], R112 ;  /* 0x0000007054007388 */ /* 0x000fe80000000c00 */
[----:B------:R-:W-:Y:S01]  /*15fd0*/  STS.128 [R84+0x800], R68 ;  /* 0x0008004454007388 */ /* 0x000fe20000000c00 */
[----:B------:R-:W-:Y:S06]  /*15fe0*/  BAR.SYNC.DEFER_BLOCKING 0x0 ;  /* 0x0000000000007b1d */ /* 0x000fec0000010000 */
[----:B------:R-:W0:Y:S04]  /*15ff0*/  LDS.128 R24, [R40] ;  /* 0x0000000028187984 */ /* 0x000e280000000c00 */
        /* <DEDUP_REMOVED lines=8> */
[----:B----4-:R-:W-:Y:S04]  /*16080*/  STS.128 [R84], R104 ;  /* 0x0000006854007388 */ /* 0x010fe80000000c00 */
[----:B------:R-:W-:Y:S01]  /*16090*/  STS.128 [R84+0x800], R96 ;  /* 0x0008006054007388 */ /* 0x000fe20000000c00 */
[----:B------:R-:W-:Y:S06]  /*160a0*/  BAR.SYNC.DEFER_BLOCKING 0x0 ;  /* 0x0000000000007b1d */ /* 0x000fec0000010000 */
[----:B------:R-:W4:Y:S04]  /*160b0*/  LDS.128 R48, [R40] ;  /* 0x0000000028307984 */ /* 0x000f280000000c00 */
[----:B------:R-:W0:Y:S01]  /*160c0*/  LDS.128 R44, [R40+0x1000] ;  /* 0x00100000282c7984 */ /* 0x000e220000000c00 */
[----:B------:R-:W-:Y:S01]  /*160d0*/  BAR.SYNC.DEFER_BLOCKING 0x0 ;  /* 0x0000000000007b1d */ /* 0x000fe20000010000 */
[----:B------:R-:W-:-:S02]  /*160e0*/  F2FP.SATFINITE.E5M2.F32.PACK_AB_MERGE_C R58, R59, R58, RZ ;  /* 0x0000003a3b3a723e */ /* 0x000fc400048060ff */
[----:B------:R-:W-:-:S03]  /*160f0*/  F2FP.SATFINITE.E5M2.F32.PACK_AB_MERGE_C R62, R63, R62, RZ ;  /* 0x0000003e3f3e723e */ /* 0x000fc600048060ff */
[----:B------:R-:W-:Y:S04]  /*16100*/  STS.128 [R84], R100 ;  /* 0x0000006454007388 */ /* 0x000fe80000000c00 */
[----:B------:R-:W-:Y:S01]  /*16110*/  STS.128 [R84+0x800], R4 ;  /* 0x0008000454007388 */ /* 0x000fe20000000c00 */
[----:B------:R-:W-:Y:S01]  /*16120*/  BAR.SYNC.DEFER_BLOCKING 0x0 ;  /* 0x0000000000007b1d */ /* 0x000fe20000010000 */
[----:B------:R-:W-:Y:S02]  /*16130*/  F2FP.SATFINITE.E5M2.F32.PACK_AB_MERGE_C R52, R53, R52, R54 ;  /* 0x000000343534723e */ /* 0x000fe40004806036 */
[----:B------:R-:W-:Y:S02]  /*16140*/  F2FP.SATFINITE.E5M2.F32.PACK_AB_MERGE_C R53, R57, R56, R58 ;  /* 0x000000383935723e */ /* 0x000fe4000480603a */
[----:B------:R-:W-:-:S02]  /*16150*/  F2FP.SATFINITE.E5M2.F32.PACK_AB_MERGE_C R54, R61, R60, R62 ;  /* 0x0000003c3d36723e */ /* 0x000fc4000480603e */
[----:B------:R-:W1:Y:S04]  /*16160*/  LDS.128 R60, [R40] ;  /* 0x00000000283c7984 */ /* 0x000e680000000c00 */
[----:B------:R-:W1:Y:S01]  /*16170*/  LDS.128 R56, [R40+0x1000] ;  /* 0x0010000028387984 */ /* 0x000e620000000c00 */
[----:B------:R-:W-:Y:S06]  /*16180*/  BAR.SYNC.DEFER_BLOCKING 0x0 ;  /* 0x0000000000007b1d */ /* 0x000fec0000010000 */
[----:B------:R-:W-:Y:S04]  /*16190*/  STS.128 [R84], R92 ;  /* 0x0000005c54007388 */ /* 0x000fe80000000c00 */
[----:B------:R0:W-:Y:S01]  /*161a0*/  STS.128 [R84+0x800], R20 ;  /* 0x0008001454007388 */ /* 0x0001e20000000c00 */
[----:B------:R-:W-:Y:S06]  /*161b0*/  BAR.SYNC.DEFER_BLOCKING 0x0 ;  /* 0x0000000000007b1d */ /* 0x000fec0000010000 */
[----:B------:R-:W1:Y:S04]  /*161c0*/  LDS.128 R72, [R40] ;  /* 0x0000000028487984 */ /* 0x000e680000000c00 */
[----:B------:R-:W1:Y:S01]  /*161d0*/  LDS.128 R68, [R40+0x1000] ;  /* 0x0010000028447984 */ /* 0x000e620000000c00 */
[----:B------:R-:W-:Y:S01]  /*161e0*/  BAR.SYNC.DEFER_BLOCKING 0x0 ;  /* 0x0000000000007b1d */ /* 0x000fe20000010000 */
[----:B------:R-:W-:-:S05]  /*161f0*/  F2FP.SATFINITE.E5M2.F32.PACK_AB_MERGE_C R55, R67, R66, RZ ;  /* 0x000000424337723e */ /* 0x000fca00048060ff */
[----:B------:R-:W-:Y:S04]  /*16200*/  STS.128 [R84], R88 ;  /* 0x0000005854007388 */ /* 0x000fe80000000c00 */
[----:B------:R2:W-:Y:S01]  /*16210*/  STS.128 [R84+0x800], R36 ;  /* 0x0008002454007388 */ /* 0x0005e20000000c00 */
[----:B------:R-:W-:Y:S01]  /*16220*/  BAR.SYNC.DEFER_BLOCKING 0x0 ;  /* 0x0000000000007b1d */ /* 0x000fe20000010000 */
[----:B------:R-:W-:-:S05]  /*16230*/  F2FP.SATFINITE.E5M2.F32.PACK_AB_MERGE_C R55, R65, R64, R55 ;  /* 0x000000404137723e */ /* 0x000fca0004806037 */
[----:B------:R-:W1:Y:S04]  /*16240*/  LDS.128 R64, [R40] ;  /* 0x0000000028407984 */ /* 0x000e680000000c00 */
[----:B------:R-:W1:Y:S01]  /*16250*/  LDS.128 R4, [R40+0x1000] ;  /* 0x0010000028047984 */ /* 0x000e620000000c00 */
[----:B------:R-:W-:Y:S01]  /*16260*/  BAR.SYNC.DEFER_BLOCKING 0x0 ;  /* 0x0000000000007b1d */ /* 0x000fe20000010000 */
[C---:B0-----:R-:W-:Y:S01]  /*16270*/  IMAD R21, R2.reuse, R41, RZ ;  /* 0x0000002902157224 */ /* 0x041fe200078e02ff */
[----:B------:R-:W-:Y:S01]  /*16280*/  ISETP.GE.AND P0, PT, R2, UR18, PT ;  /* 0x0000001202007c0c */ /* 0x000fe2000bf06270 */
[----:B--2---:R-:W-:-:S03]  /*16290*/  IMAD R39, R0, UR9, RZ ;  /* 0x0000000900277c24 */ /* 0x004fc6000f8e02ff */
[----:B------:R-:W-:Y:S02]  /*162a0*/  IADD3 R20, P4, PT, R21, UR16, RZ ;  /* 0x0000001015147c10 */ /* 0x000fe4000ff9e0ff */
[----:B------:R-:W-:Y:S01]  /*162b0*/  ISETP.LT.AND P0, PT, R0, UR31, !P0 ;  /* 0x0000001f00007c0c */ /* 0x000fe2000c701270 */
[----:B------:R-:W-:Y:S01]  /*162c0*/  IMAD R23, R41, 0x100, R21 ;  /* 0x0000010029177824 */ /* 0x000fe200078e0215 */
[----:B------:R3:W-:Y:S04]  /*162d0*/  STS.128 [R84], R76 ;  /* 0x0000004c54007388 */ /* 0x0007e80000000c00 */
[----:B------:R0:W-:Y:S01]  /*162e0*/  STS.128 [R84+0x800], R52 ;  /* 0x0008003454007388 */ /* 0x0001e20000000c00 */
[----:B------:R-:W-:Y:S02]  /*162f0*/  SHF.R.S32.HI R80, RZ, 0x1f, R39 ;  /* 0x0000001fff507819 */ /* 0x000fe40000011427 */
[----:B------:R-:W-:-:S02]  /*16300*/  LEA.HI.X.SX32 R21, R21, UR17, 0x1, P4 ;  /* 0x0000001115157c11 */ /* 0x000fc4000a0f0eff */
[----:B------:R-:W-:Y:S02]  /*16310*/  IADD3 R36, P6, PT, R39, R20, RZ ;  /* 0x0000001427247210 */ /* 0x000fe40007fde0ff */
[----:B------:R-:W-:-:S03]  /*16320*/  IADD3 R22, P4, PT, R23, UR16, RZ ;  /* 0x0000001017167c10 */ /* 0x000fc6000ff9e0ff */
[----:B------:R-:W-:Y:S01]  /*16330*/  IMAD.X R37, R80, 0x1, R21, P6 ;  /* 0x0000000150257824 */ /* 0x000fe200030e0615 */
[----:B---3--:R-:W-:Y:S01]  /*16340*/  PRMT R77, R12, 0x7770, RZ ;  /* 0x000077700c4d7816 */ /* 0x008fe200000000ff */
[----:B------:R-:W-:Y:S01]  /*16350*/  BAR.SYNC.DEFER_BLOCKING 0x0 ;  /* 0x0000000000007b1d */ /* 0x000fe20000010000 */
[----:B0-----:R-:W-:Y:S01]  /*16360*/  VIADD R53, R39, UR9 ;  /* 0x0000000927357c36 */ /* 0x001fe20008000000 */
[----:B------:R-:W-:Y:S02]  /*16370*/  LEA.HI.X.SX32 R23, R23, UR17, 0x1, P4 ;  /* 0x0000001117177c11 */ /* 0x000fe4000a0f0eff */
[C---:B------:R-:W-:Y:S01]  /*16380*/  ISETP.GE.AND P5, PT, R0.reuse, UR19, PT ;  /* 0x0000001300007c0c */ /* 0x040fe2000bfa6270 */
[C---:B------:R-:W-:Y:S01]  /*16390*/  VIADD R55, R53.reuse, UR9 ;  /* 0x0000000935377c36 */ /* 0x040fe20008000000 */
[----:B------:R-:W-:Y:S01]  /*163a0*/  SHF.R.S32.HI R76, RZ, 0x1f, R53 ;  /* 0x0000001fff4c7819 */ /* 0x000fe20000011435 */
[----:B------:R-:W0:Y:S01]  /*163b0*/  LDCU.64 UR16, c[0x0][0x398] ;  /* 0x00007300ff1077ac */ /* 0x000e220008000a00 */
[----:B------:R-:W-:Y:S01]  /*163c0*/  IADD3 R42, P4, PT, R53, R20, RZ ;  /* 0x00000014352a7210 */ /* 0x000fe20007f9e0ff */
[----:B------:R-:W-:Y:S01]  /*163d0*/  VIADD R41, R55, UR9 ;  /* 0x0000000937297c36 */ /* 0x000fe20008000000 */
[----:B------:R-:W-:Y:S01]  /*163e0*/  SHF.R.S32.HI R78, RZ, 0x1f, R55 ;  /* 0x0000001fff4e7819 */ /* 0x000fe20000011437 */
[----:B------:R-:W-:Y:S01]  /*163f0*/  VIADD R79, R0, 0x4 ;  /* 0x00000004004f7836 */ /* 0x000fe20000000000 */
[-C--:B------:R-:W-:Y:S01]  /*16400*/  IADD3 R52, P6, PT, R53, R22.reuse, RZ ;  /* 0x0000001635347210 */ /* 0x080fe20007fde0ff */
[----:B------:R-:W-:Y:S01]  /*16410*/  IMAD.X R43, R76, 0x1, R21, P4 ;  /* 0x000000014c2b7824 */ /* 0x000fe200020e0615 */
[-C--:B------:R-:W-:Y:S01]  /*16420*/  IADD3 R54, P4, PT, R55, R22.reuse, RZ ;  /* 0x0000001637367210 */ /* 0x080fe20007f9e0ff */
[----:B------:R-:W2:Y:S01]  /*16430*/  LDCU.64 UR18, c[0x0][0x398] ;  /* 0x00007300ff1277ac */ /* 0x000ea20008000a00 */
[----:B------:R3:W-:Y:S01]  /*16440*/  @P0 STG.E.U8 desc[UR24][R36.64], R77 ;  /* 0x0000004d24000986 */ /* 0x0007e2000c101118 */
[----:B------:R-:W-:-:S05]  /*16450*/  IADD3 R38, P0, PT, R39, R22, RZ ;  /* 0x0000001627267210 */ /* 0x000fca0007f1e0ff */
[--C-:B------:R-:W-:Y:S01]  /*16460*/  IMAD.X R39, R80, 0x1, R23.reuse, P0 ;  /* 0x0000000150277824 */ /* 0x100fe200000e0617 */
[----:B------:R-:W-:Y:S01]  /*16470*/  ISETP.LT.AND P5, PT, R3, UR4, !P5 ;  /* 0x0000000403007c0c */ /* 0x000fe2000efa1270 */
[----:B------:R-:W-:Y:S01]  /*16480*/  IMAD.X R53, R76, 0x1, R23, P6 ;  /* 0x000000014c357824 */ /* 0x000fe200030e0617 */
[----:B------:R-:W-:Y:S01]  /*16490*/  SHF.R.S32.HI R80, RZ, 0x1f, R41 ;  /* 0x0000001fff507819 */ /* 0x000fe20000011429 */
[----:B------:R-:W0:Y:S01]  /*164a0*/  LDCU UR4, c[0x0][0x39c] ;  /* 0x00007380ff0477ac */ /* 0x000e220008000800 */
[-C--:B---3--:R-:W-:Y:S01]  /*164b0*/  IADD3 R36, P0, PT, R55, R20.reuse, RZ ;  /* 0x0000001437247210 */ /* 0x088fe20007f1e0ff */
[----:B------:R-:W-:Y:S01]  /*164c0*/  IMAD.X R55, R78, 0x1, R23, P4 ;  /* 0x000000014e377824 */ /* 0x000fe200020e0617 */
[----:B------:R-:W-:-:S03]  /*164d0*/  IADD3 R76, P4, PT, R41, R20, RZ ;  /* 0x00000014294c7210 */ /* 0x000fc60007f9e0ff */
[--C-:B------:R-:W-:Y:S02]  /*164e0*/  IMAD.X R37, R78, 0x1, R21.reuse, P0 ;  /* 0x000000014e257824 */ /* 0x100fe400000e0615 */
[----:B------:R-:W-:Y:S01]  /*164f0*/  VIADD R78, R0, 0x5 ;  /* 0x00000005004e7836 */ /* 0x000fe20000000000 */
[----:B------:R-:W-:Y:S01]  /*16500*/  ISETP.LT.AND P6, PT, R2, UR12, !P2 ;  /* 0x0000000c02007c0c */ /* 0x000fe2000d7c1270 */
[----:B------:R-:W-:Y:S01]  /*16510*/  IMAD.X R77, R80, 0x1, R21, P4 ;  /* 0x00000001504d7824 */ /* 0x000fe200020e0615 */
[----:B------:R-:W-:Y:S01]  /*16520*/  ISETP.GE.AND P0, PT, R79, UR20, PT ;  /* 0x000000144f007c0c */ /* 0x000fe2000bf06270 */
[----:B------:R-:W3:Y:S01]  /*16530*/  LDCU UR12, c[0x0][0x398] ;  /* 0x00007300ff0c77ac */ /* 0x000ee20008000800 */
[----:B------:R-:W-:Y:S02]  /*16540*/  ISETP.GE.AND P4, PT, R78, UR21, PT ;  /* 0x000000154e007c0c */ /* 0x000fe4000bf86270 */
[----:B------:R-:W-:Y:S01]  /*16550*/  PRMT R83, R8, 0x7770, RZ ;  /* 0x0000777008537816 */ /* 0x000fe200000000ff */
[----:B------:R-:W2:Y:S01]  /*16560*/  LDCU.64 UR20, c[0x0][0x398] ;  /* 0x00007300ff1477ac */ /* 0x000ea20008000a00 */
[----:B-1----:R-:W-:-:S02]  /*16570*/  ISETP.LT.AND P2, PT, R3, UR10, !P2 ;  /* 0x0000000a03007c0c */ /* 0x002fc4000d741270 */
[----:B------:R-:W-:Y:S01]  /*16580*/  PRMT R79, R12, 0x7771, RZ ;  /* 0x000077710c4f7816 */ /* 0x000fe200000000ff */
[----:B------:R1:W-:Y:S01]  /*16590*/  @P5 STG.E.U8 desc[UR24][R38.64], R83 ;  /* 0x0000005326005986 */ /* 0x0003e2000c101118 */
[----:B------:R-:W-:Y:S01]  /*165a0*/  ISETP.LT.AND P5, PT, R2, UR6, !P1 ;  /* 0x0000000602007c0c */ /* 0x000fe2000cfa1270 */
[----:B------:R-:W-:Y:S01]  /*165b0*/  VIADD R78, R0, 0x6 ;  /* 0x00000006004e7836 */ /* 0x000fe20000000000 */
[C---:B0-----:R-:W-:Y:S02]  /*165c0*/  ISETP.LT.AND P1, PT, R3.reuse, UR16, !P1 ;  /* 0x0000001003007c0c */ /* 0x041fe4000cf21270 */
[----:B------:R-:W-:Y:S01]  /*165d0*/  PRMT R85, R8, 0x7771, RZ ;  /* 0x0000777108557816 */ /* 0x000fe200000000ff */
[----:B------:R0:W-:Y:S01]  /*165e0*/  @P6 STG.E.U8 desc[UR24][R42.64], R79 ;  /* 0x0000004f2a006986 */ /* 0x0001e2000c101118 */
[----:B------:R-:W-:Y:S01]  /*165f0*/  ISETP.LT.AND P6, PT, R2, UR14, !P3 ;  /* 0x0000000e02007c0c */ /* 0x000fe2000dfc1270 */
[----:B------:R-:W3:Y:S01]  /*16600*/  LDCU UR6, c[0x0][0x39c] ;  /* 0x00007380ff0677ac */ /* 0x000ee20008000800 */
[----:B------:R-:W-:Y:S01]  /*16610*/  PRMT R81, R12, 0x7772, RZ ;  /* 0x000077720c517816 */ /* 0x000fe200000000ff */
[----:B------:R-:W-:Y:S01]  /*16620*/  @P2 STG.E.U8 desc[UR24][R52.64], R85 ;  /* 0x0000005534002986 */ /* 0x000fe2000c101118 */
[----:B------:R-:W-:Y:S01]  /*16630*/  ISETP.GE.AND P2, PT, R78, UR4, PT ;  /* 0x000000044e007c0c */ /* 0x000fe2000bf46270 */
[----:B------:R-:W3:Y:S01]  /*16640*/  LDCU UR4, c[0x0][0x39c] ;  /* 0x00007380ff0477ac */ /* 0x000ee20008000800 */
[----:B-1----:R-:W-:Y:S01]  /*16650*/  PRMT R83, R8, 0x7772, RZ ;  /* 0x0000777208537816 */ /* 0x002fe200000000ff */
[----:B------:R1:W-:Y:S01]  /*16660*/  @P5 STG.E.U8 desc[UR24][R36.64], R81 ;  /* 0x0000005124005986 */ /* 0x0003e2000c101118 */
[----:B--2---:R-:W-:Y:S01]  /*16670*/  ISETP.LT.AND P3, PT, R3, UR20, !P3 ;  /* 0x0000001403007c0c */ /* 0x004fe2000df61270 */
[----:B------:R-:W2:Y:S01]  /*16680*/  LDCU UR10, c[0x0][0x398] ;  /* 0x00007300ff0a77ac */ /* 0x000ea20008000800 */
[----:B0-----:R-:W-:Y:S01]  /*16690*/  PRMT R79, R12, 0x7773, RZ ;  /* 0x000077730c4f7816 */ /* 0x001fe200000000ff */
[----:B------:R-:W-:Y:S01]  /*166a0*/  @P1 STG.E.U8 desc[UR24][R54.64], R83 ;  /* 0x0000005336001986 */ /* 0x000fe2000c101118 */
[C---:B------:R-:W-:Y:S01]  /*166b0*/  IADD3 R38, P1, PT, R41.reuse, R22, RZ ;  /* 0x0000001629267210 */ /* 0x040fe20007f3e0ff */
[----:B------:R-:W-:Y:S01]  /*166c0*/  VIADD R43, R41, UR9 ;  /* 0x00000009292b7c36 */ /* 0x000fe20008000000 */
[----:B------:R-:W0:Y:S01]  /*166d0*/  LDCU UR14, c[0x0][0x398] ;  /* 0x00007300ff0e77ac */ /* 0x000e220008000800 */
[----:B------:R2:W-:Y:S02]  /*166e0*/  @P6 STG.E.U8 desc[UR24][R76.64], R79 ;  /* 0x0000004f4c006986 */ /* 0x0005e4000c101118 */
[----:B------:R-:W-:Y:S01]  /*166f0*/  IMAD.X R39, R80, 0x1, R23, P1 ;  /* 0x0000000150277824 */ /* 0x000fe200008e0617 */
[----:B------:R-:W-:Y:S01]  /*16700*/  SHF.R.S32.HI R12, RZ, 0x1f, R43 ;  /* 0x0000001fff0c7819 */ /* 0x000fe2000001142b */
[----:B------:R-:W-:Y:S01]  /*16710*/  VIADD R41, R0, 0x7 ;  /* 0x0000000700297836 */ /* 0x000fe20000000000 */
[----:B-1----:R-:W-:Y:S01]  /*16720*/  IADD3 R36, P1, PT, R43, R20, RZ ;  /* 0x000000142b247210 */ /* 0x002fe20007f3e0ff */
[----:B------:R-:W1:Y:S01]  /*16730*/  LDCU UR16, c[0x0][0x398] ;  /* 0x00007300ff1077ac */ /* 0x000e620008000800 */
[----:B------:R-:W-:-:S02]  /*16740*/  ISETP.LT.AND P5, PT, R2, UR18, !P0 ;  /* 0x0000001202007c0c */ /* 0x000fc4000c7a1270 */
[----:B--2---:R-:W-:Y:S01]  /*16750*/  PRMT R77, R8, 0x7773, RZ ;  /* 0x00007773084d7816 */ /* 0x004fe200000000ff */
[----:B------:R-:W-:Y:S01]  /*16760*/  IMAD.X R37, R12, 0x1, R21, P1 ;  /* 0x000000010c257824 */ /* 0x000fe200008e0615 */
[----:B---3--:R-:W-:Y:S01]  /*16770*/  ISETP.GE.AND P1, PT, R41, UR4, PT ;  /* 0x0000000429007c0c */ /* 0x008fe2000bf26270 */
[----:B------:R-:W2:Y:S02]  /*16780*/  LDCU UR4, c[0x0][0x39c] ;  /* 0x00007380ff0477ac */ /* 0x000ea40008000800 */
[----:B------:R3:W-:Y:S01]  /*16790*/  @P3 STG.E.U8 desc[UR24][R38.64], R77 ;  /* 0x0000004d26003986 */ /* 0x0007e2000c101118 */
[----:B------:R-:W-:Y:S01]  /*167a0*/  ISETP.LT.AND P3, PT, R3, UR26, !P0 ;  /* 0x0000001a03007c0c */ /* 0x000fe2000c761270 */
[----:B------:R-:W-:Y:S01]  /*167b0*/  VIADD R53, R0, 0x8 ;  /* 0x0000000800357836 */ /* 0x000fe20000000000 */
[C---:B------:R-:W-:Y:S01]  /*167c0*/  IADD3 R42, P0, PT, R43.reuse, R22, RZ ;  /* 0x000000162b2a7210 */ /* 0x040fe20007f1e0ff */
[----:B------:R-:W-:Y:S01]  /*167d0*/  VIADD R41, R43, UR9 ;  /* 0x000000092b297c36 */ /* 0x000fe20008000000 */
[----:B------:R-:W-:Y:S01]  /*167e0*/  PRMT R55, R13, 0x7770, RZ ;  /* 0x000077700d377816 */ /* 0x000fe200000000ff */
[----:B------:R-:W0:Y:S02]  /*167f0*/  LDCU UR18, c[0x0][0x398] ;  /* 0x00007300ff1277ac */ /* 0x000e240008000800 */
[----:B------:R-:W-:Y:S01]  /*16800*/  IMAD.X R43, R12, 0x1, R23, P0 ;  /* 0x000000010c2b7824 */ /* 0x000fe200000e0617 */
[----:B---3--:R-:W-:Y:S01]  /*16810*/  PRMT R39, R9, 0x7770, RZ ;  /* 0x0000777009277816 */ /* 0x008fe200000000ff */
[----:B------:R3:W-:Y:S01]  /*16820*/  @P5 STG.E.U8 desc[UR24][R36.64], R55 ;  /* 0x0000003724005986 */ /* 0x0007e2000c101118 */
[----:B------:R-:W-:Y:S01]  /*16830*/  ISETP.GE.AND P0, PT, R53, UR6, PT ;  /* 0x0000000635007c0c */ /* 0x000fe2000bf06270 */
[----:B------:R-:W0:Y:S01]  /*16840*/  LDCU UR6, c[0x0][0x398] ;  /* 0x00007300ff0677ac */ /* 0x000e220008000800 */
[----:B------:R-:W-:Y:S01]  /*16850*/  SHF.R.S32.HI R8, RZ, 0x1f, R41 ;  /* 0x0000001fff087819 */ /* 0x000fe20000011429 */
[----:B------:R0:W-:Y:S01]  /*16860*/  @P3 STG.E.U8 desc[UR24][R42.64], R39 ;  /* 0x000000272a003986 */ /* 0x0001e2000c101118 */
[----:B------:R-:W-:-:S02]  /*16870*/  IADD3 R52, P6, PT, R41, R20, RZ ;  /* 0x0000001429347210 */ /* 0x000fc40007fde0ff */
[----:B------:R-:W-:Y:S01]  /*16880*/  ISETP.LT.AND P5, PT, R2, UR22, !P4 ;  /* 0x0000001602007c0c */ /* 0x000fe2000e7a1270 */
[C---:B---3--:R-:W-:Y:S01]  /*16890*/  VIADD R55, R41.reuse, UR9 ;  /* 0x0000000929377c36 */ /* 0x048fe20008000000 */
[----:B------:R-:W-:Y:S01]  /*168a0*/  IADD3 R36, P3, PT, R41, R22, RZ ;  /* 0x0000001629247210 */ /* 0x000fe20007f7e0ff */
[----:B------:R-:W-:Y:S01]  /*168b0*/  VIADD R41, R0, 0x9 ;  /* 0x0000000900297836 */ /* 0x000fe20000000000 */
[----:B------:R-:W-:-:S03]  /*168c0*/  ISETP.LT.AND P4, PT, R3, UR28, !P4 ;  /* 0x0000001c03007c0c */ /* 0x000fc6000e781270 */
[C---:B------:R-:W-:Y:S01]  /*168d0*/  IMAD.X R37, R8.reuse, 0x1, R23, P3 ;  /* 0x0000000108257824 */ /* 0x040fe200018e0617 */
[----:B--2---:R-:W-:Y:S01]  /*168e0*/  ISETP.GE.AND P3, PT, R41, UR4, PT ;  /* 0x0000000429007c0c */ /* 0x004fe2000bf66270 */
[----:B------:R-:W2:Y:S01]  /*168f0*/  LDCU UR4, c[0x0][0x39c] ;  /* 0x00007380ff0477ac */ /* 0x000ea20008000800 */
[----:B------:R-:W-:Y:S01]  /*16900*/  IMAD.X R53, R8, 0x1, R21, P6 ;  /* 0x0000000108357824 */ /* 0x000fe200030e0615 */
[----:B------:R-:W-:Y:S02]  /*16910*/  PRMT R77, R13, 0x7771, RZ ;  /* 0x000077710d4d7816 */ /* 0x000fe400000000ff */
[----:B------:R-:W-:-:S03]  /*16920*/  PRMT R79, R9, 0x7771, RZ ;  /* 0x00007771094f7816 */ /* 0x000fc600000000ff */
[----:B------:R3:W-:Y:S01]  /*16930*/  @P5 STG.E.U8 desc[UR24][R52.64], R77 ;  /* 0x0000004d34005986 */ /* 0x0007e2000c101118 */
[----:B------:R-:W-:-:S03]  /*16940*/  ISETP.LT.AND P5, PT, R2, UR30, !P2 ;  /* 0x0000001e02007c0c */ /* 0x000fc6000d7a1270 */
[----:B------:R1:W-:Y:S01]  /*16950*/  @P4 STG.E.U8 desc[UR24][R36.64], R79 ;  /* 0x0000004f24004986 */ /* 0x0003e2000c101118 */
[----:B0-----:R-:W-:Y:S02]  /*16960*/  ISETP.LT.AND P4, PT, R3, UR6, !P2 ;  /* 0x0000000603007c0c */ /* 0x001fe4000d781270 */
[----:B------:R-:W-:Y:S01]  /*16970*/  SHF.R.S32.HI R12, RZ, 0x1f, R55 ;  /* 0x0000001fff0c7819 */ /* 0x000fe20000011437 */
[C---:B------:R-:W-:Y:S01]  /*16980*/  VIADD R41, R55.reuse, UR9 ;  /* 0x0000000937297c36 */ /* 0x040fe20008000000 */
[C---:B------:R-:W-:Y:S01]  /*16990*/  IADD3 R42, P2, PT, R55.reuse, R22, RZ ;  /* 0x00000016372a7210 */ /* 0x040fe20007f5e0ff */
[----:B------:R-:W0:Y:S01]  /*169a0*/  LDCU UR6, c[0x0][0x398] ;  /* 0x00007300ff0677ac */ /* 0x000e220008000800 */
[----:B---3--:R-:W-:Y:S01]  /*169b0*/  VIADD R53, R0, 0xa ;  /* 0x0000000a00357836 */ /* 0x008fe20000000000 */
[----:B------:R-:W-:Y:S02]  /*169c0*/  IADD3 R38, P6, PT, R55, R20, RZ ;  /* 0x0000001437267210 */ /* 0x000fe40007fde0ff */
[----:B------:R-:W-:-:S02]  /*169d0*/  IMAD.X R43, R12, 0x1, R23, P2 ;  /* 0x000000010c2b7824 */ /* 0x000fc400010e0617 */
[----:B--2---:R-:W-:Y:S01]  /*169e0*/  ISETP.GE.AND P2, PT, R53, UR4, PT ;  /* 0x0000000435007c0c */ /* 0x004fe2000bf46270 */
[----:B------:R-:W2:Y:S01]  /*169f0*/  LDCU UR4, c[0x0][0x39c] ;  /* 0x00007380ff0477ac */ /* 0x000ea20008000800 */
[----:B------:R-:W-:Y:S01]  /*16a00*/  IMAD.X R39, R12, 0x1, R21, P6 ;  /* 0x000000010c277824 */ /* 0x000fe200030e0615 */
[----:B------:R-:W-:Y:S02]  /*16a10*/  PRMT R77, R13, 0x7772, RZ ;  /* 0x000077720d4d7816 */ /* 0x000fe400000000ff */
[----:B------:R-:W-:-:S03]  /*16a20*/  PRMT R55, R9, 0x7772, RZ ;  /* 0x0000777209377816 */ /* 0x000fc600000000ff */
[----:B------:R3:W-:Y:S01]  /*16a30*/  @P5 STG.E.U8 desc[UR24][R38.64], R77 ;  /* 0x0000004d26005986 */ /* 0x0007e2000c101118 */
[----:B------:R-:W-:Y:S01]  /*16a40*/  ISETP.LT.AND P5, PT, R2, UR10, !P1 ;  /* 0x0000000a02007c0c */ /* 0x000fe2000cfa1270 */
[----:B-1----:R-:W-:Y:S01]  /*16a50*/  VIADD R36, R0, 0xb ;  /* 0x0000000b00247836 */ /* 0x002fe20000000000 */
[----:B------:R-:W-:Y:S01]  /*16a60*/  SHF.R.S32.HI R8, RZ, 0x1f, R41 ;  /* 0x0000001fff087819 */ /* 0x000fe20000011429 */
[----:B------:R-:W-:Y:S01]  /*16a70*/  @P4 STG.E.U8 desc[UR24][R42.64], R55 ;  /* 0x000000372a004986 */ /* 0x000fe2000c101118 */
[----:B------:R-:W-:Y:S01]  /*16a80*/  ISETP.LT.AND P4, PT, R3, UR12, !P1 ;  /* 0x0000000c03007c0c */ /* 0x000fe2000cf81270 */
[C---:B------:R-:W-:Y:S01]  /*16a90*/  VIADD R37, R41.reuse, UR9 ;  /* 0x0000000929257c36 */ /* 0x040fe20008000000 */
[C---:B------:R-:W-:Y:S01]  /*16aa0*/  IADD3 R12, P1, PT, R41.reuse, R22, RZ ;  /* 0x00000016290c7210 */ /* 0x040fe20007f3e0ff */
[----:B------:R-:W1:Y:S01]  /*16ab0*/  LDCU UR10, c[0x0][0x398] ;  /* 0x00007300ff0a77ac */ /* 0x000e620008000800 */
[-C--:B------:R-:W-:Y:S02]  /*16ac0*/  IADD3 R52, P6, PT, R41, R20.reuse, RZ ;  /* 0x0000001429347210 */ /* 0x080fe40007fde0ff */
[----:B---3--:R-:W-:Y:S01]  /*16ad0*/  PRMT R39, R13, 0x7773, RZ ;  /* 0x000077730d277816 */ /* 0x008fe200000000ff */
[----:B------:R-:W-:Y:S01]  /*16ae0*/  IMAD.X R13, R8, 0x1, R23, P1 ;  /* 0x00000001080d7824 */ /* 0x000fe200008e0617 */
[----:B--2---:R-:W-:Y:S01]  /*16af0*/  ISETP.GE.AND P1, PT, R36, UR4, PT ;  /* 0x0000000424007c0c */ /* 0x004fe2000bf26270 */
[----:B------:R-:W-:Y:S01]  /*16b00*/  IMAD.X R53, R8, 0x1, R21, P6 ;  /* 0x0000000108357824 */ /* 0x000fe200030e0615 */
[----:B------:R-:W2:Y:S04]  /*16b10*/  LDCU UR4, c[0x0][0x39c] ;  /* 0x00007380ff0477ac */ /* 0x000ea80008000800 */
[----:B------:R3:W-:Y:S01]  /*16b20*/  @P5 STG.E.U8 desc[UR24][R52.64], R39 ;  /* 0x0000002734005986 */ /* 0x0007e2000c101118 */
[----:B------:R-:W-:Y:S01]  /*16b30*/  ISETP.LT.AND P5, PT, R2, UR14, !P0 ;  /* 0x0000000e02007c0c */ /* 0x000fe2000c7a1270 */
[----:B------:R-:W0:Y:S01]  /*16b40*/  LDCU UR12, c[0x0][0x398] ;  /* 0x00007300ff0c77ac */ /* 0x000e220008000800 */
[----:B------:R-:W-:Y:S01]  /*16b50*/  SHF.R.S32.HI R38, RZ, 0x1f, R37 ;  /* 0x0000001fff267819 */ /* 0x000fe20000011425 */
[C---:B------:R-:W-:Y:S01]  /*16b60*/  VIADD R41, R37.reuse, UR9 ;  /* 0x0000000925297c36 */ /* 0x040fe20008000000 */
[----:B------:R-:W-:Y:S01]  /*16b70*/  IADD3 R8, P6, PT, R37, R20, RZ ;  /* 0x0000001425087210 */ /* 0x000fe20007fde0ff */
[----:B------:R-:W0:Y:S01]  /*16b80*/  LDCU UR14, c[0x0][0x398] ;  /* 0x00007300ff0e77ac */ /* 0x000e220008000800 */
[----:B---3--:R-:W-:Y:S01]  /*16b90*/  PRMT R53, R9, 0x7773, RZ ;  /* 0x0000777309357816 */ /* 0x008fe200000000ff */
[----:B------:R-:W-:-:S04]  /*16ba0*/  VIADD R39, R0, 0xc ;  /* 0x0000000c00277836 */ /* 0x000fc80000000000 */
[----:B------:R3:W-:Y:S01]  /*16bb0*/  @P4 STG.E.U8 desc[UR24][R12.64], R53 ;  /* 0x000000350c004986 */ /* 0x0007e2000c101118 */
[----:B------:R-:W-:Y:S01]  /*16bc0*/  ISETP.LT.AND P4, PT, R3, UR16, !P0 ;  /* 0x0000001003007c0c */ /* 0x000fe2000c781270 */
[C---:B------:R-:W-:Y:S01]  /*16bd0*/  IMAD.X R9, R38.reuse, 0x1, R21, P6 ;  /* 0x0000000126097824 */ /* 0x040fe200030e0615 */
[----:B------:R-:W-:Y:S01]  /*16be0*/  IADD3 R36, P0, PT, R37, R22, RZ ;  /* 0x0000001625247210 */ /* 0x000fe20007f1e0ff */
[----:B------:R-:W4:Y:S04]  /*16bf0*/  LDCU UR16, c[0x0][0x398] ;  /* 0x00007300ff1077ac */ /* 0x000f280008000800 */
[----:B------:R-:W-:Y:S01]  /*16c00*/  IMAD.X R37, R38, 0x1, R23, P0 ;  /* 0x0000000126257824 */ /* 0x000fe200000e0617 */
[----:B--2---:R-:W-:Y:S01]  /*16c10*/  ISETP.GE.AND P0, PT, R39, UR4, PT ;  /* 0x0000000427007c0c */ /* 0x004fe2000bf06270 */
[----:B------:R-:W2:Y:S01]  /*16c20*/  LDCU UR4, c[0x0][0x39c] ;  /* 0x00007380ff0477ac */ /* 0x000ea20008000800 */
[----:B------:R-:W-:-:S02]  /*16c30*/  PRMT R43, R14, 0x7770, RZ ;  /* 0x000077700e2b7816 */ /* 0x000fc400000000ff */
[----:B------:R-:W-:-:S03]  /*16c40*/  PRMT R55, R10, 0x7770, RZ ;  /* 0x000077700a377816 */ /* 0x000fc600000000ff */
[----:B------:R2:W-:Y:S01]  /*16c50*/  @P5 STG.E.U8 desc[UR24][R8.64], R43 ;  /* 0x0000002b08005986 */ /* 0x0005e2000c101118 */
[----:B0-----:R-:W-:Y:S01]  /*16c60*/  ISETP.LT.AND P5, PT, R2, UR6, !P3 ;  /* 0x0000000602007c0c */ /* 0x001fe2000dfa1270 */
[----:B---3--:R-:W-:Y:S01]  /*16c70*/  VIADD R13, R0, 0xd ;  /* 0x0000000d000d7836 */ /* 0x008fe20000000000 */
[----:B------:R-:W-:Y:S01]  /*16c80*/  SHF.R.S32.HI R42, RZ, 0x1f, R41 ;  /* 0x0000001fff2a7819 */ /* 0x000fe20000011429 */
[----:B------:R0:W-:Y:S01]  /*16c90*/  @P4 STG.E.U8 desc[UR24][R36.64], R55 ;  /* 0x0000003724004986 */ /* 0x0001e2000c101118 */
[----:B-1----:R-:W-:Y:S01]  /*16ca0*/  ISETP.LT.AND P4, PT, R3, UR10, !P3 ;  /* 0x0000000a03007c0c */ /* 0x002fe2000df81270 */
[----:B------:R-:W1:Y:S01]  /*16cb0*/  LDCU UR6, c[0x0][0x398] ;  /* 0x00007300ff0677ac */ /* 0x000e620008000800 */
[C---:B------:R-:W-:Y:S02]  /*16cc0*/  IADD3 R38, P6, PT, R41.reuse, R20, RZ ;  /* 0x0000001429267210 */ /* 0x040fe40007fde0ff */
[----:B------:R-:W-:Y:S01]  /*16cd0*/  PRMT R53, R14, 0x7771, RZ ;  /* 0x000077710e357816 */ /* 0x000fe200000000ff */
[----:B------:R-:W3:Y:S01]  /*16ce0*/  LDCU UR10, c[0x0][0x398] ;  /* 0x00007300ff0a77ac */ /* 0x000ee20008000800 */
[----:B--2---:R-:W-:-:S05]  /*16cf0*/  IADD3 R8, P3, PT, R41, R22, RZ ;  /* 0x0000001629087210 */ /* 0x004fca0007f7e0ff */
[C---:B------:R-:W-:Y:S01]  /*16d00*/  IMAD.X R9, R42.reuse, 0x1, R23, P3 ;  /* 0x000000012a097824 */ /* 0x040fe200018e0617 */
[----:B------:R-:W-:Y:S01]  /*16d10*/  ISETP.GE.AND P3, PT, R13, UR4, PT ;  /* 0x000000040d007c0c */ /* 0x000fe2000bf66270 */
[----:B------:R-:W2:Y:S01]  /*16d20*/  LDCU UR4, c[0x0][0x39c] ;  /* 0x00007380ff0477ac */ /* 0x000ea20008000800 */
[----:B------:R-:W-:Y:S01]  /*16d30*/  IMAD.X R39, R42, 0x1, R21, P6 ;  /* 0x000000012a277824 */ /* 0x000fe200030e0615 */
[----:B0-----:R-:W-:Y:S01]  /*16d40*/  PRMT R55, R10, 0x7771, RZ ;  /* 0x000077710a377816 */ /* 0x001fe200000000ff */
[----:B------:R-:W-:-:S03]  /*16d50*/  VIADD R43, R41, UR9 ;  /* 0x00000009292b7c36 */ /* 0x000fc60008000000 */
[----:B------:R0:W-:Y:S01]  /*16d60*/  @P5 STG.E.U8 desc[UR24][R38.64], R53 ;  /* 0x0000003526005986 */ /* 0x0001e2000c101118 */
[----:B------:R-:W-:Y:S01]  /*16d70*/  ISETP.LT.AND P5, PT, R2, UR12, !P2 ;  /* 0x0000000c02007c0c */ /* 0x000fe2000d7a1270 */
[----:B------:R-:W-:Y:S01]  /*16d80*/  VIADD R41, R43, UR9 ;  /* 0x000000092b297c36 */ /* 0x000fe20008000000 */
[----:B------:R-:W-:Y:S01]  /*16d90*/  SHF.R.S32.HI R52, RZ, 0x1f, R43 ;  /* 0x0000001fff347819 */ /* 0x000fe2000001142b */
[----:B------:R1:W-:Y:S01]  /*16da0*/  @P4 STG.E.U8 desc[UR24][R8.64], R55 ;  /* 0x0000003708004986 */ /* 0x0003e2000c101118 */
[----:B------:R-:W-:Y:S01]  /*16db0*/  ISETP.LT.AND P4, PT, R3, UR14, !P2 ;  /* 0x0000000e03007c0c */ /* 0x000fe2000d781270 */
[----:B------:R-:W3:Y:S01]  /*16dc0*/  LDCU UR12, c[0x0][0x398] ;  /* 0x00007300ff0c77ac */ /* 0x000ee20008000800 */
[C---:B------:R-:W-:Y:S01]  /*16dd0*/  IADD3 R36, P2, PT, R43.reuse, R22, RZ ;  /* 0x000000162b247210 */ /* 0x040fe20007f5e0ff */
[----:B0-----:R-:W-:Y:S01]  /*16de0*/  VIADD R39, R0, 0xe ;  /* 0x0000000e00277836 */ /* 0x001fe20000000000 */
[----:B------:R-:W-:-:S03]  /*16df0*/  IADD3 R12, P6, PT, R43, R20, RZ ;  /* 0x000000142b0c7210 */ /* 0x000fc60007fde0ff */
[----:B------:R-:W-:Y:S01]  /*16e00*/  IMAD.X R37, R52, 0x1, R23, P2 ;  /* 0x0000000134257824 */ /* 0x000fe200010e0617 */
[----:B------:R-:W-:Y:S01]  /*16e10*/  PRMT R53, R14, 0x7772, RZ ;  /* 0x000077720e357816 */ /* 0x000fe200000000ff */
[----:B------:R-:W0:Y:S01]  /*16e20*/  LDCU UR14, c[0x0][0x398] ;  /* 0x00007300ff0e77ac */ /* 0x000e220008000800 */
[----:B--2---:R-:W-:Y:S01]  /*16e30*/  ISETP.GE.AND P2, PT, R39, UR4, PT ;  /* 0x0000000427007c0c */ /* 0x004fe2000bf46270 */
[----:B------:R-:W2:Y:S01]  /*16e40*/  LDCU UR4, c[0x0][0x39c] ;  /* 0x00007380ff0477ac */ /* 0x000ea20008000800 */
[----:B------:R-:W-:Y:S01]  /*16e50*/  IMAD.X R13, R52, 0x1, R21, P6 ;  /* 0x00000001340d7824 */ /* 0x000fe200030e0615 */
[----:B-1----:R-:W-:-:S04]  /*16e60*/  PRMT R55, R10, 0x7772, RZ ;  /* 0x000077720a377816 */ /* 0x002fc800000000ff */
[----:B------:R1:W-:Y:S01]  /*16e70*/  @P5 STG.E.U8 desc[UR24][R12.64], R53 ;  /* 0x000000350c005986 */ /* 0x0003e2000c101118 */
[----:B------:R-:W-:Y:S02]  /*16e80*/  ISETP.LT.AND P5, PT, R2, UR6, !P1 ;  /* 0x0000000602007c0c */ /* 0x000fe4000cfa1270 */
[----:B------:R-:W-:Y:S01]  /*16e90*/  SHF.R.S32.HI R42, RZ, 0x1f, R41 ;  /* 0x0000001fff2a7819 */ /* 0x000fe20000011429 */
[----:B------:R0:W-:Y:S01]  /*16ea0*/  @P4 STG.E.U8 desc[UR24][R36.64], R55 ;  /* 0x0000003724004986 */ /* 0x0001e2000c101118 */
[----:B----4-:R-:W-:Y:S01]  /*16eb0*/  ISETP.LT.AND P4, PT, R3, UR16, !P1 ;  /* 0x0000001003007c0c */ /* 0x010fe2000cf81270 */
[C---:B------:R-:W-:Y:S01]  /*16ec0*/  VIADD R43, R41.reuse, UR9 ;  /* 0x00000009292b7c36 */ /* 0x040fe20008000000 */
[C---:B------:R-:W-:Y:S01]  /*16ed0*/  IADD3 R8, P1, PT, R41.reuse, R22, RZ ;  /* 0x0000001629087210 */ /* 0x040fe20007f3e0ff */
[----:B------:R-:W4:Y:S01]  /*16ee0*/  LDCU UR6, c[0x0][0x398] ;  /* 0x00007300ff0677ac */ /* 0x000f220008000800 */
[----:B-1----:R-:W-:Y:S01]  /*16ef0*/  VIADD R13, R0, 0xf ;  /* 0x0000000f000d7836 */ /* 0x002fe20000000000 */
[----:B------:R-:W-:-:S02]  /*16f00*/  IADD3 R38, P6, PT, R41, R20, RZ ;  /* 0x0000001429267210 */ /* 0x000fc40007fde0ff */
[----:B------:R-:W-:Y:S01]  /*16f10*/  IMAD.X R9, R42, 0x1, R23, P1 ;  /* 0x000000012a097824 */ /* 0x000fe200008e0617 */
[----:B------:R-:W-:Y:S01]  /*16f20*/  PRMT R53, R14, 0x7773, RZ ;  /* 0x000077730e357816 */ /* 0x000fe200000000ff */
[----:B------:R-:W1:Y:S01]  /*16f30*/  LDCU UR16, c[0x0][0x398] ;  /* 0x00007300ff1077ac */ /* 0x000e620008000800 */
[----:B--2---:R-:W-:Y:S01]  /*16f40*/  ISETP.GE.AND P1, PT, R13, UR4, PT ;  /* 0x000000040d007c0c */ /* 0x004fe2000bf26270 */
[----:B------:R-:W2:Y:S01]  /*16f50*/  LDCU UR4, c[0x0][0x39c] ;  /* 0x00007380ff0477ac */ /* 0x000ea20008000800 */
[----:B------:R-:W-:Y:S01]  /*16f60*/  IMAD.X R39, R42, 0x1, R21, P6 ;  /* 0x000000012a277824 */ /* 0x000fe200030e0615 */
[----:B0-----:R-:W-:-:S04]  /*16f70*/  PRMT R55, R10, 0x7773, RZ ;  /* 0x000077730a377816 */ /* 0x001fc800000000ff */
[----:B------:R0:W-:Y:S01]  /*16f80*/  @P5 STG.E.U8 desc[UR24][R38.64], R53 ;  /* 0x0000003526005986 */ /* 0x0001e2000c101118 */
[----:B---3--:R-:W-:Y:S01]  /*16f90*/  ISETP.LT.AND P5, PT, R2, UR10, !P0 ;  /* 0x0000000a02007c0c */ /* 0x008fe2000c7a1270 */
[----:B------:R-:W-:Y:S01]  /*16fa0*/  VIADD R41, R43, UR9 ;  /* 0x000000092b297c36 */ /* 0x000fe20008000000 */
[----:B------:R-:W-:Y:S01]  /*16fb0*/  SHF.R.S32.HI R14, RZ, 0x1f, R43 ;  /* 0x0000001fff0e7819 */ /* 0x000fe2000001142b */
[----:B------:R3:W-:Y:S01]  /*16fc0*/  @P4 STG.E.U8 desc[UR24][R8.64], R55 ;  /* 0x0000003708004986 */ /* 0x0007e2000c101118 */
[----:B------:R-:W-:Y:S01]  /*16fd0*/  ISETP.LT.AND P4, PT, R3, UR12, !P0 ;  /* 0x0000000c03007c0c */ /* 0x000fe2000c781270 */
[----:B------:R-:W1:Y:S01]  /*16fe0*/  LDCU UR10, c[0x0][0x398] ;  /* 0x00007300ff0a77ac */ /* 0x000e620008000800 */
[C---:B------:R-:W-:Y:S01]  /*16ff0*/  IADD3 R36, P0, PT, R43.reuse, R22, RZ ;  /* 0x000000162b247210 */ /* 0x040fe20007f1e0ff */
[----:B0-----:R-:W-:Y:S01]  /*17000*/  VIADD R39, R0, 0x10 ;  /* 0x0000001000277836 */ /* 0x001fe20000000000 */
[----:B------:R-:W-:-:S03]  /*17010*/  IADD3 R12, P6, PT, R43, R20, RZ ;  /* 0x000000142b0c7210 */ /* 0x000fc60007fde0ff */
[C---:B------:R-:W-:Y:S01]  /*17020*/  IMAD.X R37, R14.reuse, 0x1, R23, P0 ;  /* 0x000000010e257824 */ /* 0x040fe200000e0617 */
[----:B------:R-:W-:Y:S01]  /*17030*/  PRMT R53, R15, 0x7770, RZ ;  /* 0x000077700f357816 */ /* 0x000fe200000000ff */
[----:B------:R-:W0:Y:S01]  /*17040*/  LDCU UR12, c[0x0][0x398] ;  /* 0x00007300ff0c77ac */ /* 0x000e220008000800 */
[----:B--2---:R-:W-:Y:S01]  /*17050*/  ISETP.GE.AND P0, PT, R39, UR4, PT ;  /* 0x0000000427007c0c */ /* 0x004fe2000bf06270 */
[----:B------:R-:W2:Y:S01]  /*17060*/  LDCU UR4, c[0x0][0x39c] ;  /* 0x00007380ff0477ac */ /* 0x000ea20008000800 */
[----:B------:R-:W-:Y:S01]  /*17070*/  IMAD.X R13, R14, 0x1, R21, P6 ;  /* 0x000000010e0d7824 */ /* 0x000fe200030e0615 */
[----:B---3--:R-:W-:-:S04]  /*17080*/  PRMT R55, R11, 0x7770, RZ ;  /* 0x000077700b377816 */ /* 0x008fc800000000ff */
[----:B------:R3:W-:Y:S01]  /*17090*/  @P5 STG.E.U8 desc[UR24][R12.64], R53 ;  /* 0x000000350c005986 */ /* 0x0007e2000c101118 */
[----:B----4-:R-:W-:Y:S02]  /*170a0*/  ISETP.LT.AND P5, PT, R2, UR6, !P3 ;  /* 0x0000000602007c0c */ /* 0x010fe4000dfa1270 */
[----:B------:R-:W-:Y:S01]  /*170b0*/  SHF.R.S32.HI R10, RZ, 0x1f, R41 ;  /* 0x0000001fff0a7819 */ /* 0x000fe20000011429 */
[----:B------:R4:W-:Y:S01]  /*170c0*/  @P4 STG.E.U8 desc[UR24][R36.64], R55 ;  /* 0x0000003724004986 */ /* 0x0009e2000c101118 */
[----:B------:R-:W-:Y:S01]  /*170d0*/  ISETP.LT.AND P4, PT, R3, UR14, !P3 ;  /* 0x0000000e03007c0c */ /* 0x000fe2000df81270 */
[C---:B------:R-:W-:Y:S01]  /*170e0*/  VIADD R43, R41.reuse, UR9 ;  /* 0x00000009292b7c36 */ /* 0x040fe20008000000 */
[C---:B------:R-:W-:Y:S01]  /*170f0*/  IADD3 R8, P3, PT, R41.reuse, R22, RZ ;  /* 0x0000001629087210 */ /* 0x040fe20007f7e0ff */
[----:B------:R-:W0:Y:S01]  /*17100*/  LDCU UR6, c[0x0][0x398] ;  /* 0x00007300ff0677ac */ /* 0x000e220008000800 */
[----:B---3--:R-:W-:Y:S01]  /*17110*/  VIADD R13, R0, 0x11 ;  /* 0x00000011000d7836 */ /* 0x008fe20000000000 */
[----:B------:R-:W-:-:S02]  /*17120*/  IADD3 R38, P6, PT, R41, R20, RZ ;  /* 0x0000001429267210 */ /* 0x000fc40007fde0ff */
[C---:B------:R-:W-:Y:S01]  /*17130*/  IMAD.X R9, R10.reuse, 0x1, R23, P3 ;  /* 0x000000010a097824 */ /* 0x040fe200018e0617 */
[----:B------:R-:W-:Y:S01]  /*17140*/  PRMT R53, R15, 0x7771, RZ ;  /* 0x000077710f357816 */ /* 0x000fe200000000ff */
[----:B------:R-:W3:Y:S01]  /*17150*/  LDCU UR14, c[0x0][0x398] ;  /* 0x00007300ff0e77ac */ /* 0x000ee20008000800 */
[----:B--2---:R-:W-:Y:S01]  /*17160*/  ISETP.GE.AND P3, PT, R13, UR4, PT ;  /* 0x000000040d007c0c */ /* 0x004fe2000bf66270 */
[----:B------:R-:W2:Y:S01]  /*17170*/  LDCU UR4, c[0x0][0x39c] ;  /* 0x00007380ff0477ac */ /* 0x000ea20008000800 */
[----:B------:R-:W-:Y:S01]  /*17180*/  IMAD.X R39, R10, 0x1, R21, P6 ;  /* 0x000000010a277824 */ /* 0x000fe200030e0615 */
[----:B----4-:R-:W-:-:S04]  /*17190*/  PRMT R55, R11, 0x7771, RZ ;  /* 0x000077710b377816 */ /* 0x010fc800000000ff */
[----:B------:R4:W-:Y:S01]  /*171a0*/  @P5 STG.E.U8 desc[UR24][R38.64], R53 ;  /* 0x0000003526005986 */ /* 0x0009e2000c101118 */
[----:B-1----:R-:W-:Y:S02]  /*171b0*/  ISETP.LT.AND P5, PT, R2, UR10, !P2 ;  /* 0x0000000a02007c0c */ /* 0x002fe4000d7a1270 */
[----:B------:R-:W-:Y:S01]  /*171c0*/  SHF.R.S32.HI R14, RZ, 0x1f, R43 ;  /* 0x0000001fff0e7819 */ /* 0x000fe2000001142b */
[----:B------:R1:W-:Y:S01]  /*171d0*/  @P4 STG.E.U8 desc[UR24][R8.64], R55 ;  /* 0x0000003708004986 */ /* 0x0003e2000c101118 */
[----:B------:R-:W-:Y:S01]  /*171e0*/  ISETP.LT.AND P4, PT, R3, UR16, !P2 ;  /* 0x0000001003007c0c */ /* 0x000fe2000d781270 */
[C---:B------:R-:W-:Y:S01]  /*171f0*/  VIADD R41, R43.reuse, UR9 ;  /* 0x000000092b297c36 */ /* 0x040fe20008000000 */
[C---:B------:R-:W-:Y:S01]  /*17200*/  IADD3 R36, P2, PT, R43.reuse, R22, RZ ;  /* 0x000000162b247210 */ /* 0x040fe20007f5e0ff */
[----:B------:R-:W1:Y:S01]  /*17210*/  LDCU UR10, c[0x0][0x398] ;  /* 0x00007300ff0a77ac */ /* 0x000e620008000800 */
[----:B----4-:R-:W-:Y:S01]  /*17220*/  VIADD R39, R0, 0x12 ;  /* 0x0000001200277836 */ /* 0x010fe20000000000 */
[----:B------:R-:W-:-:S02]  /*17230*/  IADD3 R12, P6, PT, R43, R20, RZ ;  /* 0x000000142b0c7210 */ /* 0x000fc40007fde0ff */
[C---:B------:R-:W-:Y:S01]  /*17240*/  IMAD.X R37, R14.reuse, 0x1, R23, P2 ;  /* 0x000000010e257824 */ /* 0x040fe200010e0617 */
[----:B------:R-:W-:Y:S01]  /*17250*/  PRMT R53, R15, 0x7772, RZ ;  /* 0x000077720f357816 */ /* 0x000fe200000000ff */
[----:B------:R-:W4:Y:S01]  /*17260*/  LDCU UR16, c[0x0][0x398] ;  /* 0x00007300ff1077ac */ /* 0x000f220008000800 */
[----:B--2---:R-:W-:Y:S01]  /*17270*/  ISETP.GE.AND P2, PT, R39, UR4, PT ;  /* 0x0000000427007c0c */ /* 0x004fe2000bf46270 */
[----:B------:R-:W2:Y:S01]  /*17280*/  LDCU UR4, c[0x0][0x39c] ;  /* 0x00007380ff0477ac */ /* 0x000ea20008000800 */
[----:B------:R-:W-:Y:S01]  /*17290*/  IMAD.X R13, R14, 0x1, R21, P6 ;  /* 0x000000010e0d7824 */ /* 0x000fe200030e0615 */
[----:B------:R-:W-:-:S04]  /*172a0*/  PRMT R43, R11, 0x7772, RZ ;  /* 0x000077720b2b7816 */ /* 0x000fc800000000ff */
[----:B------:R2:W-:Y:S01]  /*172b0*/  @P5 STG.E.U8 desc[UR24][R12.64], R53 ;  /* 0x000000350c005986 */ /* 0x0005e2000c101118 */
[----:B0-----:R-:W-:Y:S01]  /*172c0*/  ISETP.LT.AND P5, PT, R2, UR6, !P1 ;  /* 0x0000000602007c0c */ /* 0x001fe2000cfa1270 */
[----:B------:R-:W0:Y:S02]  /*172d0*/  LDCU UR6, c[0x0][0x398] ;  /* 0x00007300ff0677ac */ /* 0x000e240008000800 */
[----:B------:R-:W-:Y:S01]  /*172e0*/  @P4 STG.E.U8 desc[UR24][R36.64], R43 ;  /* 0x0000002b24004986 */ /* 0x000fe2000c101118 */
[----:B------:R-:W-:Y:S01]  /*172f0*/  ISETP.LT.AND P4, PT, R3, UR12, !P1 ;  /* 0x0000000c03007c0c */ /* 0x000fe2000cf81270 */
[----:B------:R-:W0:Y:S01]  /*17300*/  LDCU UR12, c[0x0][0x398] ;  /* 0x00007300ff0c77ac */ /* 0x000e220008000800 */
[----:B------:R-:W-:Y:S02]  /*17310*/  SHF.R.S32.HI R10, RZ, 0x1f, R41 ;  /* 0x0000001fff0a7819 */ /* 0x000fe40000011429 */
[C---:B-1----:R-:W-:Y:S02]  /*17320*/  IADD3 R8, P1, PT, R41.reuse, R22, RZ ;  /* 0x0000001629087210 */ /* 0x042fe40007f3e0ff */
[----:B------:R-:W-:Y:S01]  /*17330*/  IADD3 R38, P6, PT, R41, R20, RZ ;  /* 0x0000001429267210 */ /* 0x000fe20007fde0ff */
[----:B--2---:R-:W-:Y:S01]  /*17340*/  VIADD R12, R0, 0x13 ;  /* 0x00000013000c7836 */ /* 0x004fe20000000000 */
[----:B------:R-:W-:Y:S01]  /*17350*/  PRMT R15, R15, 0x7773, RZ ;  /* 0x000077730f0f7816 */ /* 0x000fe200000000ff */
[----:B------:R-:W-:-:S02]  /*17360*/  IMAD.X R9, R10, 0x1, R23, P1 ;  /* 0x000000010a097824 */ /* 0x000fc400008e0617 */
[----:B------:R-:W-:Y:S01]  /*17370*/  IMAD.X R39, R10, 0x1, R21, P6 ;  /* 0x000000010a277824 */ /* 0x000fe200030e0615 */
[----:B------:R-:W-:Y:S01]  /*17380*/  ISETP.GE.AND P1, PT, R12, UR4, PT ;  /* 0x000000040c007c0c */ /* 0x000fe2000bf26270 */
[----:B------:R-:W1:Y:S03]  /*17390*/  LDCU UR4, c[0x0][0x39c] ;  /* 0x00007380ff0477ac */ /* 0x000e660008000800 */
[----:B------:R2:W-:Y:S01]  /*173a0*/  @P5 STG.E.U8 desc[UR24][R38.64], R15 ;  /* 0x0000000f26005986 */ /* 0x0005e2000c101118 */
[----:B------:R-:W-:Y:S01]  /*173b0*/  VIADD R13, R41, UR9 ;  /* 0x00000009290d7c36 */ /* 0x000fe20008000000 */
[----:B------:R-:W-:Y:S01]  /*173c0*/  ISETP.LT.AND P5, PT, R2, UR10, !P0 ;  /* 0x0000000a02007c0c */ /* 0x000fe2000c7a1270 */
[----:B------:R-:W0:Y:S01]  /*173d0*/  LDCU UR10, c[0x0][0x398] ;  /* 0x00007300ff0a77ac */ /* 0x000e220008000800 */
[----:B--2---:R-:W-:Y:S01]  /*173e0*/  PRMT R39, R11, 0x7773, RZ ;  /* 0x000077730b277816 */ /* 0x004fe200000000ff */
[----:B------:R-:W-:Y:S01]  /*173f0*/  VIADD R15, R0, 0x14 ;  /* 0x00000014000f7836 */ /* 0x000fe20000000000 */
[----:B------:R-:W-:-:S03]  /*17400*/  SHF.R.S32.HI R14, RZ, 0x1f, R13 ;  /* 0x0000001fff0e7819 */ /* 0x000fc6000001140d */
[----:B------:R2:W-:Y:S01]  /*17410*/  @P4 STG.E.U8 desc[UR24][R8.64], R39 ;  /* 0x0000002708004986 */ /* 0x0005e2000c101118 */
[----:B---3--:R-:W-:Y:S01]  /*17420*/  ISETP.LT.AND P4, PT, R3, UR14, !P0 ;  /* 0x0000000e03007c0c */ /* 0x008fe2000c781270 */
[C---:B------:R-:W-:Y:S01]  /*17430*/  VIADD R37, R13.reuse, UR9 ;  /* 0x000000090d257c36 */ /* 0x040fe20008000000 */
[C---:B------:R-:W-:Y:S01]  /*17440*/  IADD3 R12, P0, PT, R13.reuse, R22, RZ ;  /* 0x000000160d0c7210 */ /* 0x040fe20007f1e0ff */
[----:B------:R-:W3:Y:S01]  /*17450*/  LDCU UR14, c[0x0][0x398] ;  /* 0x00007300ff0e77ac */ /* 0x000ee20008000800 */
[----:B------:R-:W-:-:S03]  /*17460*/  IADD3 R10, P6, PT, R13, R20, RZ ;  /* 0x000000140d0a7210 */ /* 0x000fc60007fde0ff */
[C---:B------:R-:W-:Y:S01]  /*17470*/  IMAD.X R13, R14.reuse, 0x1, R23, P0 ;  /* 0x000000010e0d7824 */ /* 0x040fe200000e0617 */
[----:B-1----:R-:W-:Y:S01]  /*17480*/  ISETP.GE.AND P0, PT, R15, UR4, PT ;  /* 0x000000040f007c0c */ /* 0x002fe2000bf06270 */
[----:B------:R-:W1:Y:S01]  /*17490*/  LDCU UR4, c[0x0][0x39c] ;  /* 0x00007380ff0477ac */ /* 0x000e620008000800 */
[----:B------:R-:W-:Y:S01]  /*174a0*/  IMAD.X R11, R14, 0x1, R21, P6 ;  /* 0x000000010e0b7824 */ /* 0x000fe200030e0615 */
[----:B------:R-:W-:Y:S02]  /*174b0*/  PRMT R41, R24, 0x7770, RZ ;  /* 0x0000777018297816 */ /* 0x000fe400000000ff */
[----:B------:R-:W-:-:S03]  /*174c0*/  PRMT R43, R16, 0x7770, RZ ;  /* 0x00007770102b7816 */ /* 0x000fc600000000ff */
[----:B------:R1:W-:Y:S01]  /*174d0*/  @P5 STG.E.U8 desc[UR24][R10.64], R41 ;  /* 0x000000290a005986 */ /* 0x0003e2000c101118 */
[----:B0-----:R-:W-:Y:S01]  /*174e0*/  ISETP.LT.AND P5, PT, R2, UR6, !P3 ;  /* 0x0000000602007c0c */ /* 0x001fe2000dfa1270 */
[----:B--2---:R-:W-:Y:S01]  /*174f0*/  VIADD R39, R37, UR9 ;  /* 0x0000000925277c36 */ /* 0x004fe20008000000 */
[----:B------:R-:W-:Y:S01]  /*17500*/  SHF.R.S32.HI R36, RZ, 0x1f, R37 ;  /* 0x0000001fff247819 */ /* 0x000fe20000011425 */
[----:B------:R0:W-:Y:S01]  /*17510*/  @P4 STG.E.U8 desc[UR24][R12.64], R43 ;  /* 0x0000002b0c004986 */ /* 0x0001e2000c101118 */
[----:B----4-:R-:W-:Y:S01]  /*17520*/  ISETP.LT.AND P4, PT, R3, UR16, !P3 ;  /* 0x0000001003007c0c */ /* 0x010fe2000df81270 */
[----:B------:R-:W2:Y:S01]  /*17530*/  LDCU UR6, c[0x0][0x398] ;  /* 0x00007300ff0677ac */ /* 0x000ea20008000800 */
[C---:B------:R-:W-:Y:S01]  /*17540*/  IADD3 R8, P3, PT, R37.reuse, R22, RZ ;  /* 0x0000001625087210 */ /* 0x040fe20007f7e0ff */
[----:B-1----:R-:W-:Y:S01]  /*17550*/  VIADD R11, R0, 0x15 ;  /* 0x00000015000b7836 */ /* 0x002fe20000000000 */
[----:B------:R-:W-:-:S03]  /*17560*/  IADD3 R14, P6, PT, R37, R20, RZ ;  /* 0x00000014250e7210 */ /* 0x000fc60007fde0ff */
[----:B------:R-:W-:Y:S01]  /*17570*/  IMAD.X R9, R36, 0x1, R23, P3 ;  /* 0x0000000124097824 */ /* 0x000fe200018e0617 */
[----:B------:R-:W-:Y:S01]  /*17580*/  PRMT R41, R24, 0x7771, RZ ;  /* 0x0000777118297816 */ /* 0x000fe200000000ff */
[----:B------:R-:W1:Y:S01]  /*17590*/  LDCU UR16, c[0x0][0x398] ;  /* 0x00007300ff1077ac */ /* 0x000e620008000800 */
[----:B------:R-:W-:Y:S01]  /*175a0*/  ISETP.GE.AND P3, PT, R11, UR4, PT ;  /* 0x000000040b007c0c */ /* 0x000fe2000bf66270 */
[----:B------:R-:W4:Y:S01]  /*175b0*/  LDCU UR4, c[0x0][0x39c] ;  /* 0x00007380ff0477ac */ /* 0x000f220008000800 */
[----:B------:R-:W-:Y:S01]  /*175c0*/  IMAD.X R15, R36, 0x1, R21, P6 ;  /* 0x00000001240f7824 */ /* 0x000fe200030e0615 */
[----:B0-----:R-:W-:-:S04]  /*175d0*/  PRMT R43, R16, 0x7771, RZ ;  /* 0x00007771102b7816 */ /* 0x001fc800000000ff */
[----:B------:R0:W-:Y:S01]  /*175e0*/  @P5 STG.E.U8 desc[UR24][R14.64], R41 ;  /* 0x000000290e005986 */ /* 0x0001e2000c101118 */
[----:B------:R-:W-:Y:S02]  /*175f0*/  ISETP.LT.AND P5, PT, R2, UR10, !P2 ;  /* 0x0000000a02007c0c */ /* 0x000fe4000d7a1270 */
[----:B------:R-:W-:Y:S01]  /*17600*/  SHF.R.S32.HI R38, RZ, 0x1f, R39 ;  /* 0x0000001fff267819 */ /* 0x000fe20000011427 */
[----:B------:R1:W-:Y:S01]  /*17610*/  @P4 STG.E.U8 desc[UR24][R8.64], R43 ;  /* 0x0000002b08004986 */ /* 0x0003e2000c101118 */
[----:B------:R-:W-:Y:S01]  /*17620*/  ISETP.LT.AND P4, PT, R3, UR12, !P2 ;  /* 0x0000000c03007c0c */ /* 0x000fe2000d781270 */
[C---:B------:R-:W-:Y:S01]  /*17630*/  VIADD R37, R39.reuse, UR9 ;  /* 0x0000000927257c36 */ /* 0x040fe20008000000 */
[C---:B------:R-:W-:Y:S01]  /*17640*/  IADD3 R12, P2, PT, R39.reuse, R22, RZ ;  /* 0x00000016270c7210 */ /* 0x040fe20007f5e0ff */
[----:B------:R-:W3:Y:S01]  /*17650*/  LDCU UR10, c[0x0][0x398] ;  /* 0x00007300ff0a77ac */ /* 0x000ee20008000800 */
[----:B0-----:R-:W-:Y:S01]  /*17660*/  VIADD R15, R0, 0x16 ;  /* 0x00000016000f7836 */ /* 0x001fe20000000000 */
[----:B------:R-:W-:-:S02]  /*17670*/  IADD3 R10, P6, PT, R39, R20, RZ ;  /* 0x00000014270a7210 */ /* 0x000fc40007fde0ff */
[----:B------:R-:W-:Y:S01]  /*17680*/  IMAD.X R13, R38, 0x1, R23, P2 ;  /* 0x00000001260d7824 */ /* 0x000fe200010e0617 */
[----:B------:R-:W-:Y:S01]  /*17690*/  PRMT R41, R24, 0x7772, RZ ;  /* 0x0000777218297816 */ /* 0x000fe200000000ff */
[----:B------:R-:W0:Y:S01]  /*176a0*/  LDCU UR12, c[0x0][0x398] ;  /* 0x00007300ff0c77ac */ /* 0x000e220008000800 */
[----:B----4-:R-:W-:Y:S01]  /*176b0*/  ISETP.GE.AND P2, PT, R15, UR4, PT ;  /* 0x000000040f007c0c */ /* 0x010fe2000bf46270 */
[----:B------:R-:W4:Y:S01]  /*176c0*/  LDCU UR4, c[0x0][0x39c] ;  /* 0x00007380ff0477ac */ /* 0x000f220008000800 */
[----:B------:R-:W-:Y:S01]  /*176d0*/  IMAD.X R11, R38, 0x1, R21, P6 ;  /* 0x00000001260b7824 */ /* 0x000fe200030e0615 */
[----:B-1----:R-:W-:-:S04]  /*176e0*/  PRMT R43, R16, 0x7772, RZ ;  /* 0x00007772102b7816 */ /* 0x002fc800000000ff */
[----:B------:R1:W-:Y:S01]  /*176f0*/  @P5 STG.E.U8 desc[UR24][R10.64], R41 ;  /* 0x000000290a005986 */ /* 0x0003e2000c101118 */
[----:B--2---:R-:W-:Y:S02]  /*17700*/  ISETP.LT.AND P5, PT, R2, UR6, !P1 ;  /* 0x0000000602007c0c */ /* 0x004fe4000cfa1270 */
[----:B------:R-:W-:Y:S01]  /*17710*/  SHF.R.S32.HI R36, RZ, 0x1f, R37 ;  /* 0x0000001fff247819 */ /* 0x000fe20000011425 */
[----:B------:R2:W-:Y:S01]  /*17720*/  @P4 STG.E.U8 desc[UR24][R12.64], R43 ;  /* 0x0000002b0c004986 */ /* 0x0005e2000c101118 */
[----:B---3--:R-:W-:Y:S01]  /*17730*/  ISETP.LT.AND P4, PT, R3, UR14, !P1 ;  /* 0x0000000e03007c0c */ /* 0x008fe2000cf81270 */
[C---:B------:R-:W-:Y:S01]  /*17740*/  VIADD R39, R37.reuse, UR9 ;  /* 0x0000000925277c36 */ /* 0x040fe20008000000 */
[C---:B------:R-:W-:Y:S01]  /*17750*/  IADD3 R8, P1, PT, R37.reuse, R22, RZ ;  /* 0x0000001625087210 */ /* 0x040fe20007f3e0ff */
[----:B------:R-:W3:Y:S01]  /*17760*/  LDCU UR6, c[0x0][0x398] ;  /* 0x00007300ff0677ac */ /* 0x000ee20008000800 */
[----:B-1----:R-:W-:Y:S01]  /*17770*/  VIADD R11, R0, 0x17 ;  /* 0x00000017000b7836 */ /* 0x002fe20000000000 */
[----:B------:R-:W-:-:S02]  /*17780*/  IADD3 R14, P6, PT, R37, R20, RZ ;  /* 0x00000014250e7210 */ /* 0x000fc40007fde0ff */
[----:B------:R-:W-:Y:S01]  /*17790*/  IMAD.X R9, R36, 0x1, R23, P1 ;  /* 0x0000000124097824 */ /* 0x000fe200008e0617 */
[----:B------:R-:W-:Y:S01]  /*177a0*/  PRMT R41, R24, 0x7773, RZ ;  /* 0x0000777318297816 */ /* 0x000fe200000000ff */
[----:B------:R-:W1:Y:S01]  /*177b0*/  LDCU UR14, c[0x0][0x398] ;  /* 0x00007300ff0e77ac */ /* 0x000e620008000800 */
[----:B----4-:R-:W-:Y:S01]  /*177c0*/  ISETP.GE.AND P1, PT, R11, UR4, PT ;  /* 0x000000040b007c0c */ /* 0x010fe2000bf26270 */
[----:B------:R-:W4:Y:S01]  /*177d0*/  LDCU UR4, c[0x0][0x39c] ;  /* 0x00007380ff0477ac */ /* 0x000f220008000800 */
[----:B------:R-:W-:Y:S01]  /*177e0*/  IMAD.X R15, R36, 0x1, R21, P6 ;  /* 0x00000001240f7824 */ /* 0x000fe200030e0615 */
[----:B--2---:R-:W-:-:S04]  /*177f0*/  PRMT R43, R16, 0x7773, RZ ;  /* 0x00007773102b7816 */ /* 0x004fc800000000ff */
[----:B------:R2:W-:Y:S01]  /*17800*/  @P5 STG.E.U8 desc[UR24][R14.64], R41 ;  /* 0x000000290e005986 */ /* 0x0005e2000c101118 */
[----:B------:R-:W-:Y:S01]  /*17810*/  ISETP.LT.AND P5, PT, R2, UR10, !P0 ;  /* 0x0000000a02007c0c */ /* 0x000fe2000c7a1270 */
[----:B------:R-:W-:Y:S01]  /*17820*/  VIADD R37, R39, UR9 ;  /* 0x0000000927257c36 */ /* 0x000fe20008000000 */
[----:B------:R-:W-:Y:S01]  /*17830*/  SHF.R.S32.HI R24, RZ, 0x1f, R39 ;  /* 0x0000001fff187819 */ /* 0x000fe20000011427 */
[----:B------:R0:W-:Y:S01]  /*17840*/  @P4 STG.E.U8 desc[UR24][R8.64], R43 ;  /* 0x0000002b08004986 */ /* 0x0001e2000c101118 */
[----:B------:R-:W-:Y:S01]  /*17850*/  ISETP.LT.AND P4, PT, R3, UR16, !P0 ;  /* 0x0000001003007c0c */ /* 0x000fe2000c781270 */
[----:B------:R-:W1:Y:S01]  /*17860*/  LDCU UR10, c[0x0][0x398] ;  /* 0x00007300ff0a77ac */ /* 0x000e620008000800 */
[C---:B------:R-:W-:Y:S01]  /*17870*/  IADD3 R12, P0, PT, R39.reuse, R22, RZ ;  /* 0x00000016270c7210 */ /* 0x040fe20007f1e0ff */
[----:B--2---:R-:W-:Y:S01]  /*17880*/  VIADD R15, R0, 0x18 ;  /* 0x00000018000f7836 */ /* 0x004fe20000000000 */
[----:B------:R-:W-:-:S03]  /*17890*/  IADD3 R10, P6, PT, R39, R20, RZ ;  /* 0x00000014270a7210 */ /* 0x000fc60007fde0ff */
[C---:B------:R-:W-:Y:S01]  /*178a0*/  IMAD.X R13, R24.reuse, 0x1, R23, P0 ;  /* 0x00000001180d7824 */ /* 0x040fe200000e0617 */
[----:B------:R-:W-:Y:S01]  /*178b0*/  PRMT R41, R25, 0x7770, RZ ;  /* 0x0000777019297816 */ /* 0x000fe200000000ff */
[----:B------:R-:W2:Y:S01]  /*178c0*/  LDCU UR16, c[0x0][0x398] ;  /* 0x00007300ff1077ac */ /* 0x000ea20008000800 */
[----:B----4-:R-:W-:Y:S01]  /*178d0*/  ISETP.GE.AND P0, PT, R15, UR4, PT ;  /* 0x000000040f007c0c */ /* 0x010fe2000bf06270 */
[----:B------:R-:W4:Y:S01]  /*178e0*/  LDCU UR4, c[0x0][0x39c] ;  /* 0x00007380ff0477ac */ /* 0x000f220008000800 */
[----:B------:R-:W-:Y:S01]  /*178f0*/  IMAD.X R11, R24, 0x1, R21, P6 ;  /* 0x00000001180b7824 */ /* 0x000fe200030e0615 */
[----:B0-----:R-:W-:-:S04]  /*17900*/  PRMT R43, R17, 0x7770, RZ ;  /* 0x00007770112b7816 */ /* 0x001fc800000000ff */
[----:B------:R0:W-:Y:S01]  /*17910*/  @P5 STG.E.U8 desc[UR24][R10.64], R41 ;  /* 0x000000290a005986 */ /* 0x0001e2000c101118 */
[----:B---3--:R-:W-:Y:S02]  /*17920*/  ISETP.LT.AND P5, PT, R2, UR6, !P3 ;  /* 0x0000000602007c0c */ /* 0x008fe4000dfa1270 */
[----:B------:R-:W-:Y:S01]  /*17930*/  SHF.R.S32.HI R16, RZ, 0x1f, R37 ;  /* 0x0000001fff107819 */ /* 0x000fe20000011425 */
[----:B------:R3:W-:Y:S01]  /*17940*/  @P4 STG.E.U8 desc[UR24][R12.64], R43 ;  /* 0x0000002b0c004986 */ /* 0x0007e2000c101118 */
[----:B------:R-:W-:Y:S01]  /*17950*/  ISETP.LT.AND P4, PT, R3, UR12, !P3 ;  /* 0x0000000c03007c0c */ /* 0x000fe2000df81270 */
[C---:B------:R-:W-:Y:S01]  /*17960*/  VIADD R39, R37.reuse, UR9 ;  /* 0x0000000925277c36 */ /* 0x040fe20008000000 */
[C---:B------:R-:W-:Y:S01]  /*17970*/  IADD3 R8, P3, PT, R37.reuse, R22, RZ ;  /* 0x0000001625087210 */ /* 0x040fe20007f7e0ff */
[----:B------:R-:W2:Y:S01]  /*17980*/  LDCU UR6, c[0x0][0x398] ;  /* 0x00007300ff0677ac */ /* 0x000ea20008000800 */
[----:B0-----:R-:W-:Y:S01]  /*17990*/  VIADD R11, R0, 0x19 ;  /* 0x00000019000b7836 */ /* 0x001fe20000000000 */
[----:B------:R-:W-:-:S02]  /*179a0*/  IADD3 R14, P6, PT, R37, R20, RZ ;  /* 0x00000014250e7210 */ /* 0x000fc40007fde0ff */
[C---:B------:R-:W-:Y:S01]  /*179b0*/  IMAD.X R9, R16.reuse, 0x1, R23, P3 ;  /* 0x0000000110097824 */ /* 0x040fe200018e0617 */
[----:B------:R-:W-:Y:S01]  /*179c0*/  PRMT R41, R25, 0x7771, RZ ;  /* 0x0000777119297816 */ /* 0x000fe200000000ff */
[----:B------:R-:W0:Y:S01]  /*179d0*/  LDCU UR12, c[0x0][0x398] ;  /* 0x00007300ff0c77ac */ /* 0x000e220008000800 */
[----:B----4-:R-:W-:Y:S01]  /*179e0*/  ISETP.GE.AND P3, PT, R11, UR4, PT ;  /* 0x000000040b007c0c */ /* 0x010fe2000bf66270 */
[----:B------:R-:W4:Y:S01]  /*179f0*/  LDCU UR4, c[0x0][0x39c] ;  /* 0x00007380ff0477ac */ /* 0x000f220008000800 */
[----:B------:R-:W-:Y:S01]  /*17a00*/  IMAD.X R15, R16, 0x1, R21, P6 ;  /* 0x00000001100f7824 */ /* 0x000fe200030e0615 */
[----:B---3--:R-:W-:-:S04]  /*17a10*/  PRMT R43, R17, 0x7771, RZ ;  /* 0x00007771112b7816 */ /* 0x008fc800000000ff */
[----:B------:R3:W-:Y:S01]  /*17a20*/  @P5 STG.E.U8 desc[UR24][R14.64], R41 ;  /* 0x000000290e005986 */ /* 0x0007e2000c101118 */
[----:B-1----:R-:W-:Y:S02]  /*17a30*/  ISETP.LT.AND P5, PT, R2, UR10, !P2 ;  /* 0x0000000a02007c0c */ /* 0x002fe4000d7a1270 */
[----:B------:R-:W-:Y:S01]  /*17a40*/  SHF.R.S32.HI R24, RZ, 0x1f, R39 ;  /* 0x0000001fff187819 */ /* 0x000fe20000011427 */
[----:B------:R-:W-:Y:S01]  /*17a50*/  @P4 STG.E.U8 desc[UR24][R8.64], R43 ;  /* 0x0000002b08004986 */ /* 0x000fe2000c101118 */
[----:B------:R-:W-:Y:S01]  /*17a60*/  ISETP.LT.AND P4, PT, R3, UR14, !P2 ;  /* 0x0000000e03007c0c */ /* 0x000fe2000d781270 */
[C---:B------:R-:W-:Y:S01]  /*17a70*/  VIADD R37, R39.reuse, UR9 ;  /* 0x0000000927257c36 */ /* 0x040fe20008000000 */
[C---:B------:R-:W-:Y:S01]  /*17a80*/  IADD3 R12, P2, PT, R39.reuse, R22, RZ ;  /* 0x00000016270c7210 */ /* 0x040fe20007f5e0ff */
[----:B------:R-:W1:Y:S01]  /*17a90*/  LDCU UR10, c[0x0][0x398] ;  /* 0x00007300ff0a77ac */ /* 0x000e620008000800 */
[----:B------:R-:W-:Y:S01]  /*17aa0*/  IADD3 R10, P6, PT, R39, R20, RZ ;  /* 0x00000014270a7210 */ /* 0x000fe20007fde0ff */
[----:B---3--:R-:W-:Y:S01]  /*17ab0*/  VIADD R15, R0, 0x1a ;  /* 0x0000001a000f7836 */ /* 0x008fe20000000000 */
[----:B------:R-:W-:Y:S01]  /*17ac0*/  PRMT R41, R25, 0x7772, RZ ;  /* 0x0000777219297816 */ /* 0x000fe200000000ff */
[C---:B------:R-:W-:Y:S01]  /*17ad0*/  IMAD.X R13, R24.reuse, 0x1, R23, P2 ;  /* 0x00000001180d7824 */ /* 0x040fe200010e0617 */
[----:B------:R-:W3:Y:S01]  /*17ae0*/  LDCU UR14, c[0x0][0x398] ;  /* 0x00007300ff0e77ac */ /* 0x000ee20008000800 */
[----:B------:R-:W-:Y:S01]  /*17af0*/  IMAD.X R11, R24, 0x1, R21, P6 ;  /* 0x00000001180b7824 */ /* 0x000fe200030e0615 */
[----:B----4-:R-:W-:Y:S01]  /*17b00*/  ISETP.GE.AND P2, PT, R15, UR4, PT ;  /* 0x000000040f007c0c */ /* 0x010fe2000bf46270 */
[----:B------:R-:W4:Y:S03]  /*17b10*/  LDCU UR4, c[0x0][0x39c] ;  /* 0x00007380ff0477ac */ /* 0x000f260008000800 */
[----:B------:R0:W-:Y:S01]  /*17b20*/  @P5 STG.E.U8 desc[UR24][R10.64], R41 ;  /* 0x000000290a005986 */ /* 0x0001e2000c101118 */
[----:B--2---:R-:W-:Y:S01]  /*17b30*/  ISETP.LT.AND P5, PT, R2, UR6, !P1 ;  /* 0x0000000602007c0c */ /* 0x004fe2000cfa1270 */
[----:B------:R-:W2:Y:S01]  /*17b40*/  LDCU UR6, c[0x0][0x398] ;  /* 0x00007300ff0677ac */ /* 0x000ea20008000800 */
[----:B------:R-:W-:-:S02]  /*17b50*/  SHF.R.S32.HI R16, RZ, 0x1f, R37 ;  /* 0x0000001fff107819 */ /* 0x000fc40000011425 */
[----:B0-----:R-:W-:Y:S01]  /*17b60*/  PRMT R41, R17, 0x7772, RZ ;  /* 0x0000777211297816 */ /* 0x001fe200000000ff */
[----:B------:R-:W-:Y:S01]  /*17b70*/  VIADD R11, R0, 0x1b ;  /* 0x0000001b000b7836 */ /* 0x000fe20000000000 */
[----:B------:R-:W-:-:S03]  /*17b80*/  IADD3 R14, P6, PT, R37, R20, RZ ;  /* 0x00000014250e7210 */ /* 0x000fc60007fde0ff */
[----:B------:R-:W-:Y:S01]  /*17b90*/  @P4 STG.E.U8 desc[UR24][R12.64], R41 ;  /* 0x000000290c004986 */ /* 0x000fe2000c101118 */
[----:B------:R-:W-:Y:S01]  /*17ba0*/  ISETP.LT.AND P4, PT, R3, UR16, !P1 ;  /* 0x0000001003007c0c */ /* 0x000fe2000cf81270 */
[----:B------:R-:W-:Y:S01]  /*17bb0*/  IMAD.X R15, R16, 0x1, R21, P6 ;  /* 0x00000001100f7824 */ /* 0x000fe200030e0615 */
[----:B------:R-:W-:Y:S01]  /*17bc0*/  IADD3 R8, P1, PT, R37, R22, RZ ;  /* 0x0000001625087210 */ /* 0x000fe20007f3e0ff */
[----:B------:R-:W0:Y:S01]  /*17bd0*/  LDCU UR16, c[0x0][0x398] ;  /* 0x00007300ff1077ac */ /* 0x000e220008000800 */
[----:B------:R-:W-:-:S03]  /*17be0*/  PRMT R39, R25, 0x7773, RZ ;  /* 0x0000777319277816 */ /* 0x000fc600000000ff */
[----:B------:R-:W-:Y:S01]  /*17bf0*/  IMAD.X R9, R16, 0x1, R23, P1 ;  /* 0x0000000110097824 */ /* 0x000fe200008e0617 */
[----:B----4-:R-:W-:Y:S01]  /*17c00*/  ISETP.GE.AND P1, PT, R11, UR4, PT ;  /* 0x000000040b007c0c */ /* 0x010fe2000bf26270 */
[----:B------:R-:W4:Y:S01]  /*17c10*/  LDCU UR4, c[0x0][0x39c] ;  /* 0x00007380ff0477ac */ /* 0x000f220008000800 */
[----:B------:R0:W-:Y:S01]  /*17c20*/  @P5 STG.E.U8 desc[UR24][R14.64], R39 ;  /* 0x000000270e005986 */ /* 0x0001e2000c101118 */
[----:B------:R-:W-:Y:S01]  /*17c30*/  VIADD R25, R37, UR9 ;  /* 0x0000000925197c36 */ /* 0x000fe20008000000 */
[----:B-1----:R-:W-:Y:S01]  /*17c40*/  ISETP.LT.AND P5, PT, R2, UR10, !P0 ;  /* 0x0000000a02007c0c */ /* 0x002fe2000c7a1270 */
[----:B------:R-:W1:Y:S01]  /*17c50*/  LDCU UR10, c[0x0][0x398] ;  /* 0x00007300ff0a77ac */ /* 0x000e620008000800 */
[----:B0-----:R-:W-:Y:S01]  /*17c60*/  PRMT R39, R17, 0x7773, RZ ;  /* 0x0000777311277816 */ /* 0x001fe200000000ff */
[----:B------:R-:W-:Y:S01]  /*17c70*/  VIADD R15, R0, 0x1c ;  /* 0x0000001c000f7836 */ /* 0x000fe20000000000 */
[----:B------:R-:W-:-:S03]  /*17c80*/  SHF.R.S32.HI R24, RZ, 0x1f, R25 ;  /* 0x0000001fff187819 */ /* 0x000fc60000011419 */
[----:B------:R0:W-:Y:S01]  /*17c90*/  @P4 STG.E.U8 desc[UR24][R8.64], R39 ;  /* 0x0000002708004986 */ /* 0x0001e2000c101118 */
[----:B------:R-:W-:Y:S02]  /*17ca0*/  ISETP.LT.AND P4, PT, R3, UR12, !P0 ;  /* 0x0000000c03007c0c */ /* 0x000fe4000c781270 */
[C---:B------:R-:W-:Y:S02]  /*17cb0*/  IADD3 R10, P6, PT, R25.reuse, R20, RZ ;  /* 0x00000014190a7210 */ /* 0x040fe40007fde0ff */
[----:B------:R-:W-:Y:S01]  /*17cc0*/  PRMT R37, R26, 0x7770, RZ ;  /* 0x000077701a257816 */ /* 0x000fe200000000ff */
[C---:B------:R-:W-:Y:S01]  /*17cd0*/  VIADD R17, R25.reuse, UR9 ;  /* 0x0000000919117c36 */ /* 0x040fe20008000000 */
[----:B------:R-:W-:Y:S01]  /*17ce0*/  IADD3 R12, P0, PT, R25, R22, RZ ;  /* 0x00000016190c7210 */ /* 0x000fe20007f1e0ff */
[----:B------:R-:W1:Y:S04]  /*17cf0*/  LDCU UR12, c[0x0][0x398] ;  /* 0x00007300ff0c77ac */ /* 0x000e680008000800 */
[C---:B------:R-:W-:Y:S01]  /*17d00*/  IMAD.X R13, R24.reuse, 0x1, R23, P0 ;  /* 0x00000001180d7824 */ /* 0x040fe200000e0617 */
[----:B----4-:R-:W-:Y:S01]  /*17d10*/  ISETP.GE.AND P0, PT, R15, UR4, PT ;  /* 0x000000040f007c0c */ /* 0x010fe2000bf06270 */
[----:B------:R-:W4:Y:S01]  /*17d20*/  LDCU UR4, c[0x0][0x39c] ;  /* 0x00007380ff0477ac */ /* 0x000f220008000800 */
[----:B------:R-:W-:Y:S01]  /*17d30*/  IMAD.X R11, R24, 0x1, R21, P6 ;  /* 0x00000001180b7824 */ /* 0x000fe200030e0615 */
[----:B0-----:R-:W-:-:S04]  /*17d40*/  PRMT R39, R18, 0x7770, RZ ;  /* 0x0000777012277816 */ /* 0x001fc800000000ff */
        /* <DEDUP_REMOVED lines=16> */
[----:B--2---:R-:W-:-:S04]  /*17e50*/  PRMT R39, R18, 0x7771, RZ ;  /* 0x0000777112277816 */ /* 0x004fc800000000ff */
[----:B------:R2:W-:Y:S01]  /*17e60*/  @P5 STG.E.U8 desc[UR24][R14.64], R37 ;  /* 0x000000250e005986 */ /* 0x0005e2000c101118 */
[----:B-1----:R-:W-:Y:S02]  /*17e70*/  ISETP.LT.AND P5, PT, R2, UR10, !P2 ;  /* 0x0000000a02007c0c */ /* 0x002fe4000d7a1270 */
[----:B------:R-:W-:Y:S01]  /*17e80*/  SHF.R.S32.HI R24, RZ, 0x1f, R25 ;  /* 0x0000001fff187819 */ /* 0x000fe20000011419 */
[----:B------:R1:W-:Y:S01]  /*17e90*/  @P4 STG.E.U8 desc[UR24][R8.64], R39 ;  /* 0x0000002708004986 */ /* 0x0003e2000c101118 */
[----:B------:R-:W-:Y:S01]  /*17ea0*/  ISETP.LT.AND P4, PT, R3, UR16, !P2 ;  /* 0x0000001003007c0c */ /* 0x000fe2000d781270 */
[C---:B------:R-:W-:Y:S01]  /*17eb0*/  VIADD R17, R25.reuse, UR9 ;  /* 0x0000000919117c36 */ /* 0x040fe20008000000 */
[C---:B------:R-:W-:Y:S01]  /*17ec0*/  IADD3 R12, P2, PT, R25.reuse, R22, RZ ;  /* 0x00000016190c7210 */ /* 0x040fe20007f5e0ff */
[----:B------:R-:W0:Y:S01]  /*17ed0*/  LDCU UR10, c[0x0][0x398] ;  /* 0x00007300ff0a77ac */ /* 0x000e220008000800 */
[----:B--2---:R-:W-:Y:S01]  /*17ee0*/  VIADD R15, R0, 0x1e ;  /* 0x0000001e000f7836 */ /* 0x004fe20000000000 */
[----:B------:R-:W-:-:S02]  /*17ef0*/  IADD3 R10, P6, PT, R25, R20, RZ ;  /* 0x00000014190a7210 */ /* 0x000fc40007fde0ff */
[----:B------:R-:W-:Y:S01]  /*17f00*/  IMAD.X R13, R24, 0x1, R23, P2 ;  /* 0x00000001180d7824 */ /* 0x000fe200010e0617 */
[----:B------:R-:W-:Y:S01]  /*17f10*/  PRMT R37, R26, 0x7772, RZ ;  /* 0x000077721a257816 */ /* 0x000fe200000000ff */
[----:B------:R-:W2:Y:S01]  /*17f20*/  LDCU UR16, c[0x0][0x398] ;  /* 0x00007300ff1077ac */ /* 0x000ea20008000800 */
[----:B----4-:R-:W-:Y:S01]  /*17f30*/  ISETP.GE.AND P2, PT, R15, UR4, PT ;  /* 0x000000040f007c0c */ /* 0x010fe2000bf46270 */
[----:B------:R-:W4:Y:S01]  /*17f40*/  LDCU UR4, c[0x0][0x39c] ;  /* 0x00007380ff0477ac */ /* 0x000f220008000800 */
[----:B------:R-:W-:Y:S01]  /*17f50*/  IMAD.X R11, R24, 0x1, R21, P6 ;  /* 0x00000001180b7824 */ /* 0x000fe200030e0615 */
[----:B-1----:R-:W-:-:S04]  /*17f60*/  PRMT R39, R18, 0x7772, RZ ;  /* 0x0000777212277816 */ /* 0x002fc800000000ff */
        /* <DEDUP_REMOVED lines=16> */
[----:B---3--:R-:W-:-:S04]  /*18070*/  PRMT R39, R18, 0x7773, RZ ;  /* 0x0000777312277816 */ /* 0x008fc800000000ff */
[----:B------:R3:W-:Y:S01]  /*18080*/  @P5 STG.E.U8 desc[UR24][R14.64], R37 ;  /* 0x000000250e005986 */ /* 0x0007e2000c101118 */
[----:B0-----:R-:W-:Y:S02]  /*18090*/  ISETP.LT.AND P5, PT, R2, UR10, !P0 ;  /* 0x0000000a02007c0c */ /* 0x001fe4000c7a1270 */
[----:B------:R-:W-:Y:S01]  /*180a0*/  SHF.R.S32.HI R24, RZ, 0x1f, R25 ;  /* 0x0000001fff187819 */ /* 0x000fe20000011419 */
[----:B------:R0:W-:Y:S01]  /*180b0*/  @P4 STG.E.U8 desc[UR24][R8.64], R39 ;  /* 0x0000002708004986 */ /* 0x0001e2000c101118 */
[----:B------:R-:W-:Y:S01]  /*180c0*/  ISETP.LT.AND P4, PT, R3, UR14, !P0 ;  /* 0x0000000e03007c0c */ /* 0x000fe2000c781270 */
[C---:B------:R-:W-:Y:S01]  /*180d0*/  VIADD R17, R25.reuse, UR9 ;  /* 0x0000000919117c36 */ /* 0x040fe20008000000 */
[C---:B------:R-:W-:Y:S01]  /*180e0*/  IADD3 R12, P0, PT, R25.reuse, R22, RZ ;  /* 0x00000016190c7210 */ /* 0x040fe20007f1e0ff */
[----:B------:R-:W1:Y:S01]  /*180f0*/  LDCU UR10, c[0x0][0x398] ;  /* 0x00007300ff0a77ac */ /* 0x000e620008000800 */
[----:B---3--:R-:W-:Y:S01]  /*18100*/  VIADD R15, R0, 0x20 ;  /* 0x00000020000f7836 */ /* 0x008fe20000000000 */
[----:B------:R-:W-:-:S02]  /*18110*/  IADD3 R10, P6, PT, R25, R20, RZ ;  /* 0x00000014190a7210 */ /* 0x000fc40007fde0ff */
[C---:B------:R-:W-:Y:S01]  /*18120*/  IMAD.X R13, R24.reuse, 0x1, R23, P0 ;  /* 0x00000001180d7824 */ /* 0x040fe200000e0617 */
[----:B------:R-:W-:Y:S01]  /*18130*/  PRMT R37, R27, 0x7770, RZ ;  /* 0x000077701b257816 */ /* 0x000fe200000000ff */
[----:B------:R-:W3:Y:S01]  /*18140*/  LDCU UR14, c[0x0][0x398] ;  /* 0x00007300ff0e77ac */ /* 0x000ee20008000800 */
        /* <DEDUP_REMOVED lines=30> */
[----:B--2---:R-:W-:Y:S01]  /*18330*/  VIADD R15, R0, 0x22 ;  /* 0x00000022000f7836 */ /* 0x004fe20000000000 */
[----:B------:R-:W-:Y:S01]  /*18340*/  PRMT R37, R27, 0x7772, RZ ;  /* 0x000077721b257816 */ /* 0x000fe200000000ff */
[C---:B------:R-:W-:Y:S01]  /*18350*/  IMAD.X R13, R18.reuse, 0x1, R23, P2 ;  /* 0x00000001120d7824 */ /* 0x040fe200010e0617 */
[----:B------:R-:W2:Y:S01]  /*18360*/  LDCU UR12, c[0x0][0x398] ;  /* 0x00007300ff0c77ac */ /* 0x000ea20008000800 */
[----:B------:R-:W-:Y:S01]  /*18370*/  IMAD.X R11, R18, 0x1, R21, P6 ;  /* 0x00000001120b7824 */ /* 0x000fe200030e0615 */
[----:B----4-:R-:W-:Y:S01]  /*18380*/  ISETP.GE.AND P2, PT, R15, UR4, PT ;  /* 0x000000040f007c0c */ /* 0x010fe2000bf46270 */
[----:B------:R-:W4:Y:S03]  /*18390*/  LDCU UR4, c[0x0][0x39c] ;  /* 0x00007380ff0477ac */ /* 0x000f260008000800 */
[----:B------:R0:W-:Y:S01]  /*183a0*/  @P5 STG.E.U8 desc[UR24][R10.64], R37 ;  /* 0x000000250a005986 */ /* 0x0001e2000c101118 */
[----:B---3--:R-:W-:-:S02]  /*183b0*/  ISETP.LT.AND P5, PT, R2, UR6, !P1 ;  /* 0x0000000602007c0c */ /* 0x008fc4000cfa1270 */
[----:B------:R-:W-:Y:S01]  /*183c0*/  SHF.R.S32.HI R16, RZ, 0x1f, R17 ;  /* 0x0000001fff107819 */ /* 0x000fe20000011411 */
[C---:B------:R-:W-:Y:S01]  /*183d0*/  VIADD R25, R17.reuse, UR9 ;  /* 0x0000000911197c36 */ /* 0x040fe20008000000 */
[----:B------:R-:W-:Y:S01]  /*183e0*/  IADD3 R14, P6, PT, R17, R20, RZ ;  /* 0x00000014110e7210 */ /* 0x000fe20007fde0ff */
[----:B------:R-:W3:Y:S01]  /*183f0*/  LDCU UR6, c[0x0][0x398] ;  /* 0x00007300ff0677ac */ /* 0x000ee20008000800 */
[----:B0-----:R-:W-:Y:S01]  /*18400*/  PRMT R37, R19, 0x7772, RZ ;  /* 0x0000777213257816 */ /* 0x001fe200000000ff */
[----:B------:R-:W-:-:S04]  /*18410*/  VIADD R11, R0, 0x23 ;  /* 0x00000023000b7836 */ /* 0x000fc80000000000 */
[----:B------:R0:W-:Y:S01]  /*18420*/  @P4 STG.E.U8 desc[UR24][R12.64], R37 ;  /* 0x000000250c004986 */ /* 0x0001e2000c101118 */
[----:B------:R-:W-:Y:S01]  /*18430*/  ISETP.LT.AND P4, PT, R3, UR14, !P1 ;  /* 0x0000000e03007c0c */ /* 0x000fe2000cf81270 */
[C---:B------:R-:W-:Y:S01]  /*18440*/  IMAD.X R15, R16.reuse, 0x1, R21, P6 ;  /* 0x00000001100f7824 */ /* 0x040fe200030e0615 */
[----:B------:R-:W-:Y:S01]  /*18450*/  IADD3 R8, P1, PT, R17, R22, RZ ;  /* 0x0000001611087210 */ /* 0x000fe20007f3e0ff */
[----:B------:R-:W0:Y:S04]  /*18460*/  LDCU UR14, c[0x0][0x398] ;  /* 0x00007300ff0e77ac */ /* 0x000e280008000800 */
[----:B------:R-:W-:Y:S01]  /*18470*/  IMAD.X R9, R16, 0x1, R23, P1 ;  /* 0x0000000110097824 */ /* 0x000fe200008e0617 */
[----:B----4-:R-:W-:Y:S01]  /*18480*/  ISETP.GE.AND P1, PT, R11, UR4, PT ;  /* 0x000000040b007c0c */ /* 0x010fe2000bf26270 */
[----:B------:R-:W4:Y:S01]  /*18490*/  LDCU UR4, c[0x0][0x39c] ;  /* 0x00007380ff0477ac */ /* 0x000f220008000800 */
[----:B------:R-:W-:-:S02]  /*184a0*/  PRMT R27, R27, 0x7773, RZ ;  /* 0x000077731b1b7816 */ /* 0x000fc400000000ff */
[----:B------:R-:W-:-:S03]  /*184b0*/  PRMT R19, R19, 0x7773, RZ ;  /* 0x0000777313137816 */ /* 0x000fc600000000ff */
[----:B------:R2:W-:Y:S01]  /*184c0*/  @P5 STG.E.U8 desc[UR24][R14.64], R27 ;  /* 0x0000001b0e005986 */ /* 0x0005e2000c101118 */
[----:B-1----:R-:W-:Y:S02]  /*184d0*/  ISETP.LT.AND P5, PT, R2, UR10, !P0 ;  /* 0x0000000a02007c0c */ /* 0x002fe4000c7a1270 */
[----:B------:R-:W-:Y:S01]  /*184e0*/  SHF.R.S32.HI R18, RZ, 0x1f, R25 ;  /* 0x0000001fff127819 */ /* 0x000fe20000011419 */
[----:B------:R1:W-:Y:S01]  /*184f0*/  @P4 STG.E.U8 desc[UR24][R8.64], R19 ;  /* 0x0000001308004986 */ /* 0x0003e2000c101118 */
[----:B------:R-:W-:Y:S02]  /*18500*/  ISETP.LT.AND P4, PT, R3, UR16, !P0 ;  /* 0x0000001003007c0c */ /* 0x000fe4000c781270 */
[C---:B------:R-:W-:Y:S01]  /*18510*/  IADD3 R10, P6, PT, R25.reuse, R20, RZ ;  /* 0x00000014190a7210 */ /* 0x040fe20007fde0ff */
[C---:B------:R-:W-:Y:S01]  /*18520*/  VIADD R17, R25.reuse, UR9 ;  /* 0x0000000919117c36 */ /* 0x040fe20008000000 */
[----:B0-----:R-:W-:Y:S01]  /*18530*/  IADD3 R12, P0, PT, R25, R22, RZ ;  /* 0x00000016190c7210 */ /* 0x001fe20007f1e0ff */
[----:B------:R-:W0:Y:S01]  /*18540*/  LDCU UR10, c[0x0][0x398] ;  /* 0x00007300ff0a77ac */ /* 0x000e220008000800 */
[----:B--2---:R-:W-:Y:S01]  /*18550*/  VIADD R15, R0, 0x24 ;  /* 0x00000024000f7836 */ /* 0x004fe20000000000 */
[----:B------:R-:W-:-:S02]  /*18560*/  PRMT R27, R32, 0x7770, RZ ;  /* 0x00007770201b7816 */ /* 0x000fc400000000ff */
[C---:B------:R-:W-:Y:S01]  /*18570*/  IMAD.X R13, R18.reuse, 0x1, R23, P0 ;  /* 0x00000001120d7824 */ /* 0x040fe200000e0617 */
[----:B------:R-:W2:Y:S01]  /*18580*/  LDCU UR16, c[0x0][0x398] ;  /* 0x00007300ff1077ac */ /* 0x000ea20008000800 */
[----:B------:R-:W-:Y:S01]  /*18590*/  IMAD.X R11, R18, 0x1, R21, P6 ;  /* 0x00000001120b7824 */ /* 0x000fe200030e0615 */
[----:B----4-:R-:W-:Y:S01]  /*185a0*/  ISETP.GE.AND P0, PT, R15, UR4, PT ;  /* 0x000000040f007c0c */ /* 0x010fe2000bf06270 */
[----:B------:R-:W4:Y:S03]  /*185b0*/  LDCU UR4, c[0x0][0x39c] ;  /* 0x00007380ff0477ac */ /* 0x000f260008000800 */
[----:B------:R0:W-:Y:S01]  /*185c0*/  @P5 STG.E.U8 desc[UR24][R10.64], R27 ;  /* 0x0000001b0a005986 */ /* 0x0001e2000c101118 */
[----:B---3--:R-:W-:Y:S01]  /*185d0*/  ISETP.LT.AND P5, PT, R2, UR6, !P3 ;  /* 0x0000000602007c0c */ /* 0x008fe2000dfa1270 */
[----:B-1----:R-:W-:Y:S01]  /*185e0*/  VIADD R19, R17, UR9 ;  /* 0x0000000911137c36 */ /* 0x002fe20008000000 */
[----:B------:R-:W-:Y:S01]  /*185f0*/  SHF.R.S32.HI R16, RZ, 0x1f, R17 ;  /* 0x0000001fff107819 */ /* 0x000fe20000011411 */
[----:B------:R-:W1:Y:S01]  /*18600*/  LDCU UR6, c[0x0][0x398] ;  /* 0x00007300ff0677ac */ /* 0x000e620008000800 */
[----:B0-----:R-:W-:Y:S01]  /*18610*/  PRMT R27, R28, 0x7770, RZ ;  /* 0x000077701c1b7816 */ /* 0x001fe200000000ff */
[----:B------:R-:W-:-:S04]  /*18620*/  VIADD R11, R0, 0x25 ;  /* 0x00000025000b7836 */ /* 0x000fc80000000000 */
[----:B------:R0:W-:Y:S01]  /*18630*/  @P4 STG.E.U8 desc[UR24][R12.64], R27 ;  /* 0x0000001b0c004986 */ /* 0x0001e2000c101118 */
[----:B------:R-:W-:Y:S01]  /*18640*/  ISETP.LT.AND P4, PT, R3, UR12, !P3 ;  /* 0x0000000c03007c0c */ /* 0x000fe2000df81270 */
[----:B------:R-:W3:Y:S01]  /*18650*/  LDCU UR12, c[0x0][0x398] ;  /* 0x00007300ff0c77ac */ /* 0x000ee20008000800 */
[C---:B------:R-:W-:Y:S02]  /*18660*/  IADD3 R8, P3, PT, R17.reuse, R22, RZ ;  /* 0x0000001611087210 */ /* 0x040fe40007f7e0ff */
[----:B------:R-:W-:-:S03]  /*18670*/  IADD3 R14, P6, PT, R17, R20, RZ ;  /* 0x00000014110e7210 */ /* 0x000fc60007fde0ff */
[C---:B------:R-:W-:Y:S01]  /*18680*/  IMAD.X R9, R16.reuse, 0x1, R23, P3 ;  /* 0x0000000110097824 */ /* 0x040fe200018e0617 */
[----:B----4-:R-:W-:Y:S01]  /*18690*/  ISETP.GE.AND P3, PT, R11, UR4, PT ;  /* 0x000000040b007c0c */ /* 0x010fe2000bf66270 */
[----:B------:R-:W4:Y:S01]  /*186a0*/  LDCU UR4, c[0x0][0x39c] ;  /* 0x00007380ff0477ac */ /* 0x000f220008000800 */
[----:B------:R-:W-:Y:S01]  /*186b0*/  IMAD.X R15, R16, 0x1, R21, P6 ;  /* 0x00000001100f7824 */ /* 0x000fe200030e0615 */
[----:B------:R-:W-:Y:S02]  /*186c0*/  PRMT R25, R32, 0x7771, RZ ;  /* 0x0000777120197816 */ /* 0x000fe400000000ff */
[----:B0-----:R-:W-:-:S03]  /*186d0*/  PRMT R27, R28, 0x7771, RZ ;  /* 0x000077711c1b7816 */ /* 0x001fc600000000ff */
[----:B------:R0:W-:Y:S01]  /*186e0*/  @P5 STG.E.U8 desc[UR24][R14.64], R25 ;  /* 0x000000190e005986 */ /* 0x0001e2000c101118 */
[----:B------:R-:W-:Y:S02]  /*186f0*/  ISETP.LT.AND P5, PT, R2, UR10, !P2 ;  /* 0x0000000a02007c0c */ /* 0x000fe4000d7a1270 */
        /* <DEDUP_REMOVED lines=16> */
[----:B------:R-:W-:Y:S02]  /*18800*/  ISETP.LT.AND P5, PT, R2, UR6, !P1 ;  /* 0x0000000602007c0c */ /* 0x000fe4000cfa1270 */
[----:B------:R-:W-:Y:S01]  /*18810*/  SHF.R.S32.HI R16, RZ, 0x1f, R17 ;  /* 0x0000001fff107819 */ /* 0x000fe20000011411 */
[----:B------:R0:W-:Y:S01]  /*18820*/  @P4 STG.E.U8 desc[UR24][R12.64], R27 ;  /* 0x0000001b0c004986 */ /* 0x0001e2000c101118 */
[----:B--2---:R-:W-:Y:S01]  /*18830*/  ISETP.LT.AND P4, PT, R3, UR16, !P1 ;  /* 0x0000001003007c0c */ /* 0x004fe2000cf81270 */
        /* <DEDUP_REMOVED lines=11> */
[----:B0-----:R-:W-:-:S04]  /*188f0*/  PRMT R27, R28, 0x7773, RZ ;  /* 0x000077731c1b7816 */ /* 0x001fc800000000ff */
[----:B------:R0:W-:Y:S01]  /*18900*/  @P5 STG.E.U8 desc[UR24][R14.64], R25 ;  /* 0x000000190e005986 */ /* 0x0001e2000c101118 */
[----:B------:R-:W-:Y:S02]  /*18910*/  ISETP.LT.AND P5, PT, R2, UR10, !P0 ;  /* 0x0000000a02007c0c */ /* 0x000fe4000c7a1270 */
        /* <DEDUP_REMOVED lines=19> */
[----:B------:R-:W-:Y:S01]  /*18a50*/  ISETP.LT.AND P4, PT, R3, UR14, !P3 ;  /* 0x0000000e03007c0c */ /* 0x000fe2000df81270 */
[C---:B------:R-:W-:Y:S01]  /*18a60*/  VIADD R19, R17.reuse, UR9 ;  /* 0x0000000911137c36 */ /* 0x040fe20008000000 */
[C---:B------:R-:W-:Y:S01]  /*18a70*/  IADD3 R8, P3, PT, R17.reuse, R22, RZ ;  /* 0x0000001611087210 */ /* 0x040fe20007f7e0ff */
[----:B------:R-:W0:Y:S01]  /*18a80*/  LDCU UR6, c[0x0][0x398] ;  /* 0x00007300ff0677ac */ /* 0x000e220008000800 */
[----:B-1----:R-:W-:Y:S01]  /*18a90*/  VIADD R11, R0, 0x29 ;  /* 0x00000029000b7836 */ /* 0x002fe20000000000 */
[----:B------:R-:W-:-:S02]  /*18aa0*/  IADD3 R14, P6, PT, R17, R20, RZ ;  /* 0x00000014110e7210 */ /* 0x000fc40007fde0ff */
[C---:B------:R-:W-:Y:S01]  /*18ab0*/  IMAD.X R9, R16.reuse, 0x1, R23, P3 ;  /* 0x0000000110097824 */ /* 0x040fe200018e0617 */
[----:B------:R-:W-:Y:S01]  /*18ac0*/  PRMT R25, R33, 0x7771, RZ ;  /* 0x0000777121197816 */ /* 0x000fe200000000ff */
[----:B------:R-:W1:Y:S01]  /*18ad0*/  LDCU UR14, c[0x0][0x398] ;  /* 0x00007300ff0e77ac */ /* 0x000e620008000800 */
[----:B----4-:R-:W-:Y:S01]  /*18ae0*/  ISETP.GE.AND P3, PT, R11, UR4, PT ;  /* 0x000000040b007c0c */ /* 0x010fe2000bf66270 */
[----:B------:R-:W4:Y:S01]  /*18af0*/  LDCU UR4, c[0x0][0x39c] ;  /* 0x00007380ff0477ac */ /* 0x000f220008000800 */
[----:B------:R-:W-:Y:S01]  /*18b00*/  IMAD.X R15, R16, 0x1, R21, P6 ;  /* 0x00000001100f7824 */ /* 0x000fe200030e0615 */
[----:B--2---:R-:W-:-:S04]  /*18b10*/  PRMT R27, R29, 0x7771, RZ ;  /* 0x000077711d1b7816 */ /* 0x004fc800000000ff */
[----:B------:R2:W-:Y:S01]  /*18b20*/  @P5 STG.E.U8 desc[UR24][R14.64], R25 ;  /* 0x000000190e005986 */ /* 0x0005e2000c101118 */
[----:B---3--:R-:W-:Y:S02]  /*18b30*/  ISETP.LT.AND P5, PT, R2, UR10, !P2 ;  /* 0x0000000a02007c0c */ /* 0x008fe4000d7a1270 */
[----:B------:R-:W-:Y:S01]  /*18b40*/  SHF.R.S32.HI R18, RZ, 0x1f, R19 ;  /* 0x0000001fff127819 */ /* 0x000fe20000011413 */
[----:B------:R-:W-:Y:S01]  /*18b50*/  @P4 STG.E.U8 desc[UR24][R8.64], R27 ;  /* 0x0000001b08004986 */ /* 0x000fe2000c101118 */
[----:B------:R-:W-:Y:S01]  /*18b60*/  ISETP.LT.AND P4, PT, R3, UR16, !P2 ;  /* 0x0000001003007c0c */ /* 0x000fe2000d781270 */
[C---:B------:R-:W-:Y:S01]  /*18b70*/  VIADD R17, R19.reuse, UR9 ;  /* 0x0000000913117c36 */ /* 0x040fe20008000000 */
[C---:B------:R-:W-:Y:S01]  /*18b80*/  IADD3 R12, P2, PT, R19.reuse, R22, RZ ;  /* 0x00000016130c7210 */ /* 0x040fe20007f5e0ff */
[----:B------:R-:W3:Y:S01]  /*18b90*/  LDCU UR10, c[0x0][0x398] ;  /* 0x00007300ff0a77ac */ /* 0x000ee20008000800 */
        /* <DEDUP_REMOVED lines=9> */
[----:B0-----:R-:W-:-:S02]  /*18c30*/  ISETP.LT.AND P5, PT, R2, UR6, !P1 ;  /* 0x0000000602007c0c */ /* 0x001fc4000cfa1270 */
[----:B------:R-:W-:Y:S01]  /*18c40*/  SHF.R.S32.HI R16, RZ, 0x1f, R17 ;  /* 0x0000001fff107819 */ /* 0x000fe20000011411 */
[C---:B------:R-:W-:Y:S01]  /*18c50*/  VIADD R19, R17.reuse, UR9 ;  /* 0x0000000911137c36 */ /* 0x040fe20008000000 */
[----:B------:R-:W-:Y:S01]  /*18c60*/  IADD3 R14, P6, PT, R17, R20, RZ ;  /* 0x00000014110e7210 */ /* 0x000fe20007fde0ff */
[----:B------:R-:W0:Y:S01]  /*18c70*/  LDCU UR6, c[0x0][0x398] ;  /* 0x00007300ff0677ac */ /* 0x000e220008000800 */
[----:B-1----:R-:W-:Y:S01]  /*18c80*/  PRMT R25, R29, 0x7772, RZ ;  /* 0x000077721d197816 */ /* 0x002fe200000000ff */
        /* <DEDUP_REMOVED lines=12> */
[----:B---3--:R-:W-:Y:S02]  /*18d50*/  ISETP.LT.AND P5, PT, R2, UR10, !P0 ;  /* 0x0000000a02007c0c */ /* 0x008fe4000c7a1270 */
[----:B------:R-:W-:Y:S01]  /*18d60*/  SHF.R.S32.HI R18, RZ, 0x1f, R19 ;  /* 0x0000001fff127819 */ /* 0x000fe20000011413 */
[----:B------:R3:W-:Y:S01]  /*18d70*/  @P4 STG.E.U8 desc[UR24][R8.64], R29 ;  /* 0x0000001d08004986 */ /* 0x0007e2000c101118 */
[----:B------:R-:W-:Y:S02]  /*18d80*/  ISETP.LT.AND P4, PT, R3, UR14, !P0 ;  /* 0x0000000e03007c0c */ /* 0x000fe4000c781270 */
[C---:B------:R-:W-:Y:S02]  /*18d90*/  IADD3 R10, P6, PT, R19.reuse, R20, RZ ;  /* 0x00000014130a7210 */ /* 0x040fe40007fde0ff */
[----:B-1----:R-:W-:Y:S02]  /*18da0*/  PRMT R25, R34, 0x7770, RZ ;  /* 0x0000777022197816 */ /* 0x002fe400000000ff */
[----:B------:R-:W-:Y:S01]  /*18db0*/  PRMT R27, R30, 0x7770, RZ ;  /* 0x000077701e1b7816 */ /* 0x000fe200000000ff */
[----:B0-----:R-:W-:Y:S01]  /*18dc0*/  VIADD R15, R0, 0x2c ;  /* 0x0000002c000f7836 */ /* 0x001fe20000000000 */
[C---:B------:R-:W-:Y:S01]  /*18dd0*/  IADD3 R12, P0, PT, R19.reuse, R22, RZ ;  /* 0x00000016130c7210 */ /* 0x040fe20007f1e0ff */
[----:B------:R-:W-:Y:S01]  /*18de0*/  VIADD R17, R19, UR9 ;  /* 0x0000000913117c36 */ /* 0x000fe20008000000 */
[----:B------:R-:W0:Y:S03]  /*18df0*/  LDCU UR10, c[0x0][0x398] ;  /* 0x00007300ff0a77ac */ /* 0x000e260008000800 */
[C---:B------:R-:W-:Y:S01]  /*18e00*/  IMAD.X R13, R18.reuse, 0x1, R23, P0 ;  /* 0x00000001120d7824 */ /* 0x040fe200000e0617 */
[----:B----4-:R-:W-:Y:S01]  /*18e10*/  ISETP.GE.AND P0, PT, R15, UR4, PT ;  /* 0x000000040f007c0c */ /* 0x010fe2000bf06270 */
[----:B------:R-:W1:Y:S01]  /*18e20*/  LDCU UR4, c[0x0][0x39c] ;  /* 0x00007380ff0477ac */ /* 0x000e620008000800 */
[----:B------:R-:W-:Y:S01]  /*18e30*/  IMAD.X R11, R18, 0x1, R21, P6 ;  /* 0x00000001120b7824 */ /* 0x000fe200030e0615 */
[----:B------:R-:W-:Y:S01]  /*18e40*/  SHF.R.S32.HI R16, RZ, 0x1f, R17 ;  /* 0x0000001fff107819 */ /* 0x000fe20000011411 */
[----:B------:R-:W4:Y:S03]  /*18e50*/  LDCU UR14, c[0x0][0x398] ;  /* 0x00007300ff0e77ac */ /* 0x000f260008000800 */
[----:B------:R0:W-:Y:S01]  /*18e60*/  @P5 STG.E.U8 desc[UR24][R10.64], R25 ;  /* 0x000000190a005986 */ /* 0x0001e2000c101118 */
[----:B------:R-:W-:Y:S01]  /*18e70*/  ISETP.LT.AND P5, PT, R2, UR6, !P3 ;  /* 0x0000000602007c0c */ /* 0x000fe2000dfa1270 */
[C---:B------:R-:W-:Y:S01]  /*18e80*/  VIADD R19, R17.reuse, UR9 ;  /* 0x0000000911137c36 */ /* 0x040fe20008000000 */
[----:B------:R-:W-:Y:S01]  /*18e90*/  IADD3 R14, P6, PT, R17, R20, RZ ;  /* 0x00000014110e7210 */ /* 0x000fe20007fde0ff */
[----:B------:R1:W-:Y:S01]  /*18ea0*/  @P4 STG.E.U8 desc[UR24][R12.64], R27 ;  /* 0x0000001b0c004986 */ /* 0x0003e2000c101118 */
[----:B--2---:R-:W-:Y:S01]  /*18eb0*/  ISETP.LT.AND P4, PT, R3, UR16, !P3 ;  /* 0x0000001003007c0c */ /* 0x004fe2000df81270 */
[----:B------:R-:W2:Y:S01]  /*18ec0*/  LDCU UR6, c[0x0][0x398] ;  /* 0x00007300ff0677ac */ /* 0x000ea20008000800 */
[----:B---3--:R-:W-:Y:S01]  /*18ed0*/  IADD3 R8, P3, PT, R17, R22, RZ ;  /* 0x0000001611087210 */ /* 0x008fe20007f7e0ff */
[----:B0-----:R-:W-:Y:S01]  /*18ee0*/  VIADD R11, R0, 0x2d ;  /* 0x0000002d000b7836 */ /* 0x001fe20000000000 */
[----:B------:R-:W-:-:S03]  /*18ef0*/  PRMT R25, R34, 0x7771, RZ ;  /* 0x0000777122197816 */ /* 0x000fc600000000ff */
[C---:B------:R-:W-:Y:S01]  /*18f00*/  IMAD.X R9, R16.reuse, 0x1, R23, P3 ;  /* 0x0000000110097824 */ /* 0x040fe200018e0617 */
[----:B------:R-:W-:Y:S01]  /*18f10*/  SHF.R.S32.HI R18, RZ, 0x1f, R19 ;  /* 0x0000001fff127819 */ /* 0x000fe20000011413 */
[----:B------:R-:W-:Y:S01]  /*18f20*/  IMAD.X R15, R16, 0x1, R21, P6 ;  /* 0x00000001100f7824 */ /* 0x000fe200030e0615 */
[----:B-1----:R-:W-:Y:S01]  /*18f30*/  ISETP.GE.AND P3, PT, R11, UR4, PT ;  /* 0x000000040b007c0c */ /* 0x002fe2000bf66270 */
[----:B------:R-:W0:Y:S01]  /*18f40*/  LDCU UR4, c[0x0][0x39c] ;  /* 0x00007380ff0477ac */ /* 0x000e220008000800 */
[----:B------:R-:W-:Y:S02]  /*18f50*/  PRMT R27, R30, 0x7771, RZ ;  /* 0x000077711e1b7816 */ /* 0x000fe400000000ff */
[----:B------:R1:W-:Y:S01]  /*18f60*/  @P5 STG.E.U8 desc[UR24][R14.64], R25 ;  /* 0x000000190e005986 */ /* 0x0003e2000c101118 */
[----:B------:R-:W-:Y:S01]  /*18f70*/  ISETP.LT.AND P5, PT, R2, UR10, !P2 ;  /* 0x0000000a02007c0c */ /* 0x000fe2000d7a1270 */
[C---:B------:R-:W-:Y:S01]  /*18f80*/  VIADD R17, R19.reuse, UR9 ;  /* 0x0000000913117c36 */ /* 0x040fe20008000000 */
[----:B------:R-:W-:Y:S01]  /*18f90*/  IADD3 R10, P6, PT, R19, R20, RZ ;  /* 0x00000014130a7210 */ /* 0x000fe20007fde0ff */
[----:B------:R3:W-:Y:S01]  /*18fa0*/  @P4 STG.E.U8 desc[UR24][R8.64], R27 ;  /* 0x0000001b08004986 */ /* 0x0007e2000c101118 */
[----:B------:R-:W-:Y:S01]  /*18fb0*/  ISETP.LT.AND P4, PT, R3, UR12, !P2 ;  /* 0x0000000c03007c0c */ /* 0x000fe2000d781270 */
[----:B------:R-:W4:Y:S01]  /*18fc0*/  LDCU UR10, c[0x0][0x398] ;  /* 0x00007300ff0a77ac */ /* 0x000f220008000800 */
[----:B------:R-:W-:Y:S01]  /*18fd0*/  IADD3 R12, P2, PT, R19, R22, RZ ;  /* 0x00000016130c7210 */ /* 0x000fe20007f5e0ff */
[----:B------:R-:W4:Y:S01]  /*18fe0*/  LDCU UR16, c[0x0][0x398] ;  /* 0x00007300ff1077ac */ /* 0x000f220008000800 */
[----:B-1----:R-:W-:-:S03]  /*18ff0*/  VIADD R15, R0, 0x2e ;  /* 0x0000002e000f7836 */ /* 0x002fc60000000000 */
[----:B------:R-:W-:Y:S01]  /*19000*/  IMAD.X R13, R18, 0x1, R23, P2 ;  /* 0x00000001120d7824 */ /* 0x000fe200010e0617 */
[----:B------:R-:W-:Y:S01]  /*19010*/  PRMT R25, R34, 0x7772, RZ ;  /* 0x0000777222197816 */ /* 0x000fe200000000ff */
[----:B------:R-:W-:Y:S01]  /*19020*/  IMAD.X R11, R18, 0x1, R21, P6 ;  /* 0x00000001120b7824 */ /* 0x000fe200030e0615 */
[----:B0-----:R-:W-:Y:S01]  /*19030*/  ISETP.GE.AND P2, PT, R15, UR4, PT ;  /* 0x000000040f007c0c */ /* 0x001fe2000bf46270 */
[----:B------:R-:W0:Y:S01]  /*19040*/  LDCU UR4, c[0x0][0x39c] ;  /* 0x00007380ff0477ac */ /* 0x000e220008000800 */
[----:B---3--:R-:W-:Y:S02]  /*19050*/  PRMT R27, R30, 0x7772, RZ ;  /* 0x000077721e1b7816 */ /* 0x008fe400000000ff */
[----:B------:R1:W-:Y:S01]  /*19060*/  @P5 STG.E.U8 desc[UR24][R10.64], R25 ;  /* 0x000000190a005986 */ /* 0x0003e2000c101118 */
[----:B--2---:R-:W-:Y:S02]  /*19070*/  ISETP.LT.AND P5, PT, R2, UR6, !P1 ;  /* 0x0000000602007c0c */ /* 0x004fe4000cfa1270 */
[----:B------:R-:W-:Y:S01]  /*19080*/  SHF.R.S32.HI R16, RZ, 0x1f, R17 ;  /* 0x0000001fff107819 */ /* 0x000fe20000011411 */
[----:B------:R2:W-:Y:S01]  /*19090*/  @P4 STG.E.U8 desc[UR24][R12.64], R27 ;  /* 0x0000001b0c004986 */ /* 0x0005e2000c101118 */
[----:B----4-:R-:W-:Y:S01]  /*190a0*/  ISETP.LT.AND P4, PT, R3, UR14, !P1 ;  /* 0x0000000e03007c0c */ /* 0x010fe2000cf81270 */
        /* <DEDUP_REMOVED lines=8> */
[----:B0-----:R-:W-:Y:S01]  /*19130*/  ISETP.GE.AND P1, PT, R11, UR4, PT ;  /* 0x000000040b007c0c */ /* 0x001fe2000bf26270 */
[----:B------:R-:W0:Y:S01]  /*19140*/  LDCU UR4, c[0x0][0x39c] ;  /* 0x00007380ff0477ac */ /* 0x000e220008000800 */
[----:B------:R-:W-:Y:S01]  /*19150*/  IMAD.X R15, R16, 0x1, R21, P6 ;  /* 0x00000001100f7824 */ /* 0x000fe200030e0615 */
[----:B--2---:R-:W-:Y:S01]  /*19160*/  PRMT R27, R30, 0x7773, RZ ;  /* 0x000077731e1b7816 */ /* 0x004fe200000000ff */
[----:B------:R-:W2:Y:S03]  /*19170*/  LDCU UR14, c[0x0][0x398] ;  /* 0x00007300ff0e77ac */ /* 0x000ea60008000800 */
[----:B------:R4:W-:Y:S01]  /*19180*/  @P5 STG.E.U8 desc[UR24][R14.64], R25 ;  /* 0x000000190e005986 */ /* 0x0009e2000c101118 */
[----:B------:R-:W-:-:S02]  /*19190*/  ISETP.LT.AND P5, PT, R2, UR10, !P0 ;  /* 0x0000000a02007c0c */ /* 0x000fc4000c7a1270 */
[----:B------:R-:W-:Y:S01]  /*191a0*/  SHF.R.S32.HI R18, RZ, 0x1f, R19 ;  /* 0x0000001fff127819 */ /* 0x000fe20000011413 */
[----:B------:R0:W-:Y:S01]  /*191b0*/  @P4 STG.E.U8 desc[UR24][R8.64], R27 ;  /* 0x0000001b08004986 */ /* 0x0001e2000c101118 */
[----:B------:R-:W-:Y:S01]  /*191c0*/  ISETP.LT.AND P4, PT, R3, UR16, !P0 ;  /* 0x0000001003007c0c */ /* 0x000fe2000c781270 */
[C---:B------:R-:W-:Y:S01]  /*191d0*/  VIADD R17, R19.reuse, UR9 ;  /* 0x0000000913117c36 */ /* 0x040fe20008000000 */
[C---:B------:R-:W-:Y:S01]  /*191e0*/  IADD3 R12, P0, PT, R19.reuse, R22, RZ ;  /* 0x00000016130c7210 */ /* 0x040fe20007f1e0ff */
[----:B------:R-:W1:Y:S01]  /*191f0*/  LDCU UR10, c[0x0][0x398] ;  /* 0x00007300ff0a77ac */ /* 0x000e620008000800 */
[----:B----4-:R-:W-:Y:S01]  /*19200*/  VIADD R15, R0, 0x30 ;  /* 0x00000030000f7836 */ /* 0x010fe20000000000 */
[----:B------:R-:W-:Y:S02]  /*19210*/  IADD3 R10, P6, PT, R19, R20, RZ ;  /* 0x00000014130a7210 */ /* 0x000fe40007fde0ff */
[C---:B------:R-:W-:Y:S01]  /*19220*/  IMAD.X R13, R18.reuse, 0x1, R23, P0 ;  /* 0x00000001120d7824 */ /* 0x040fe200000e0617 */
[----:B------:R-:W-:Y:S01]  /*19230*/  PRMT R25, R35, 0x7770, RZ ;  /* 0x0000777023197816 */ /* 0x000fe200000000ff */
[----:B------:R-:W4:Y:S01]  /*19240*/  LDCU UR16, c[0x0][0x398] ;  /* 0x00007300ff1077ac */ /* 0x000f220008000800 */
[----:B0-----:R-:W-:Y:S01]  /*19250*/  ISETP.GE.AND P0, PT, R15, UR4, PT ;  /* 0x000000040f007c0c */ /* 0x001fe2000bf06270 */
[----:B------:R-:W0:Y:S01]  /*19260*/  LDCU UR4, c[0x0][0x39c] ;  /* 0x00007380ff0477ac */ /* 0x000e220008000800 */
[----:B------:R-:W-:Y:S01]  /*19270*/  IMAD.X R11, R18, 0x1, R21, P6 ;  /* 0x00000001120b7824 */ /* 0x000fe200030e0615 */
[----:B------:R-:W-:-:S04]  /*19280*/  PRMT R27, R31, 0x7770, RZ ;  /* 0x000077701f1b7816 */ /* 0x000fc800000000ff */
[----:B------:R0:W-:Y:S01]  /*19290*/  @P5 STG.E.U8 desc[UR24][R10.64], R25 ;  /* 0x000000190a005986 */ /* 0x0001e2000c101118 */
[----:B---3--:R-:W-:Y:S02]  /*192a0*/  ISETP.LT.AND P5, PT, R2, UR6, !P3 ;  /* 0x0000000602007c0c */ /* 0x008fe4000dfa1270 */
[----:B------:R-:W-:Y:S01]  /*192b0*/  SHF.R.S32.HI R16, RZ, 0x1f, R17 ;  /* 0x0000001fff107819 */ /* 0x000fe20000011411 */
[----:B------:R3:W-:Y:S01]  /*192c0*/  @P4 STG.E.U8 desc[UR24][R12.64], R27 ;  /* 0x0000001b0c004986 */ /* 0x0007e2000c101118 */
[----:B-1----:R-:W-:Y:S01]  /*192d0*/  ISETP.LT.AND P4, PT, R3, UR12, !P3 ;  /* 0x0000000c03007c0c */ /* 0x002fe2000df81270 */
[C---:B------:R-:W-:Y:S01]  /*192e0*/  VIADD R19, R17.reuse, UR9 ;  /* 0x0000000911137c36 */ /* 0x040fe20008000000 */
[C---:B------:R-:W-:Y:S01]  /*192f0*/  IADD3 R8, P3, PT, R17.reuse, R22, RZ ;  /* 0x0000001611087210 */ /* 0x040fe20007f7e0ff */
[----:B------:R-:W1:Y:S01]  /*19300*/  LDCU UR6, c[0x0][0x398] ;  /* 0x00007300ff0677ac */ /* 0x000e620008000800 */
[----:B0-----:R-:W-:Y:S01]  /*19310*/  VIADD R11, R0, 0x31 ;  /* 0x00000031000b7836 */ /* 0x001fe20000000000 */
[----:B------:R-:W-:-:S02]  /*19320*/  IADD3 R14, P6, PT, R17, R20, RZ ;  /* 0x00000014110e7210 */ /* 0x000fc40007fde0ff */
[C---:B------:R-:W-:Y:S01]  /*19330*/  IMAD.X R9, R16.reuse, 0x1, R23, P3 ;  /* 0x0000000110097824 */ /* 0x040fe200018e0617 */
[----:B------:R-:W-:Y:S01]  /*19340*/  PRMT R25, R35, 0x7771, RZ ;  /* 0x0000777123197816 */ /* 0x000fe200000000ff */
[----:B------:R-:W0:Y:S01]  /*19350*/  LDCU UR12, c[0x0][0x398] ;  /* 0x00007300ff0c77ac */ /* 0x000e220008000800 */
[----:B------:R-:W-:Y:S01]  /*19360*/  ISETP.GE.AND P3, PT, R11, UR4, PT ;  /* 0x000000040b007c0c */ /* 0x000fe2000bf66270 */
[----:B------:R-:W0:Y:S01]  /*19370*/  LDCU UR4, c[0x0][0x39c] ;  /* 0x00007380ff0477ac */ /* 0x000e220008000800 */
[----:B------:R-:W-:Y:S01]  /*19380*/  IMAD.X R15, R16, 0x1, R21, P6 ;  /* 0x00000001100f7824 */ /* 0x000fe200030e0615 */
[----:B---3--:R-:W-:-:S04]  /*19390*/  PRMT R27, R31, 0x7771, RZ ;  /* 0x000077711f1b7816 */ /* 0x008fc800000000ff */
[----:B------:R3:W-:Y:S01]  /*193a0*/  @P5 STG.E.U8 desc[UR24][R14.64], R25 ;  /* 0x000000190e005986 */ /* 0x0007e2000c101118 */
[----:B------:R-:W-:Y:S02]  /*193b0*/  ISETP.LT.AND P5, PT, R2, UR10, !P2 ;  /* 0x0000000a02007c0c */ /* 0x000fe4000d7a1270 */
[----:B------:R-:W-:Y:S01]  /*193c0*/  SHF.R.S32.HI R18, RZ, 0x1f, R19 ;  /* 0x0000001fff127819 */ /* 0x000fe20000011413 */
[----:B------:R-:W-:Y:S01]  /*193d0*/  @P4 STG.E.U8 desc[UR24][R8.64], R27 ;  /* 0x0000001b08004986 */ /* 0x000fe2000c101118 */
[----:B--2---:R-:W-:Y:S01]  /*193e0*/  ISETP.LT.AND P4, PT, R3, UR14, !P2 ;  /* 0x0000000e03007c0c */ /* 0x004fe2000d781270 */
[C---:B------:R-:W-:Y:S01]  /*193f0*/  VIADD R17, R19.reuse, UR9 ;  /* 0x0000000913117c36 */ /* 0x040fe20008000000 */
[C---:B------:R-:W-:Y:S01]  /*19400*/  IADD3 R12, P2, PT, R19.reuse, R22, RZ ;  /* 0x00000016130c7210 */ /* 0x040fe20007f5e0ff */
[----:B------:R-:W2:Y:S01]  /*19410*/  LDCU UR10, c[0x0][0x398] ;  /* 0x00007300ff0a77ac */ /* 0x000ea20008000800 */
[----:B------:R-:W-:Y:S01]  /*19420*/  IADD3 R10, P6, PT, R19, R20, RZ ;  /* 0x00000014130a7210 */ /* 0x000fe20007fde0ff */
[----:B---3--:R-:W-:Y:S01]  /*19430*/  VIADD R15, R0, 0x32 ;  /* 0x00000032000f7836 */ /* 0x008fe20000000000 */
[----:B------:R-:W-:Y:S01]  /*19440*/  PRMT R25, R35, 0x7772, RZ ;  /* 0x0000777223197816 */ /* 0x000fe200000000ff */
[C---:B------:R-:W-:Y:S01]  /*19450*/  IMAD.X R13, R18.reuse, 0x1, R23, P2 ;  /* 0x00000001120d7824 */ /* 0x040fe200010e0617 */
[----:B------:R-:W3:Y:S01]  /*19460*/  LDCU UR14, c[0x0][0x398] ;  /* 0x00007300ff0e77ac */ /* 0x000ee20008000800 */
[----:B------:R-:W-:Y:S01]  /*19470*/  IMAD.X R11, R18, 0x1, R21, P6 ;  /* 0x00000001120b7824 */ /* 0x000fe200030e0615 */
[----:B0-----:R-:W-:Y:S01]  /*19480*/  ISETP.GE.AND P2, PT, R15, UR4, PT ;  /* 0x000000040f007c0c */ /* 0x001fe2000bf46270 */
[----:B------:R-:W0:Y:S03]  /*19490*/  LDCU UR4, c[0x0][0x39c] ;  /* 0x00007380ff0477ac */ /* 0x000e260008000800 */
[----:B------:R2:W-:Y:S01]  /*194a0*/  @P5 STG.E.U8 desc[UR24][R10.64], R25 ;  /* 0x000000190a005986 */ /* 0x0005e2000c101118 */
[----:B-1----:R-:W-:-:S02]  /*194b0*/  ISETP.LT.AND P5, PT, R2, UR6, !P1 ;  /* 0x0000000602007c0c */ /* 0x002fc4000cfa1270 */
[----:B------:R-:W-:Y:S01]  /*194c0*/  SHF.R.S32.HI R16, RZ, 0x1f, R17 ;  /* 0x0000001fff107819 */ /* 0x000fe20000011411 */
[C---:B------:R-:W-:Y:S01]  /*194d0*/  VIADD R19, R17.reuse, UR9 ;  /* 0x0000000911137c36 */ /* 0x040fe20008000000 */
[----:B------:R-:W-:Y:S01]  /*194e0*/  IADD3 R14, P6, PT, R17, R20, RZ ;  /* 0x00000014110e7210 */ /* 0x000fe20007fde0ff */
[----:B------:R-:W1:Y:S01]  /*194f0*/  LDCU UR6, c[0x0][0x398] ;  /* 0x00007300ff0677ac */ /* 0x000e620008000800 */
[----:B--2---:R-:W-:Y:S01]  /*19500*/  PRMT R25, R31, 0x7772, RZ ;  /* 0x000077721f197816 */ /* 0x004fe200000000ff */
[----:B------:R-:W-:-:S04]  /*19510*/  VIADD R11, R0, 0x33 ;  /* 0x00000033000b7836 */ /* 0x000fc80000000000 */
[----:B------:R2:W-:Y:S01]  /*19520*/  @P4 STG.E.U8 desc[UR24][R12.64], R25 ;  /* 0x000000190c004986 */ /* 0x0005e2000c101118 */
[----:B----4-:R-:W-:Y:S01]  /*19530*/  ISETP.LT.AND P4, PT, R3, UR16, !P1 ;  /* 0x0000001003007c0c */ /* 0x010fe2000cf81270 */
[C---:B------:R-:W-:Y:S01]  /*19540*/  IMAD.X R15, R16.reuse, 0x1, R21, P6 ;  /* 0x00000001100f7824 */ /* 0x040fe200030e0615 */
[----:B------:R-:W-:Y:S01]  /*19550*/  IADD3 R8, P1, PT, R17, R22, RZ ;  /* 0x0000001611087210 */ /* 0x000fe20007f3e0ff */
[----:B------:R-:W4:Y:S04]  /*19560*/  LDCU UR16, c[0x0][0x398] ;  /* 0x00007300ff1077ac */ /* 0x000f280008000800 */
[----:B------:R-:W-:Y:S01]  /*19570*/  IMAD.X R9, R16, 0x1, R23, P1 ;  /* 0x0000000110097824 */ /* 0x000fe200008e0617 */
[----:B0-----:R-:W-:Y:S01]  /*19580*/  ISETP.GE.AND P1, PT, R11, UR4, PT ;  /* 0x000000040b007c0c */ /* 0x001fe2000bf26270 */
[----:B------:R-:W0:Y:S01]  /*19590*/  LDCU UR4, c[0x0][0x39c] ;  /* 0x00007380ff0477ac */ /* 0x000e220008000800 */
[----:B------:R-:W-:-:S02]  /*195a0*/  PRMT R35, R35, 0x7773, RZ ;  /* 0x0000777323237816 */ /* 0x000fc400000000ff */
[----:B------:R-:W-:-:S03]  /*195b0*/  PRMT R31, R31, 0x7773, RZ ;  /* 0x000077731f1f7816 */ /* 0x000fc600000000ff */
[----:B------:R0:W-:Y:S01]  /*195c0*/  @P5 STG.E.U8 desc[UR24][R14.64], R35 ;  /* 0x000000230e005986 */ /* 0x0001e2000c101118 */
[----:B------:R-:W-:Y:S02]  /*195d0*/  ISETP.LT.AND P5, PT, R2, UR10, !P0 ;  /* 0x0000000a02007c0c */ /* 0x000fe4000c7a1270 */
[----:B------:R-:W-:Y:S01]  /*195e0*/  SHF.R.S32.HI R18, RZ, 0x1f, R19 ;  /* 0x0000001fff127819 */ /* 0x000fe20000011413 */
[----:B------:R1:W-:Y:S01]  /*195f0*/  @P4 STG.E.U8 desc[UR24][R8.64], R31 ;  /* 0x0000001f08004986 */ /* 0x0003e2000c101118 */
[----:B------:R-:W-:Y:S02]  /*19600*/  ISETP.LT.AND P4, PT, R3, UR12, !P0 ;  /* 0x0000000c03007c0c */ /* 0x000fe4000c781270 */
[C---:B------:R-:W-:Y:S02]  /*19610*/  IADD3 R10, P6, PT, R19.reuse, R20, RZ ;  /* 0x00000014130a7210 */ /* 0x040fe40007fde0ff */
[----:B--2---:R-:W-:Y:S02]  /*19620*/  PRMT R25, R48, 0x7770, RZ ;  /* 0x0000777030197816 */ /* 0x004fe400000000ff */
[----:B------:R-:W-:Y:S01]  /*19630*/  PRMT R27, R44, 0x7770, RZ ;  /* 0x000077702c1b7816 */ /* 0x000fe200000000ff */
[----:B0-----:R-:W-:Y:S01]  /*19640*/  VIADD R15, R0, 0x34 ;  /* 0x00000034000f7836 */ /* 0x001fe20000000000 */
[C---:B------:R-:W-:Y:S01]  /*19650*/  IADD3 R12, P0, PT, R19.reuse, R22, RZ ;  /* 0x00000016130c7210 */ /* 0x040fe20007f1e0ff */
[----:B------:R-:W-:Y:S01]  /*19660*/  VIADD R17, R19, UR9 ;  /* 0x0000000913117c36 */ /* 0x000fe20008000000 */
[----:B------:R-:W0:Y:S03]  /*19670*/  LDCU UR10, c[0x0][0x398] ;  /* 0x00007300ff0a77ac */ /* 0x000e260008000800 */
[C---:B------:R-:W-:Y:S01]  /*19680*/  IMAD.X R13, R18.reuse, 0x1, R23, P0 ;  /* 0x00000001120d7824 */ /* 0x040fe200000e0617 */
[----:B------:R-:W-:Y:S01]  /*19690*/  ISETP.GE.AND P0, PT, R15, UR4, PT ;  /* 0x000000040f007c0c */ /* 0x000fe2000bf06270 */
[----:B------:R-:W2:Y:S01]  /*196a0*/  LDCU UR4, c[0x0][0x39c] ;  /* 0x00007380ff0477ac */ /* 0x000ea20008000800 */
[----:B------:R-:W-:Y:S01]  /*196b0*/  IMAD.X R11, R18, 0x1, R21, P6 ;  /* 0x00000001120b7824 */ /* 0x000fe200030e0615 */
[----:B------:R-:W-:Y:S01]  /*196c0*/  SHF.R.S32.HI R16, RZ, 0x1f, R17 ;  /* 0x0000001fff107819 */ /* 0x000fe20000011411 */
[----:B------:R-:W0:Y:S03]  /*196d0*/  LDCU UR12, c[0x0][0x398] ;  /* 0x00007300ff0c77ac */ /* 0x000e260008000800 */
[----:B------:R2:W-:Y:S01]  /*196e0*/  @P5 STG.E.U8 desc[UR24][R10.64], R25 ;  /* 0x000000190a005986 */ /* 0x0005e2000c101118 */
[----:B-1----:R-:W-:Y:S01]  /*196f0*/  ISETP.LT.AND P5, PT, R2, UR6, !P3 ;  /* 0x0000000602007c0c */ /* 0x002fe2000dfa1270 */
[C---:B------:R-:W-:Y:S01]  /*19700*/  VIADD R19, R17.reuse, UR9 ;  /* 0x0000000911137c36 */ /* 0x040fe20008000000 */
[----:B------:R-:W-:Y:S01]  /*19710*/  IADD3 R14, P6, PT, R17, R20, RZ ;  /* 0x00000014110e7210 */ /* 0x000fe20007fde0ff */
[----:B------:R1:W-:Y:S01]  /*19720*/  @P4 STG.E.U8 desc[UR24][R12.64], R27 ;  /* 0x0000001b0c004986 */ /* 0x0003e2000c101118 */
[----:B---3--:R-:W-:Y:S01]  /*19730*/  ISETP.LT.AND P4, PT, R3, UR14, !P3 ;  /* 0x0000000e03007c0c */ /* 0x008fe2000df81270 */
[----:B------:R-:W3:Y:S01]  /*19740*/  LDCU UR6, c[0x0][0x398] ;  /* 0x00007300ff0677ac */ /* 0x000ee20008000800 */
[----:B------:R-:W-:Y:S01]  /*19750*/  IADD3 R8, P3, PT, R17, R22, RZ ;  /* 0x0000001611087210 */ /* 0x000fe20007f7e0ff */
[----:B--2---:R-:W-:Y:S01]  /*19760*/  VIADD R11, R0, 0x35 ;  /* 0x00000035000b7836 */ /* 0x004fe20000000000 */
[----:B------:R-:W-:-:S03]  /*19770*/  PRMT R25, R48, 0x7771, RZ ;  /* 0x0000777130197816 */ /* 0x000fc600000000ff */
[C---:B------:R-:W-:Y:S01]  /*19780*/  IMAD.X R9, R16.reuse, 0x1, R23, P3 ;  /* 0x0000000110097824 */ /* 0x040fe200018e0617 */
[----:B------:R-:W-:Y:S01]  /*19790*/  SHF.R.S32.HI R18, RZ, 0x1f, R19 ;  /* 0x0000001fff127819 */ /* 0x000fe20000011413 */
[----:B------:R-:W-:Y:S01]  /*197a0*/  IMAD.X R15, R16, 0x1, R21, P6 ;  /* 0x00000001100f7824 */ /* 0x000fe200030e0615 */
[----:B------:R-:W-:Y:S01]  /*197b0*/  ISETP.GE.AND P3, PT, R11, UR4, PT ;  /* 0x000000040b007c0c */ /* 0x000fe2000bf66270 */
[----:B------:R-:W2:Y:S01]  /*197c0*/  LDCU UR4, c[0x0][0x39c] ;  /* 0x00007380ff0477ac */ /* 0x000ea20008000800 */
[----:B-1----:R-:W-:Y:S02]  /*197d0*/  PRMT R27, R44, 0x7771, RZ ;  /* 0x000077712c1b7816 */ /* 0x002fe400000000ff */
[----:B------:R1:W-:Y:S01]  /*197e0*/  @P5 STG.E.U8 desc[UR24][R14.64], R25 ;  /* 0x000000190e005986 */ /* 0x0003e2000c101118 */
[----:B0-----:R-:W-:Y:S01]  /*197f0*/  ISETP.LT.AND P5, PT, R2, UR10, !P2 ;  /* 0x0000000a02007c0c */ /* 0x001fe2000d7a1270 */
[C---:B------:R-:W-:Y:S01]  /*19800*/  VIADD R17, R19.reuse, UR9 ;  /* 0x0000000913117c36 */ /* 0x040fe20008000000 */
[----:B------:R-:W-:Y:S01]  /*19810*/  IADD3 R10, P6, PT, R19, R20, RZ ;  /* 0x00000014130a7210 */ /* 0x000fe20007fde0ff */
[----:B------:R0:W-:Y:S01]  /*19820*/  @P4 STG.E.U8 desc[UR24][R8.64], R27 ;  /* 0x0000001b08004986 */ /* 0x0001e2000c101118 */
[----:B----4-:R-:W-:Y:S01]  /*19830*/  ISETP.LT.AND P4, PT, R3, UR16, !P2 ;  /* 0x0000001003007c0c */ /* 0x010fe2000d781270 */
[----:B------:R-:W4:Y:S01]  /*19840*/  LDCU UR10, c[0x0][0x398] ;  /* 0x00007300ff0a77ac */ /* 0x000f220008000800 */
[----:B------:R-:W-:Y:S01]  /*19850*/  IADD3 R12, P2, PT, R19, R22, RZ ;  /* 0x00000016130c7210 */ /* 0x000fe20007f5e0ff */
[----:B------:R-:W4:Y:S01]  /*19860*/  LDCU UR14, c[0x0][0x398] ;  /* 0x00007300ff0e77ac */ /* 0x000f220008000800 */
[----:B-1----:R-:W-:-:S03]  /*19870*/  VIADD R15, R0, 0x36 ;  /* 0x00000036000f7836 */ /* 0x002fc60000000000 */
[----:B------:R-:W-:Y:S01]  /*19880*/  IMAD.X R13, R18, 0x1, R23, P2 ;  /* 0x00000001120d7824 */ /* 0x000fe200010e0617 */
[----:B------:R-:W-:Y:S01]  /*19890*/  PRMT R25, R48, 0x7772, RZ ;  /* 0x0000777230197816 */ /* 0x000fe200000000ff */
[----:B------:R-:W-:Y:S01]  /*198a0*/  IMAD.X R11, R18, 0x1, R21, P6 ;  /* 0x00000001120b7824 */ /* 0x000fe200030e0615 */
[----:B--2---:R-:W-:Y:S01]  /*198b0*/  ISETP.GE.AND P2, PT, R15, UR4, PT ;  /* 0x000000040f007c0c */ /* 0x004fe2000bf46270 */
[----:B------:R-:W1:Y:S01]  /*198c0*/  LDCU UR4, c[0x0][0x39c] ;  /* 0x00007380ff0477ac */ /* 0x000e620008000800 */
[----:B0-----:R-:W-:Y:S02]  /*198d0*/  PRMT R27, R44, 0x7772, RZ ;  /* 0x000077722c1b7816 */ /* 0x001fe400000000ff */
[----:B------:R0:W-:Y:S01]  /*198e0*/  @P5 STG.E.U8 desc[UR24][R10.64], R25 ;  /* 0x000000190a005986 */ /* 0x0001e2000c101118 */
[----:B---3--:R-:W-:Y:S02]  /*198f0*/  ISETP.LT.AND P5, PT, R2, UR6, !P1 ;  /* 0x0000000602007c0c */ /* 0x008fe4000cfa1270 */
        /* <DEDUP_REMOVED lines=11> */
[----:B-1----:R-:W-:Y:S01]  /*199b0*/  ISETP.GE.AND P1, PT, R11, UR4, PT ;  /* 0x000000040b007c0c */ /* 0x002fe2000bf26270 */
[----:B------:R-:W1:Y:S01]  /*199c0*/  LDCU UR4, c[0x0][0x39c] ;  /* 0x00007380ff0477ac */ /* 0x000e620008000800 */
[----:B------:R-:W-:Y:S01]  /*199d0*/  IMAD.X R15, R16, 0x1, R21, P6 ;  /* 0x00000001100f7824 */ /* 0x000fe200030e0615 */
[----:B--2---:R-:W-:Y:S01]  /*199e0*/  PRMT R27, R44, 0x7773, RZ ;  /* 0x000077732c1b7816 */ /* 0x004fe200000000ff */
[----:B------:R-:W2:Y:S03]  /*199f0*/  LDCU UR12, c[0x0][0x398] ;  /* 0x00007300ff0c77ac */ /* 0x000ea60008000800 */
[----:B------:R0:W-:Y:S01]  /*19a00*/  @P5 STG.E.U8 desc[UR24][R14.64], R25 ;  /* 0x000000190e005986 */ /* 0x0001e2000c101118 */
[----:B----4-:R-:W-:-:S02]  /*19a10*/  ISETP.LT.AND P5, PT, R2, UR10, !P0 ;  /* 0x0000000a02007c0c */ /* 0x010fc4000c7a1270 */
[----:B------:R-:W-:Y:S01]  /*19a20*/  SHF.R.S32.HI R18, RZ, 0x1f, R19 ;  /* 0x0000001fff127819 */ /* 0x000fe20000011413 */
[----:B------:R4:W-:Y:S01]  /*19a30*/  @P4 STG.E.U8 desc[UR24][R8.64], R27 ;  /* 0x0000001b08004986 */ /* 0x0009e2000c101118 */
[----:B------:R-:W-:Y:S01]  /*19a40*/  ISETP.LT.AND P4, PT, R3, UR14, !P0 ;  /* 0x0000000e03007c0c */ /* 0x000fe2000c781270 */
[C---:B------:R-:W-:Y:S01]  /*19a50*/  VIADD R17, R19.reuse, UR9 ;  /* 0x0000000913117c36 */ /* 0x040fe20008000000 */
[C---:B------:R-:W-:Y:S01]  /*19a60*/  IADD3 R12, P0, PT, R19.reuse, R22, RZ ;  /* 0x00000016130c7210 */ /* 0x040fe20007f1e0ff */
[----:B------:R-:W2:Y:S01]  /*19a70*/  LDCU UR10, c[0x0][0x398] ;  /* 0x00007300ff0a77ac */ /* 0x000ea20008000800 */
[----:B0-----:R-:W-:Y:S01]  /*19a80*/  VIADD R15, R0, 0x38 ;  /* 0x00000038000f7836 */ /* 0x001fe20000000000 */
[----:B------:R-:W-:Y:S02]  /*19a90*/  IADD3 R10, P6, PT, R19, R20, RZ ;  /* 0x00000014130a7210 */ /* 0x000fe40007fde0ff */
[C---:B------:R-:W-:Y:S01]  /*19aa0*/  IMAD.X R13, R18.reuse, 0x1, R23, P0 ;  /* 0x00000001120d7824 */ /* 0x040fe200000e0617 */
[----:B------:R-:W-:Y:S01]  /*19ab0*/  PRMT R25, R49, 0x7770, RZ ;  /* 0x0000777031197816 */ /* 0x000fe200000000ff */
[----:B------:R-:W0:Y:S01]  /*19ac0*/  LDCU UR14, c[0x0][0x398] ;  /* 0x00007300ff0e77ac */ /* 0x000e220008000800 */
[----:B-1----:R-:W-:Y:S01]  /*19ad0*/  ISETP.GE.AND P0, PT, R15, UR4, PT ;  /* 0x000000040f007c0c */ /* 0x002fe2000bf06270 */
[----:B------:R-:W1:Y:S01]  /*19ae0*/  LDCU UR4, c[0x0][0x39c] ;  /* 0x00007380ff0477ac */ /* 0x000e620008000800 */
[----:B------:R-:W-:Y:S01]  /*19af0*/  IMAD.X R11, R18, 0x1, R21, P6 ;  /* 0x00000001120b7824 */ /* 0x000fe200030e0615 */
[----:B----4-:R-:W-:-:S04]  /*19b00*/  PRMT R27, R45, 0x7770, RZ ;  /* 0x000077702d1b7816 */ /* 0x010fc800000000ff */
[----:B------:R4:W-:Y:S01]  /*19b10*/  @P5 STG.E.U8 desc[UR24][R10.64], R25 ;  /* 0x000000190a005986 */ /* 0x0009e2000c101118 */
[----:B---3--:R-:W-:Y:S02]  /*19b20*/  ISETP.LT.AND P5, PT, R2, UR6, !P3 ;  /* 0x0000000602007c0c */ /* 0x008fe4000dfa1270 */
[----:B------:R-:W-:Y:S01]  /*19b30*/  SHF.R.S32.HI R16, RZ, 0x1f, R17 ;  /* 0x0000001fff107819 */ /* 0x000fe20000011411 */
[----:B------:R3:W-:Y:S01]  /*19b40*/  @P4 STG.E.U8 desc[UR24][R12.64], R27 ;  /* 0x0000001b0c004986 */ /* 0x0007e2000c101118 */
[----:B------:R-:W-:Y:S01]  /*19b50*/  ISETP.LT.AND P4, PT, R3, UR16, !P3 ;  /* 0x0000001003007c0c */ /* 0x000fe2000df81270 */
[C---:B------:R-:W-:Y:S01]  /*19b60*/  VIADD R19, R17.reuse, UR9 ;  /* 0x0000000911137c36 */ /* 0x040fe20008000000 */
[C---:B------:R-:W-:Y:S01]  /*19b70*/  IADD3 R8, P3, PT, R17.reuse, R22, RZ ;  /* 0x0000001611087210 */ /* 0x040fe20007f7e0ff */
[----:B------:R-:W0:Y:S01]  /*19b80*/  LDCU UR6, c[0x0][0x398] ;  /* 0x00007300ff0677ac */ /* 0x000e220008000800 */
[----:B----4-:R-:W-:Y:S01]  /*19b90*/  VIADD R11, R0, 0x39 ;  /* 0x00000039000b7836 */ /* 0x010fe20000000000 */
[----:B------:R-:W-:-:S02]  /*19ba0*/  IADD3 R14, P6, PT, R17, R20, RZ ;  /* 0x00000014110e7210 */ /* 0x000fc40007fde0ff */
[C---:B------:R-:W-:Y:S01]  /*19bb0*/  IMAD.X R9, R16.reuse, 0x1, R23, P3 ;  /* 0x0000000110097824 */ /* 0x040fe200018e0617 */
[----:B------:R-:W-:Y:S01]  /*19bc0*/  PRMT R25, R49, 0x7771, RZ ;  /* 0x0000777131197816 */ /* 0x000fe200000000ff */
[----:B------:R-:W4:Y:S01]  /*19bd0*/  LDCU UR16, c[0x0][0x398] ;  /* 0x00007300ff1077ac */ /* 0x000f220008000800 */
[----:B-1----:R-:W-:Y:S01]  /*19be0*/  ISETP.GE.AND P3, PT, R11, UR4, PT ;  /* 0x000000040b007c0c */ /* 0x002fe2000bf66270 */
[----:B------:R-:W1:Y:S01]  /*19bf0*/  LDCU UR4, c[0x0][0x39c] ;  /* 0x00007380ff0477ac */ /* 0x000e620008000800 */
[----:B------:R-:W-:Y:S01]  /*19c00*/  IMAD.X R15, R16, 0x1, R21, P6 ;  /* 0x00000001100f7824 */ /* 0x000fe200030e0615 */
[----:B---3--:R-:W-:-:S04]  /*19c10*/  PRMT R27, R45, 0x7771, RZ ;  /* 0x000077712d1b7816 */ /* 0x008fc800000000ff */
[----:B------:R3:W-:Y:S01]  /*19c20*/  @P5 STG.E.U8 desc[UR24][R14.64], R25 ;  /* 0x000000190e005986 */ /* 0x0007e2000c101118 */
[----:B--2---:R-:W-:Y:S02]  /*19c30*/  ISETP.LT.AND P5, PT, R2, UR10, !P2 ;  /* 0x0000000a02007c0c */ /* 0x004fe4000d7a1270 */
[----:B------:R-:W-:Y:S01]  /*19c40*/  SHF.R.S32.HI R18, RZ, 0x1f, R19 ;  /* 0x0000001fff127819 */ /* 0x000fe20000011413 */
[----:B------:R-:W-:Y:S01]  /*19c50*/  @P4 STG.E.U8 desc[UR24][R8.64], R27 ;  /* 0x0000001b08004986 */ /* 0x000fe2000c101118 */
[----:B------:R-:W-:Y:S01]  /*19c60*/  ISETP.LT.AND P4, PT, R3, UR12, !P2 ;  /* 0x0000000c03007c0c */ /* 0x000fe2000d781270 */
        /* <DEDUP_REMOVED lines=9> */
[----:B-1----:R-:W-:Y:S01]  /*19d00*/  ISETP.GE.AND P2, PT, R15, UR4, PT ;  /* 0x000000040f007c0c */ /* 0x002fe2000bf46270 */
[----:B------:R-:W1:Y:S03]  /*19d10*/  LDCU UR4, c[0x0][0x39c] ;  /* 0x00007380ff0477ac */ /* 0x000e660008000800 */
[----:B------:R2:W-:Y:S01]  /*19d20*/  @P5 STG.E.U8 desc[UR24][R10.64], R25 ;  /* 0x000000190a005986 */ /* 0x0005e2000c101118 */
[----:B0-----:R-:W-:-:S02]  /*19d30*/  ISETP.LT.AND P5, PT, R2, UR6, !P1 ;  /* 0x0000000602007c0c */ /* 0x001fc4000cfa1270 */
[----:B------:R-:W-:Y:S01]  /*19d40*/  SHF.R.S32.HI R16, RZ, 0x1f, R17 ;  /* 0x0000001fff107819 */ /* 0x000fe20000011411 */
[C---:B------:R-:W-:Y:S01]  /*19d50*/  VIADD R19, R17.reuse, UR9 ;  /* 0x0000000911137c36 */ /* 0x040fe20008000000 */
[----:B------:R-:W-:Y:S01]  /*19d60*/  IADD3 R14, P6, PT, R17, R20, RZ ;  /* 0x00000014110e7210 */ /* 0x000fe20007fde0ff */
[----:B------:R-:W0:Y:S01]  /*19d70*/  LDCU UR6, c[0x0][0x398] ;  /* 0x00007300ff0677ac */ /* 0x000e220008000800 */
[----:B--2---:R-:W-:Y:S01]  /*19d80*/  PRMT R25, R45, 0x7772, RZ ;  /* 0x000077722d197816 */ /* 0x004fe200000000ff */
[----:B------:R-:W-:-:S04]  /*19d90*/  VIADD R11, R0, 0x3b ;  /* 0x0000003b000b7836 */ /* 0x000fc80000000000 */
[----:B------:R2:W-:Y:S01]  /*19da0*/  @P4 STG.E.U8 desc[UR24][R12.64], R25 ;  /* 0x000000190c004986 */ /* 0x0005e2000c101118 */
[----:B------:R-:W-:Y:S01]  /*19db0*/  ISETP.LT.AND P4, PT, R3, UR14, !P1 ;  /* 0x0000000e03007c0c */ /* 0x000fe2000cf81270 */
[C---:B------:R-:W-:Y:S01]  /*19dc0*/  IMAD.X R15, R16.reuse, 0x1, R21, P6 ;  /* 0x00000001100f7824 */ /* 0x040fe200030e0615 */
[----:B------:R-:W-:Y:S01]  /*19dd0*/  IADD3 R8, P1, PT, R17, R22, RZ ;  /* 0x0000001611087210 */ /* 0x000fe20007f3e0ff */
[----:B------:R-:W0:Y:S04]  /*19de0*/  LDCU UR14, c[0x0][0x398] ;  /* 0x00007300ff0e77ac */ /* 0x000e280008000800 */
[----:B------:R-:W-:Y:S01]  /*19df0*/  IMAD.X R9, R16, 0x1, R23, P1 ;  /* 0x0000000110097824 */ /* 0x000fe200008e0617 */
[----:B-1----:R-:W-:Y:S01]  /*19e00*/  ISETP.GE.AND P1, PT, R11, UR4, PT ;  /* 0x000000040b007c0c */ /* 0x002fe2000bf26270 */
[----:B------:R-:W1:Y:S01]  /*19e10*/  LDCU UR4, c[0x0][0x39c] ;  /* 0x00007380ff0477ac */ /* 0x000e620008000800 */
[----:B------:R-:W-:-:S02]  /*19e20*/  PRMT R49, R49, 0x7773, RZ ;  /* 0x0000777331317816 */ /* 0x000fc400000000ff */
[----:B------:R-:W-:-:S03]  /*19e30*/  PRMT R45, R45, 0x7773, RZ ;  /* 0x000077732d2d7816 */ /* 0x000fc600000000ff */
[----:B------:R0:W-:Y:S01]  /*19e40*/  @P5 STG.E.U8 desc[UR24][R14.64], R49 ;  /* 0x000000310e005986 */ /* 0x0001e2000c101118 */
[----:B------:R-:W-:Y:S02]  /*19e50*/  ISETP.LT.AND P5, PT, R2, UR10, !P0 ;  /* 0x0000000a02007c0c */ /* 0x000fe4000c7a1270 */
[----:B------:R-:W-:Y:S01]  /*19e60*/  SHF.R.S32.HI R18, RZ, 0x1f, R19 ;  /* 0x0000001fff127819 */ /* 0x000fe20000011413 */
[----:B------:R1:W-:Y:S01]  /*19e70*/  @P4 STG.E.U8 desc[UR24][R8.64], R45 ;  /* 0x0000002d08004986 */ /* 0x0003e2000c101118 */
[----:B----4-:R-:W-:Y:S02]  /*19e80*/  ISETP.LT.AND P4, PT, R3, UR16, !P0 ;  /* 0x0000001003007c0c */ /* 0x010fe4000c781270 */
        /* <DEDUP_REMOVED lines=8> */
[----:B-1----:R-:W-:Y:S01]  /*19f10*/  ISETP.GE.AND P0, PT, R15, UR4, PT ;  /* 0x000000040f007c0c */ /* 0x002fe2000bf06270 */
[----:B------:R-:W1:Y:S01]  /*19f20*/  LDCU UR4, c[0x0][0x39c] ;  /* 0x00007380ff0477ac */ /* 0x000e620008000800 */
[----:B------:R-:W-:Y:S01]  /*19f30*/  IMAD.X R11, R18, 0x1, R21, P6 ;  /* 0x00000001120b7824 */ /* 0x000fe200030e0615 */
[----:B------:R-:W-:Y:S01]  /*19f40*/  SHF.R.S32.HI R16, RZ, 0x1f, R17 ;  /* 0x0000001fff107819 */ /* 0x000fe20000011411 */
[----:B------:R-:W2:Y:S03]  /*19f50*/  LDCU UR16, c[0x0][0x398] ;  /* 0x00007300ff1077ac */ /* 0x000ea60008000800 */
[----:B------:R4:W-:Y:S01]  /*19f60*/  @P5 STG.E.U8 desc[UR24][R10.64], R25 ;  /* 0x000000190a005986 */ /* 0x0009e2000c101118 */
[----:B------:R-:W-:Y:S01]  /*19f70*/  ISETP.LT.AND P5, PT, R2, UR6, !P3 ;  /* 0x0000000602007c0c */ /* 0x000fe2000dfa1270 */
[C---:B------:R-:W-:Y:S01]  /*19f80*/  VIADD R19, R17.reuse, UR9 ;  /* 0x0000000911137c36 */ /* 0x040fe20008000000 */
[----:B------:R-:W-:Y:S01]  /*19f90*/  IADD3 R14, P6, PT, R17, R20, RZ ;  /* 0x00000014110e7210 */ /* 0x000fe20007fde0ff */
[----:B------:R0:W-:Y:S01]  /*19fa0*/  @P4 STG.E.U8 desc[UR24][R12.64], R27 ;  /* 0x0000001b0c004986 */ /* 0x0001e2000c101118 */
[----:B---3--:R-:W-:Y:S01]  /*19fb0*/  ISETP.LT.AND P4, PT, R3, UR12, !P3 ;  /* 0x0000000c03007c0c */ /* 0x008fe2000df81270 */
[----:B------:R-:W3:Y:S01]  /*19fc0*/  LDCU UR6, c[0x0][0x398] ;  /* 0x00007300ff0677ac */ /* 0x000ee20008000800 */
[----:B------:R-:W-:Y:S01]  /*19fd0*/  IADD3 R8, P3, PT, R17, R22, RZ ;  /* 0x0000001611087210 */ /* 0x000fe20007f7e0ff */
[----:B----4-:R-:W-:Y:S01]  /*19fe0*/  VIADD R11, R0, 0x3d ;  /* 0x0000003d000b7836 */ /* 0x010fe20000000000 */
[----:B------:R-:W-:-:S03]  /*19ff0*/  PRMT R25, R50, 0x7771, RZ ;  /* 0x0000777132197816 */ /* 0x000fc600000000ff */
[C---:B------:R-:W-:Y:S01]  /*1a000*/  IMAD.X R9, R16.reuse, 0x1, R23, P3 ;  /* 0x0000000110097824 */ /* 0x040fe200018e0617 */
[----:B------:R-:W-:Y:S01]  /*1a010*/  SHF.R.S32.HI R18, RZ, 0x1f, R19 ;  /* 0x0000001fff127819 */ /* 0x000fe20000011413 */
[----:B------:R-:W-:Y:S01]  /*1a020*/  IMAD.X R15, R16, 0x1, R21, P6 ;  /* 0x00000001100f7824 */ /* 0x000fe200030e0615 */
[----:B-1----:R-:W-:Y:S01]  /*1a030*/  ISETP.GE.AND P3, PT, R11, UR4, PT ;  /* 0x000000040b007c0c */ /* 0x002fe2000bf66270 */
[----:B------:R-:W1:Y:S01]  /*1a040*/  LDCU UR4, c[0x0][0x39c] ;  /* 0x00007380ff0477ac */ /* 0x000e620008000800 */
[----:B0-----:R-:W-:Y:S02]  /*1a050*/  PRMT R27, R46, 0x7771, RZ ;  /* 0x000077712e1b7816 */ /* 0x001fe400000000ff */
[----:B------:R0:W-:Y:S01]  /*1a060*/  @P5 STG.E.U8 desc[UR24][R14.64], R25 ;  /* 0x000000190e005986 */ /* 0x0001e2000c101118 */
[----:B------:R-:W-:Y:S01]  /*1a070*/  ISETP.LT.AND P5, PT, R2, UR10, !P2 ;  /* 0x0000000a02007c0c */ /* 0x000fe2000d7a1270 */
[C---:B------:R-:W-:Y:S01]  /*1a080*/  VIADD R17, R19.reuse, UR9 ;  /* 0x0000000913117c36 */ /* 0x040fe20008000000 */
[----:B------:R-:W-:Y:S01]  /*1a090*/  IADD3 R10, P6, PT, R19, R20, RZ ;  /* 0x00000014130a7210 */ /* 0x000fe20007fde0ff */
[----:B------:R4:W-:Y:S01]  /*1a0a0*/  @P4 STG.E.U8 desc[UR24][R8.64], R27 ;  /* 0x0000001b08004986 */ /* 0x0009e2000c101118 */
[----:B------:R-:W-:Y:S01]  /*1a0b0*/  ISETP.LT.AND P4, PT, R3, UR14, !P2 ;  /* 0x0000000e03007c0c */ /* 0x000fe2000d781270 */
[----:B------:R-:W2:Y:S01]  /*1a0c0*/  LDCU UR10, c[0x0][0x398] ;  /* 0x00007300ff0a77ac */ /* 0x000ea20008000800 */
[----:B------:R-:W-:Y:S01]  /*1a0d0*/  IADD3 R12, P2, PT, R19, R22, RZ ;  /* 0x00000016130c7210 */ /* 0x000fe20007f5e0ff */
[----:B------:R-:W2:Y:S01]  /*1a0e0*/  LDCU UR12, c[0x0][0x398] ;  /* 0x00007300ff0c77ac */ /* 0x000ea20008000800 */
[----:B0-----:R-:W-:-:S03]  /*1a0f0*/  VIADD R15, R0, 0x3e ;  /* 0x0000003e000f7836 */ /* 0x001fc60000000000 */
[----:B------:R-:W-:Y:S01]  /*1a100*/  IMAD.X R13, R18, 0x1, R23, P2 ;  /* 0x00000001120d7824 */ /* 0x000fe200010e0617 */
[----:B------:R-:W-:Y:S01]  /*1a110*/  PRMT R25, R50, 0x7772, RZ ;  /* 0x0000777232197816 */ /* 0x000fe200000000ff */
[----:B------:R-:W-:Y:S01]  /*1a120*/  IMAD.X R11, R18, 0x1, R21, P6 ;  /* 0x00000001120b7824 */ /* 0x000fe200030e0615 */
[----:B-1----:R-:W-:Y:S01]  /*1a130*/  ISETP.GE.AND P2, PT, R15, UR4, PT ;  /* 0x000000040f007c0c */ /* 0x002fe2000bf46270 */
[----:B------:R-:W0:Y:S01]  /*1a140*/  LDCU UR4, c[0x0][0x39c] ;  /* 0x00007380ff0477ac */ /* 0x000e220008000800 */
[----:B----4-:R-:W-:Y:S02]  /*1a150*/  PRMT R27, R46, 0x7772, RZ ;  /* 0x000077722e1b7816 */ /* 0x010fe400000000ff */
[----:B------:R1:W-:Y:S01]  /*1a160*/  @P5 STG.E.U8 desc[UR24][R10.64], R25 ;  /* 0x000000190a005986 */ /* 0x0003e2000c101118 */
[----:B---3--:R-:W-:Y:S02]  /*1a170*/  ISETP.LT.AND P5, PT, R2, UR6, !P1 ;  /* 0x0000000602007c0c */ /* 0x008fe4000cfa1270 */
        /* <DEDUP_REMOVED lines=14> */
[----:B---3--:R-:W-:Y:S01]  /*1a260*/  PRMT R27, R46, 0x7773, RZ ;  /* 0x000077732e1b7816 */ /* 0x008fe200000000ff */
[----:B------:R-:W3:Y:S03]  /*1a270*/  LDCU UR16, c[0x0][0x398] ;  /* 0x00007300ff1077ac */ /* 0x000ee60008000800 */
        /* <DEDUP_REMOVED lines=18> */
[----:B--2---:R-:W-:Y:S02]  /*1a3a0*/  ISETP.LT.AND P5, PT, R2, UR6, !P3 ;  /* 0x0000000602007c0c */ /* 0x004fe4000dfa1270 */
        /* <DEDUP_REMOVED lines=14> */
[----:B--2---:R-:W-:-:S04]  /*1a490*/  PRMT R27, R47, 0x7771, RZ ;  /* 0x000077712f1b7816 */ /* 0x004fc800000000ff */
[----:B------:R2:W-:Y:S01]  /*1a4a0*/  @P5 STG.E.U8 desc[UR24][R14.64], R25 ;  /* 0x000000190e005986 */ /* 0x0005e2000c101118 */
[----:B------:R-:W-:Y:S02]  /*1a4b0*/  ISETP.LT.AND P5, PT, R2, UR10, !P2 ;  /* 0x0000000a02007c0c */ /* 0x000fe4000d7a1270 */
[----:B------:R-:W-:Y:S01]  /*1a4c0*/  SHF.R.S32.HI R18, RZ, 0x1f, R19 ;  /* 0x0000001fff127819 */ /* 0x000fe20000011413 */
[----:B------:R-:W-:Y:S01]  /*1a4d0*/  @P4 STG.E.U8 desc[UR24][R8.64], R27 ;  /* 0x0000001b08004986 */ /* 0x000fe2000c101118 */
[----:B---3--:R-:W-:Y:S01]  /*1a4e0*/  ISETP.LT.AND P4, PT, R3, UR16, !P2 ;  /* 0x0000001003007c0c */ /* 0x008fe2000d781270 */
        /* <DEDUP_REMOVED lines=52> */
[----:B------:R-:W-:Y:S01]  /*1a830*/  ISETP.LT.AND P4, PT, R3, UR16, !P3 ;  /* 0x0000001003007c0c */ /* 0x000fe2000df81270 */
[----:B------:R-:W4:Y:S01]  /*1a840*/  LDCU UR6, c[0x0][0x398] ;  /* 0x00007300ff0677ac */ /* 0x000f220008000800 */
[----:B---3--:R-:W-:Y:S01]  /*1a850*/  IADD3 R8, P3, PT, R17, R22, RZ ;  /* 0x0000001611087210 */ /* 0x008fe20007f7e0ff */
        /* <DEDUP_REMOVED lines=14> */
[----:B------:R-:W3:Y:S01]  /*1a940*/  LDCU UR10, c[0x0][0x398] ;  /* 0x00007300ff0a77ac */ /* 0x000ee20008000800 */
        /* <DEDUP_REMOVED lines=10> */
[----:B------:R-:W-:Y:S02]  /*1a9f0*/  ISETP.LT.AND P5, PT, R2, UR6, !P1 ;  /* 0x0000000602007c0c */ /* 0x000fe4000cfa1270 */
[----:B------:R-:W-:Y:S01]  /*1aa00*/  SHF.R.S32.HI R16, RZ, 0x1f, R17 ;  /* 0x0000001fff107819 */ /* 0x000fe20000011411 */
[----:B------:R2:W-:Y:S01]  /*1aa10*/  @P4 STG.E.U8 desc[UR24][R12.64], R27 ;  /* 0x0000001b0c004986 */ /* 0x0005e2000c101118 */
[----:B------:R-:W-:Y:S01]  /*1aa20*/  ISETP.LT.AND P4, PT, R3, UR14, !P1 ;  /* 0x0000000e03007c0c */ /* 0x000fe2000cf81270 */
[C---:B------:R-:W-:Y:S01]  /*1aa30*/  VIADD R19, R17.reuse, UR9 ;  /* 0x0000000911137c36 */ /* 0x040fe20008000000 */
[C---:B------:R-:W-:Y:S01]  /*1aa40*/  IADD3 R8, P1, PT, R17.reuse, R22, RZ ;  /* 0x0000001611087210 */ /* 0x040fe20007f3e0ff */
[----:B------:R-:W4:Y:S01]  /*1aa50*/  LDCU UR6, c[0x0][0x398] ;  /* 0x00007300ff0677ac */ /* 0x000f220008000800 */
        /* <DEDUP_REMOVED lines=11> */
[----:B---3--:R-:W-:-:S02]  /*1ab10*/  ISETP.LT.AND P5, PT, R2, UR10, !P0 ;  /* 0x0000000a02007c0c */ /* 0x008fc4000c7a1270 */
[----:B------:R-:W-:Y:S01]  /*1ab20*/  SHF.R.S32.HI R18, RZ, 0x1f, R19 ;  /* 0x0000001fff127819 */ /* 0x000fe20000011413 */
[----:B------:R3:W-:Y:S01]  /*1ab30*/  @P4 STG.E.U8 desc[UR24][R8.64], R27 ;  /* 0x0000001b08004986 */ /* 0x0007e2000c101118 */
[----:B----4-:R-:W-:Y:S01]  /*1ab40*/  ISETP.LT.AND P4, PT, R3, UR16, !P0 ;  /* 0x0000001003007c0c */ /* 0x010fe2000c781270 */
[C---:B------:R-:W-:Y:S01]  /*1ab50*/  VIADD R17, R19.reuse, UR9 ;  /* 0x0000000913117c36 */ /* 0x040fe20008000000 */
[C---:B------:R-:W-:Y:S01]  /*1ab60*/  IADD3 R12, P0, PT, R19.reuse, R22, RZ ;  /* 0x00000016130c7210 */ /* 0x040fe20007f1e0ff */
[----:B------:R-:W4:Y:S01]  /*1ab70*/  LDCU UR10, c[0x0][0x398] ;  /* 0x00007300ff0a77ac */ /* 0x000f220008000800 */
        /* <DEDUP_REMOVED lines=8> */
[----:B---3--:R-:W-:-:S04]  /*1ac00*/  PRMT R27, R57, 0x7770, RZ ;  /* 0x00007770391b7816 */ /* 0x008fc800000000ff */
        /* <DEDUP_REMOVED lines=8> */
[----:B---3--:R-:W-:Y:S01]  /*1ac90*/  VIADD R11, R0, 0x49 ;  /* 0x00000049000b7836 */ /* 0x008fe20000000000 */
[----:B------:R-:W-:-:S02]  /*1aca0*/  IADD3 R14, P6, PT, R17, R20, RZ ;  /* 0x00000014110e7210 */ /* 0x000fc40007fde0ff */
[C---:B------:R-:W-:Y:S01]  /*1acb0*/  IMAD.X R9, R16.reuse, 0x1, R23, P3 ;  /* 0x0000000110097824 */ /* 0x040fe200018e0617 */
[----:B------:R-:W-:Y:S01]  /*1acc0*/  PRMT R25, R61, 0x7771, RZ ;  /* 0x000077713d197816 */ /* 0x000fe200000000ff */
[----:B------:R-:W3:Y:S01]  /*1acd0*/  LDCU UR12, c[0x0][0x398] ;  /* 0x00007300ff0c77ac */ /* 0x000ee20008000800 */
[----:B-1----:R-:W-:Y:S01]  /*1ace0*/  ISETP.GE.AND P3, PT, R11, UR4, PT ;  /* 0x000000040b007c0c */ /* 0x002fe2000bf66270 */
[----:B------:R-:W1:Y:S01]  /*1acf0*/  LDCU UR4, c[0x0][0x39c] ;  /* 0x00007380ff0477ac */ /* 0x000e620008000800 */
[----:B------:R-:W-:Y:S01]  /*1ad00*/  IMAD.X R15, R16, 0x1, R21, P6 ;  /* 0x00000001100f7824 */ /* 0x000fe200030e0615 */
[----:B0-----:R-:W-:-:S04]  /*1ad10*/  PRMT R27, R57, 0x7771, RZ ;  /* 0x00007771391b7816 */ /* 0x001fc800000000ff */
[----:B------:R0:W-:Y:S01]  /*1ad20*/  @P5 STG.E.U8 desc[UR24][R14.64], R25 ;  /* 0x000000190e005986 */ /* 0x0001e2000c101118 */
[----:B----4-:R-:W-:Y:S02]  /*1ad30*/  ISETP.LT.AND P5, PT, R2, UR10, !P2 ;  /* 0x0000000a02007c0c */ /* 0x010fe4000d7a1270 */
[----:B------:R-:W-:Y:S01]  /*1ad40*/  SHF.R.S32.HI R18, RZ, 0x1f, R19 ;  /* 0x0000001fff127819 */ /* 0x000fe20000011413 */
[----:B------:R-:W-:Y:S01]  /*1ad50*/  @P4 STG.E.U8 desc[UR24][R8.64], R27 ;  /* 0x0000001b08004986 */ /* 0x000fe2000c101118 */
[----:B--2---:R-:W-:Y:S01]  /*1ad60*/  ISETP.LT.AND P4, PT, R3, UR14, !P2 ;  /* 0x0000000e03007c0c */ /* 0x004fe2000d781270 */
[C---:B------:R-:W-:Y:S01]  /*1ad70*/  VIADD R17, R19.reuse, UR9 ;  /* 0x0000000913117c36 */ /* 0x040fe20008000000 */
[C---:B------:R-:W-:Y:S01]  /*1ad80*/  IADD3 R12, P2, PT, R19.reuse, R22, RZ ;  /* 0x00000016130c7210 */ /* 0x040fe20007f5e0ff */
[----:B------:R-:W2:Y:S01]  /*1ad90*/  LDCU UR10, c[0x0][0x398] ;  /* 0x00007300ff0a77ac */ /* 0x000ea20008000800 */
[----:B------:R-:W-:Y:S01]  /*1ada0*/  IADD3 R10, P6, PT, R19, R20, RZ ;  /* 0x00000014130a7210 */ /* 0x000fe20007fde0ff */
[----:B0-----:R-:W-:Y:S01]  /*1adb0*/  VIADD R15, R0, 0x4a ;  /* 0x0000004a000f7836 */ /* 0x001fe20000000000 */
[----:B------:R-:W-:Y:S01]  /*1adc0*/  PRMT R25, R61, 0x7772, RZ ;  /* 0x000077723d197816 */ /* 0x000fe200000000ff */
[C---:B------:R-:W-:Y:S01]  /*1add0*/  IMAD.X R13, R18.reuse, 0x1, R23, P2 ;  /* 0x00000001120d7824 */ /* 0x040fe200010e0617 */
[----:B------:R-:W0:Y:S01]  /*1ade0*/  LDCU UR14, c[0x0][0x398] ;  /* 0x00007300ff0e77ac */ /* 0x000e220008000800 */
[----:B------:R-:W-:Y:S01]  /*1adf0*/  IMAD.X R11, R18, 0x1, R21, P6 ;  /* 0x00000001120b7824 */ /* 0x000fe200030e0615 */
[----:B-1----:R-:W-:Y:S01]  /*1ae00*/  ISETP.GE.AND P2, PT, R15, UR4, PT ;  /* 0x000000040f007c0c */ /* 0x002fe2000bf46270 */
[----:B------:R-:W1:Y:S03]  /*1ae10*/  LDCU UR4, c[0x0][0x39c] ;  /* 0x00007380ff0477ac */ /* 0x000e660008000800 */
[----:B------:R4:W-:Y:S01]  /*1ae20*/  @P5 STG.E.U8 desc[UR24][R10.64], R25 ;  /* 0x000000190a005986 */ /* 0x0009e2000c101118 */
[----:B------:R-:W-:-:S02]  /*1ae30*/  ISETP.LT.AND P5, PT, R2, UR6, !P1 ;  /* 0x0000000602007c0c */ /* 0x000fc4000cfa1270 */
[----:B------:R-:W-:Y:S01]  /*1ae40*/  SHF.R.S32.HI R16, RZ, 0x1f, R17 ;  /* 0x0000001fff107819 */ /* 0x000fe20000011411 */
[C---:B------:R-:W-:Y:S01]  /*1ae50*/  VIADD R19, R17.reuse, UR9 ;  /* 0x0000000911137c36 */ /* 0x040fe20008000000 */
[----:B------:R-:W-:Y:S01]  /*1ae60*/  IADD3 R14, P6, PT, R17, R20, RZ ;  /* 0x00000014110e7210 */ /* 0x000fe20007fde0ff */
[----:B------:R-:W0:Y:S01]  /*1ae70*/  LDCU UR6, c[0x0][0x398] ;  /* 0x00007300ff0677ac */ /* 0x000e220008000800 */
[----:B----4-:R-:W-:Y:S01]  /*1ae80*/  PRMT R25, R57, 0x7772, RZ ;  /* 0x0000777239197816 */ /* 0x010fe200000000ff */
        /* <DEDUP_REMOVED lines=12> */
[----:B--2---:R-:W-:Y:S02]  /*1af50*/  ISETP.LT.AND P5, PT, R2, UR10, !P0 ;  /* 0x0000000a02007c0c */ /* 0x004fe4000c7a1270 */
[----:B------:R-:W-:Y:S01]  /*1af60*/  SHF.R.S32.HI R18, RZ, 0x1f, R19 ;  /* 0x0000001fff127819 */ /* 0x000fe20000011413 */
[----:B------:R2:W-:Y:S01]  /*1af70*/  @P4 STG.E.U8 desc[UR24][R8.64], R57 ;  /* 0x0000003908004986 */ /* 0x0005e2000c101118 */
[----:B---3--:R-:W-:Y:S02]  /*1af80*/  ISETP.LT.AND P4, PT, R3, UR12, !P0 ;  /* 0x0000000c03007c0c */ /* 0x008fe4000c781270 */
[C---:B------:R-:W-:Y:S02]  /*1af90*/  IADD3 R10, P6, PT, R19.reuse, R20, RZ ;  /* 0x00000014130a7210 */ /* 0x040fe40007fde0ff */
[----:B----4-:R-:W-:Y:S02]  /*1afa0*/  PRMT R25, R62, 0x7770, RZ ;  /* 0x000077703e197816 */ /* 0x010fe400000000ff */
        /* <DEDUP_REMOVED lines=10> */
[----:B------:R-:W3:Y:S03]  /*1b050*/  LDCU UR12, c[0x0][0x398] ;  /* 0x00007300ff0c77ac */ /* 0x000ee60008000800 */
[----:B------:R4:W-:Y:S01]  /*1b060*/  @P5 STG.E.U8 desc[UR24][R10.64], R25 ;  /* 0x000000190a005986 */ /* 0x0009e2000c101118 */
[----:B------:R-:W-:Y:S01]  /*1b070*/  ISETP.LT.AND P5, PT, R2, UR6, !P3 ;  /* 0x0000000602007c0c */ /* 0x000fe2000dfa1270 */
[C---:B------:R-:W-:Y:S01]  /*1b080*/  VIADD R19, R17.reuse, UR9 ;  /* 0x0000000911137c36 */ /* 0x040fe20008000000 */
[----:B------:R-:W-:Y:S01]  /*1b090*/  IADD3 R14, P6, PT, R17, R20, RZ ;  /* 0x00000014110e7210 */ /* 0x000fe20007fde0ff */
[----:B------:R0:W-:Y:S01]  /*1b0a0*/  @P4 STG.E.U8 desc[UR24][R12.64], R27 ;  /* 0x0000001b0c004986 */ /* 0x0001e2000c101118 */
[----:B------:R-:W-:Y:S01]  /*1b0b0*/  ISETP.LT.AND P4, PT, R3, UR14, !P3 ;  /* 0x0000000e03007c0c */ /* 0x000fe2000df81270 */
[----:B------:R-:W3:Y:S01]  /*1b0c0*/  LDCU UR6, c[0x0][0x398] ;  /* 0x00007300ff0677ac */ /* 0x000ee20008000800 */
[----:B--2---:R-:W-:Y:S01]  /*1b0d0*/  IADD3 R8, P3, PT, R17, R22, RZ ;  /* 0x0000001611087210 */ /* 0x004fe20007f7e0ff */
        /* <DEDUP_REMOVED lines=17> */
[----:B0-----:R-:W-:-:S03]  /*1b1f0*/  VIADD R15, R0, 0x4e ;  /* 0x0000004e000f7836 */ /* 0x001fc60000000000 */
[----:B------:R-:W-:Y:S01]  /*1b200*/  IMAD.X R13, R18, 0x1, R23, P2 ;  /* 0x00000001120d7824 */ /* 0x000fe200010e0617 */
[----:B------:R-:W-:Y:S01]  /*1b210*/  PRMT R25, R62, 0x7772, RZ ;  /* 0x000077723e197816 */ /* 0x000fe200000000ff */
[----:B------:R-:W-:Y:S01]  /*1b220*/  IMAD.X R11, R18, 0x1, R21, P6 ;  /* 0x00000001120b7824 */ /* 0x000fe200030e0615 */
[----:B-1----:R-:W-:Y:S01]  /*1b230*/  ISETP.GE.AND P2, PT, R15, UR4, PT ;  /* 0x000000040f007c0c */ /* 0x002fe2000bf46270 */
[----:B------:R-:W0:Y:S01]  /*1b240*/  LDCU UR4, c[0x0][0x39c] ;  /* 0x00007380ff0477ac */ /* 0x000e220008000800 */
[----:B--2---:R-:W-:Y:S02]  /*1b250*/  PRMT R27, R58, 0x7772, RZ ;  /* 0x000077723a1b7816 */ /* 0x004fe400000000ff */
        /* <DEDUP_REMOVED lines=25> */
[----:B------:R-:W1:Y:S01]  /*1b3f0*/  LDCU UR10, c[0x0][0x398] ;  /* 0x00007300ff0a77ac */ /* 0x000e620008000800 */
[----:B0-----:R-:W-:Y:S01]  /*1b400*/  VIADD R15, R0, 0x50 ;  /* 0x00000050000f7836 */ /* 0x001fe20000000000 */
[----:B------:R-:W-:Y:S02]  /*1b410*/  IADD3 R10, P6, PT, R19, R20, RZ ;  /* 0x00000014130a7210 */ /* 0x000fe40007fde0ff */
[C---:B------:R-:W-:Y:S01]  /*1b420*/  IMAD.X R13, R18.reuse, 0x1, R23, P0 ;  /* 0x00000001120d7824 */ /* 0x040fe200000e0617 */
[----:B------:R-:W-:Y:S01]  /*1b430*/  PRMT R25, R63, 0x7770, RZ ;  /* 0x000077703f197816 */ /* 0x000fe200000000ff */
[----:B------:R-:W0:Y:S01]  /*1b440*/  LDCU UR14, c[0x0][0x398] ;  /* 0x00007300ff0e77ac */ /* 0x000e220008000800 */
[----:B------:R-:W-:Y:S01]  /*1b450*/  ISETP.GE.AND P0, PT, R15, UR4, PT ;  /* 0x000000040f007c0c */ /* 0x000fe2000bf06270 */
[----:B------:R-:W0:Y:S01]  /*1b460*/  LDCU UR4, c[0x0][0x39c] ;  /* 0x00007380ff0477ac */ /* 0x000e220008000800 */
[----:B------:R-:W-:Y:S01]  /*1b470*/  IMAD.X R11, R18, 0x1, R21, P6 ;  /* 0x00000001120b7824 */ /* 0x000fe200030e0615 */
[----:B----4-:R-:W-:-:S04]  /*1b480*/  PRMT R27, R59, 0x7770, RZ ;  /* 0x000077703b1b7816 */ /* 0x010fc800000000ff */
        /* <DEDUP_REMOVED lines=13> */
[----:B0-----:R-:W-:Y:S01]  /*1b560*/  ISETP.GE.AND P3, PT, R11, UR4, PT ;  /* 0x000000040b007c0c */ /* 0x001fe2000bf66270 */
        /* <DEDUP_REMOVED lines=28> */
[----:B------:R-:W-:Y:S01]  /*1b730*/  ISETP.LT.AND P4, PT, R3, UR14, !P1 ;  /* 0x0000000e03007c0c */ /* 0x000fe2000cf81270 */
[C---:B------:R-:W-:Y:S01]  /*1b740*/  IMAD.X R15, R16.reuse, 0x1, R21, P6 ;  /* 0x00000001100f7824 */ /* 0x040fe200030e0615 */
[----:B------:R-:W-:Y:S01]  /*1b750*/  IADD3 R8, P1, PT, R17, R22, RZ ;  /* 0x0000001611087210 */ /* 0x000fe20007f3e0ff */
[----:B------:R-:W1:Y:S04]  /*1b760*/  LDCU UR14, c[0x0][0x398] ;  /* 0x00007300ff0e77ac */ /* 0x000e680008000800 */
        /* <DEDUP_REMOVED lines=22> */
[----:B------:R-:W4:Y:S03]  /*1b8d0*/  LDCU UR16, c[0x0][0x398] ;  /* 0x00007300ff1077ac */ /* 0x000f260008000800 */
        /* <DEDUP_REMOVED lines=8> */
[----:B0-----:R-:W-:Y:S01]  /*1b960*/  VIADD R11, R0, 0x55 ;  /* 0x00000055000b7836 */ /* 0x001fe20000000000 */
[----:B------:R-:W-:-:S03]  /*1b970*/  PRMT R25, R72, 0x7771, RZ ;  /* 0x0000777148197816 */ /* 0x000fc600000000ff */
[C---:B------:R-:W-:Y:S01]  /*1b980*/  IMAD.X R9, R16.reuse, 0x1, R23, P3 ;  /* 0x0000000110097824 */ /* 0x040fe200018e0617 */
[----:B------:R-:W-:Y:S01]  /*1b990*/  SHF.R.S32.HI R18, RZ, 0x1f, R19 ;  /* 0x0000001fff127819 */ /* 0x000fe20000011413 */
[----:B------:R-:W-:Y:S01]  /*1b9a0*/  IMAD.X R15, R16, 0x1, R21, P6 ;  /* 0x00000001100f7824 */ /* 0x000fe200030e0615 */
[----:B--2---:R-:W-:Y:S01]  /*1b9b0*/  ISETP.GE.AND P3, PT, R11, UR4, PT ;  /* 0x000000040b007c0c */ /* 0x004fe2000bf66270 */
[----:B------:R-:W0:Y:S01]  /*1b9c0*/  LDCU UR4, c[0x0][0x39c] ;  /* 0x00007380ff0477ac */ /* 0x000e220008000800 */
[----:B-1----:R-:W-:Y:S02]  /*1b9d0*/  PRMT R27, R68, 0x7771, RZ ;  /* 0x00007771441b7816 */ /* 0x002fe400000000ff */
        /* <DEDUP_REMOVED lines=15> */
[----:B--2---:R-:W-:Y:S02]  /*1bad0*/  PRMT R27, R68, 0x7772, RZ ;  /* 0x00007772441b7816 */ /* 0x004fe400000000ff */
[----:B------:R1:W-:Y:S01]  /*1bae0*/  @P5 STG.E.U8 desc[UR24][R10.64], R25 ;  /* 0x000000190a005986 */ /* 0x0003e2000c101118 */
[----:B---3--:R-:W-:Y:S02]  /*1baf0*/  ISETP.LT.AND P5, PT, R2, UR6, !P1 ;  /* 0x0000000602007c0c */ /* 0x008fe4000cfa1270 */
        /* <DEDUP_REMOVED lines=330> */
[----:B--2---:R-:W-:Y:S01]  /*1cfa0*/  VIADD R15, R0, 0x6a ;  /* 0x0000006a000f7836 */ /* 0x004fe20000000000 */
[----:B------:R-:W-:-:S02]  /*1cfb0*/  IADD3 R10, P6, PT, R19, R20, RZ ;  /* 0x00000014130a7210 */ /* 0x000fc40007fde0ff */
[C---:B------:R-:W-:Y:S01]  /*1cfc0*/  IMAD.X R13, R16.reuse, 0x1, R23, P2 ;  /* 0x00000001100d7824 */ /* 0x040fe200010e0617 */
[----:B------:R-:W-:Y:S01]  /*1cfd0*/  PRMT R25, R65, 0x7772, RZ ;  /* 0x0000777241197816 */ /* 0x000fe200000000ff */
[----:B------:R-:W2:Y:S01]  /*1cfe0*/  LDCU UR12, c[0x0][0x398] ;  /* 0x00007300ff0c77ac */ /* 0x000ea20008000800 */
[----:B0-----:R-:W-:Y:S01]  /*1cff0*/  ISETP.GE.AND P2, PT, R15, UR4, PT ;  /* 0x000000040f007c0c */ /* 0x001fe2000bf46270 */
[----:B------:R-:W0:Y:S01]  /*1d000*/  LDCU UR4, c[0x0][0x39c] ;  /* 0x00007380ff0477ac */ /* 0x000e220008000800 */
[----:B------:R-:W-:Y:S01]  /*1d010*/  IMAD.X R11, R16, 0x1, R21, P6 ;  /* 0x00000001100b7824 */ /* 0x000fe200030e0615 */
[----:B------:R-:W-:-:S04]  /*1d020*/  PRMT R19, R5, 0x7772, RZ ;  /* 0x0000777205137816 */ /* 0x000fc800000000ff */
[----:B------:R0:W-:Y:S01]  /*1d030*/  @P5 STG.E.U8 desc[UR24][R10.64], R25 ;  /* 0x000000190a005986 */ /* 0x0001e2000c101118 */
[----:B-1----:R-:W-:Y:S01]  /*1d040*/  ISETP.LT.AND P5, PT, R2, UR6, !P1 ;  /* 0x0000000602007c0c */ /* 0x002fe2000cfa1270 */
[----:B------:R-:W1:Y:S02]  /*1d050*/  LDCU UR6, c[0x0][0x398] ;  /* 0x00007300ff0677ac */ /* 0x000e640008000800 */
[----:B------:R1:W-:Y:S01]  /*1d060*/  @P4 STG.E.U8 desc[UR24][R12.64], R19 ;  /* 0x000000130c004986 */ /* 0x0003e2000c101118 */
[----:B----4-:R-:W-:Y:S01]  /*1d070*/  ISETP.LT.AND P4, PT, R3, UR14, !P1 ;  /* 0x0000000e03007c0c */ /* 0x010fe2000cf81270 */
[----:B------:R-:W4:Y:S01]  /*1d080*/  LDCU UR14, c[0x0][0x398] ;  /* 0x00007300ff0e77ac */ /* 0x000f220008000800 */
[----:B------:R-:W-:Y:S02]  /*1d090*/  SHF.R.S32.HI R4, RZ, 0x1f, R17 ;  /* 0x0000001fff047819 */ /* 0x000fe40000011411 */
[----:B------:R-:W-:Y:S01]  /*1d0a0*/  IADD3 R8, P1, PT, R17, R22, RZ ;  /* 0x0000001611087210 */ /* 0x000fe20007f3e0ff */
[----:B0-----:R-:W-:-:S04]  /*1d0b0*/  VIADD R10, R0, 0x6b ;  /* 0x0000006b000a7836 */ /* 0x001fc80000000000 */
[----:B------:R-:W-:Y:S01]  /*1d0c0*/  IMAD.X R9, R4, 0x1, R23, P1 ;  /* 0x0000000104097824 */ /* 0x000fe200008e0617 */
[----:B------:R-:W-:Y:S02]  /*1d0d0*/  IADD3 R14, P6, PT, R17, R20, RZ ;  /* 0x00000014110e7210 */ /* 0x000fe40007fde0ff */
[----:B------:R-:W-:Y:S01]  /*1d0e0*/  ISETP.GE.AND P1, PT, R10, UR4, PT ;  /* 0x000000040a007c0c */ /* 0x000fe2000bf26270 */
[----:B------:R-:W0:Y:S01]  /*1d0f0*/  LDCU UR4, c[0x0][0x39c] ;  /* 0x00007380ff0477ac */ /* 0x000e220008000800 */
[----:B------:R-:W-:Y:S01]  /*1d100*/  PRMT R65, R65, 0x7773, RZ ;  /* 0x0000777341417816 */ /* 0x000fe200000000ff */
[----:B------:R-:W-:Y:S01]  /*1d110*/  IMAD.X R15, R4, 0x1, R21, P6 ;  /* 0x00000001040f7824 */ /* 0x000fe200030e0615 */
[----:B-1----:R-:W-:Y:S01]  /*1d120*/  PRMT R19, R5, 0x7773, RZ ;  /* 0x0000777305137816 */ /* 0x002fe200000000ff */
[----:B------:R-:W-:-:S03]  /*1d130*/  VIADD R11, R17, UR9 ;  /* 0x00000009110b7c36 */ /* 0x000fc60008000000 */
[----:B------:R1:W-:Y:S01]  /*1d140*/  @P5 STG.E.U8 desc[UR24][R14.64], R65 ;  /* 0x000000410e005986 */ /* 0x0003e2000c101118 */
[----:B------:R-:W-:Y:S01]  /*1d150*/  VIADD R13, R0, 0x6c ;  /* 0x0000006c000d7836 */ /* 0x000fe20000000000 */
[----:B------:R-:W-:Y:S02]  /*1d160*/  SHF.R.S32.HI R16, RZ, 0x1f, R11 ;  /* 0x0000001fff107819 */ /* 0x000fe4000001140b */
[----:B------:R2:W-:Y:S01]  /*1d170*/  @P4 STG.E.U8 desc[UR24][R8.64], R19 ;  /* 0x0000001308004986 */ /* 0x0005e2000c101118 */
[C---:B------:R-:W-:Y:S02]  /*1d180*/  IADD3 R10, P4, PT, R11.reuse, R22, RZ ;  /* 0x000000160b0a7210 */ /* 0x040fe40007f9e0ff */
[----:B---3--:R-:W-:Y:S01]  /*1d190*/  ISETP.LT.AND P5, PT, R2, UR10, !P0 ;  /* 0x0000000a02007c0c */ /* 0x008fe2000c7a1270 */
[----:B------:R-:W3:Y:S01]  /*1d1a0*/  LDCU UR10, c[0x0][0x398] ;  /* 0x00007300ff0a77ac */ /* 0x000ee20008000800 */
[----:B------:R-:W-:Y:S02]  /*1d1b0*/  IADD3 R4, P6, PT, R11, R20, RZ ;  /* 0x000000140b047210 */ /* 0x000fe40007fde0ff */
[----:B------:R-:W-:Y:S01]  /*1d1c0*/  ISETP.LT.AND P0, PT, R3, UR16, !P0 ;  /* 0x0000001003007c0c */ /* 0x000fe2000c701270 */
[----:B-1----:R-:W-:Y:S01]  /*1d1d0*/  VIADD R15, R11, UR9 ;  /* 0x000000090b0f7c36 */ /* 0x002fe20008000000 */
[----:B------:R-:W-:Y:S01]  /*1d1e0*/  PRMT R17, R66, 0x7770, RZ ;  /* 0x0000777042117816 */ /* 0x000fe200000000ff */
[C---:B------:R-:W-:Y:S01]  /*1d1f0*/  IMAD.X R11, R16.reuse, 0x1, R23, P4 ;  /* 0x00000001100b7824 */ /* 0x040fe200020e0617 */
[----:B0-----:R-:W-:Y:S01]  /*1d200*/  ISETP.GE.AND P4, PT, R13, UR4, PT ;  /* 0x000000040d007c0c */ /* 0x001fe2000bf86270 */
[----:B------:R-:W0:Y:S01]  /*1d210*/  LDCU UR4, c[0x0][0x39c] ;  /* 0x00007380ff0477ac */ /* 0x000e220008000800 */
[----:B------:R-:W-:Y:S01]  /*1d220*/  IMAD.X R5, R16, 0x1, R21, P6 ;  /* 0x0000000110057824 */ /* 0x000fe200030e0615 */
[----:B------:R-:W-:Y:S01]  /*1d230*/  PRMT R25, R6, 0x7770, RZ ;  /* 0x0000777006197816 */ /* 0x000fe200000000ff */
[----:B--2---:R-:W-:Y:S01]  /*1d240*/  VIADD R9, R0, 0x6d ;  /* 0x0000006d00097836 */ /* 0x004fe20000000000 */
[----:B------:R-:W-:Y:S01]  /*1d250*/  SHF.R.S32.HI R14, RZ, 0x1f, R15 ;  /* 0x0000001fff0e7819 */ /* 0x000fe2000001140f */
[----:B------:R-:W1:Y:S01]  /*1d260*/  LDCU UR16, c[0x0][0x398] ;  /* 0x00007300ff1077ac */ /* 0x000e620008000800 */
[----:B------:R2:W-:Y:S01]  /*1d270*/  @P5 STG.E.U8 desc[UR24][R4.64], R17 ;  /* 0x0000001104005986 */ /* 0x0005e2000c101118 */
[----:B------:R-:W-:-:S03]  /*1d280*/  ISETP.LT.AND P5, PT, R2, UR6, !P3 ;  /* 0x0000000602007c0c */ /* 0x000fc6000dfa1270 */
[----:B------:R0:W-:Y:S01]  /*1d290*/  @P0 STG.E.U8 desc[UR24][R10.64], R25 ;  /* 0x000000190a000986 */ /* 0x0001e2000c101118 */
[----:B------:R-:W-:Y:S01]  /*1d2a0*/  IADD3 R12, P6, PT, R15, R20, RZ ;  /* 0x000000140f0c7210 */ /* 0x000fe20007fde0ff */
[----:B------:R-:W1:Y:S01]  /*1d2b0*/  LDCU UR6, c[0x0][0x398] ;  /* 0x00007300ff0677ac */ /* 0x000e620008000800 */
[----:B------:R-:W-:Y:S02]  /*1d2c0*/  ISETP.LT.AND P3, PT, R3, UR12, !P3 ;  /* 0x0000000c03007c0c */ /* 0x000fe4000df61270 */
[C---:B--2---:R-:W-:Y:S01]  /*1d2d0*/  IADD3 R4, P0, PT, R15.reuse, R22, RZ ;  /* 0x000000160f047210 */ /* 0x044fe20007f1e0ff */
[----:B------:R-:W-:Y:S01]  /*1d2e0*/  IMAD.X R13, R14, 0x1, R21, P6 ;  /* 0x000000010e0d7824 */ /* 0x000fe200030e0615 */
[----:B------:R-:W-:Y:S01]  /*1d2f0*/  PRMT R19, R66, 0x7771, RZ ;  /* 0x0000777142137816 */ /* 0x000fe200000000ff */
[----:B------:R-:W-:Y:S01]  /*1d300*/  VIADD R17, R15, UR9 ;  /* 0x000000090f117c36 */ /* 0x000fe20008000000 */
[----:B0-----:R-:W-:Y:S01]  /*1d310*/  PRMT R25, R6, 0x7771, RZ ;  /* 0x0000777106197816 */ /* 0x001fe200000000ff */
[----:B------:R-:W-:Y:S01]  /*1d320*/  IMAD.X R5, R14, 0x1, R23, P0 ;  /* 0x000000010e057824 */ /* 0x000fe200000e0617 */
[----:B------:R-:W-:Y:S01]  /*1d330*/  ISETP.GE.AND P0, PT, R9, UR4, PT ;  /* 0x0000000409007c0c */ /* 0x000fe2000bf06270 */
[----:B------:R-:W0:Y:S01]  /*1d340*/  LDCU UR4, c[0x0][0x39c] ;  /* 0x00007380ff0477ac */ /* 0x000e220008000800 */
[----:B------:R2:W-:Y:S01]  /*1d350*/  @P5 STG.E.U8 desc[UR24][R12.64], R19 ;  /* 0x000000130c005986 */ /* 0x0005e2000c101118 */
[----:B---3--:R-:W-:-:S02]  /*1d360*/  ISETP.LT.AND P5, PT, R2, UR10, !P2 ;  /* 0x0000000a02007c0c */ /* 0x008fc4000d7a1270 */
[----:B------:R-:W-:Y:S01]  /*1d370*/  SHF.R.S32.HI R16, RZ, 0x1f, R17 ;  /* 0x0000001fff107819 */ /* 0x000fe20000011411 */
[----:B------:R3:W-:Y:S01]  /*1d380*/  @P3 STG.E.U8 desc[UR24][R4.64], R25 ;  /* 0x0000001904003986 */ /* 0x0007e2000c101118 */
[----:B------:R-:W-:Y:S01]  /*1d390*/  IADD3 R8, P6, PT, R17, R20, RZ ;  /* 0x0000001411087210 */ /* 0x000fe20007fde0ff */
[----:B------:R-:W3:Y:S01]  /*1d3a0*/  LDCU UR10, c[0x0][0x398] ;  /* 0x00007300ff0a77ac */ /* 0x000ee20008000800 */
[----:B----4-:R-:W-:Y:S02]  /*1d3b0*/  ISETP.LT.AND P3, PT, R3, UR14, !P2 ;  /* 0x0000000e03007c0c */ /* 0x010fe4000d761270 */
[C---:B------:R-:W-:Y:S01]  /*1d3c0*/  IADD3 R10, P2, PT, R17.reuse, R22, RZ ;  /* 0x00000016110a7210 */ /* 0x040fe20007f5e0ff */
[----:B------:R-:W-:Y:S01]  /*1d3d0*/  IMAD.X R9, R16, 0x1, R21, P6 ;  /* 0x0000000110097824 */ /* 0x000fe200030e0615 */
[----:B------:R-:W4:Y:S01]  /*1d3e0*/  LDCU UR12, c[0x0][0x398] ;  /* 0x00007300ff0c77ac */ /* 0x000f220008000800 */
[----:B--2---:R-:W-:Y:S01]  /*1d3f0*/  VIADD R13, R0, 0x6e ;  /* 0x0000006e000d7836 */ /* 0x004fe20000000000 */
[----:B------:R-:W-:Y:S01]  /*1d400*/  PRMT R19, R66, 0x7772, RZ ;  /* 0x0000777242137816 */ /* 0x000fe200000000ff */
[----:B------:R-:W-:Y:S01]  /*1d410*/  IMAD.X R11, R16, 0x1, R23, P2 ;  /* 0x00000001100b7824 */ /* 0x000fe200010e0617 */
[----:B------:R-:W2:Y:S01]  /*1d420*/  LDCU UR14, c[0x0][0x398] ;  /* 0x00007300ff0e77ac */ /* 0x000ea20008000800 */
[----:B------:R-:W-:Y:S01]  /*1d430*/  VIADD R15, R17, UR9 ;  /* 0x00000009110f7c36 */ /* 0x000fe20008000000 */
[----:B0-----:R-:W-:Y:S01]  /*1d440*/  ISETP.GE.AND P2, PT, R13, UR4, PT ;  /* 0x000000040d007c0c */ /* 0x001fe2000bf46270 */
[----:B------:R0:W-:Y:S01]  /*1d450*/  @P5 STG.E.U8 desc[UR24][R8.64], R19 ;  /* 0x0000001308005986 */ /* 0x0001e2000c101118 */
[----:B------:R-:W2:Y:S01]  /*1d460*/  LDCU UR4, c[0x0][0x39c] ;  /* 0x00007380ff0477ac */ /* 0x000ea20008000800 */
[----:B-1----:R-:W-:-:S02]  /*1d470*/  ISETP.LT.AND P5, PT, R2, UR6, !P1 ;  /* 0x0000000602007c0c */ /* 0x002fc4000cfa1270 */
[----:B------:R-:W-:Y:S02]  /*1d480*/  SHF.R.S32.HI R14, RZ, 0x1f, R15 ;  /* 0x0000001fff0e7819 */ /* 0x000fe4000001140f */
[----:B---3--:R-:W-:Y:S01]  /*1d490*/  PRMT R25, R6, 0x7772, RZ ;  /* 0x0000777206197816 */ /* 0x008fe200000000ff */
[C---:B------:R-:W-:Y:S01]  /*1d4a0*/  VIADD R17, R15.reuse, UR9 ;  /* 0x000000090f117c36 */ /* 0x040fe20008000000 */
[----:B------:R-:W-:Y:S01]  /*1d4b0*/  IADD3 R12, P6, PT, R15, R20, RZ ;  /* 0x000000140f0c7210 */ /* 0x000fe20007fde0ff */
[----:B------:R-:W1:Y:S01]  /*1d4c0*/  LDCU UR6, c[0x0][0x39c] ;  /* 0x00007380ff0677ac */ /* 0x000e620008000800 */
[----:B------:R-:W-:Y:S01]  /*1d4d0*/  ISETP.LT.AND P1, PT, R3, UR16, !P1 ;  /* 0x0000001003007c0c */ /* 0x000fe2000cf21270 */
[----:B------:R3:W-:Y:S01]  /*1d4e0*/  @P3 STG.E.U8 desc[UR24][R10.64], R25 ;  /* 0x000000190a003986 */ /* 0x0007e2000c101118 */
[----:B0-----:R-:W-:Y:S01]  /*1d4f0*/  PRMT R19, R66, 0x7773, RZ ;  /* 0x0000777342137816 */ /* 0x001fe200000000ff */
[----:B------:R-:W-:Y:S01]  /*1d500*/  IMAD.X R13, R14, 0x1, R21, P6 ;  /* 0x000000010e0d7824 */ /* 0x000fe200030e0615 */
[----:B------:R-:W-:Y:S01]  /*1d510*/  IADD3 R4, P3, PT, R15, R22, RZ ;  /* 0x000000160f047210 */ /* 0x000fe20007f7e0ff */
[----:B------:R-:W-:-:S03]  /*1d520*/  VIADD R9, R0, 0x6f ;  /* 0x0000006f00097836 */ /* 0x000fc60000000000 */
[----:B------:R0:W-:Y:S01]  /*1d530*/  @P5 STG.E.U8 desc[UR24][R12.64], R19 ;  /* 0x000000130c005986 */ /* 0x0001e2000c101118 */
[----:B------:R-:W-:Y:S01]  /*1d540*/  ISETP.LT.AND P5, PT, R2, UR10, !P4 ;  /* 0x0000000a02007c0c */ /* 0x000fe2000e7a1270 */
[----:B------:R-:W-:Y:S01]  /*1d550*/  IMAD.X R5, R14, 0x1, R23, P3 ;  /* 0x000000010e057824 */ /* 0x000fe200018e0617 */
[----:B--2---:R-:W-:Y:S01]  /*1d560*/  ISETP.GE.AND P3, PT, R9, UR4, PT ;  /* 0x0000000409007c0c */ /* 0x004fe2000bf66270 */
[----:B------:R-:W2:Y:S01]  /*1d570*/  LDCU UR4, c[0x0][0x39c] ;  /* 0x00007380ff0477ac */ /* 0x000ea20008000800 */
[----:B---3--:R-:W-:Y:S02]  /*1d580*/  PRMT R25, R6, 0x7773, RZ ;  /* 0x0000777306197816 */ /* 0x008fe400000000ff */
[----:B------:R-:W-:Y:S01]  /*1d590*/  SHF.R.S32.HI R16, RZ, 0x1f, R17 ;  /* 0x0000001fff107819 */ /* 0x000fe20000011411 */
[----:B------:R-:W3:Y:S01]  /*1d5a0*/  LDCU UR10, c[0x0][0x398] ;  /* 0x00007300ff0a77ac */ /* 0x000ee20008000800 */
[----:B------:R-:W-:Y:S01]  /*1d5b0*/  IADD3 R8, P6, PT, R17, R20, RZ ;  /* 0x0000001411087210 */ /* 0x000fe20007fde0ff */
[----:B------:R1:W-:Y:S01]  /*1d5c0*/  @P1 STG.E.U8 desc[UR24][R4.64], R25 ;  /* 0x0000001904001986 */ /* 0x0003e2000c101118 */
[----:B----4-:R-:W-:-:S02]  /*1d5d0*/  ISETP.LT.AND P1, PT, R3, UR12, !P4 ;  /* 0x0000000c03007c0c */ /* 0x010fc4000e721270 */
[----:B0-----:R-:W-:Y:S01]  /*1d5e0*/  PRMT R19, R67, 0x7770, RZ ;  /* 0x0000777043137816 */ /* 0x001fe200000000ff */
[----:B------:R-:W-:Y:S01]  /*1d5f0*/  IMAD.X R9, R16, 0x1, R21, P6 ;  /* 0x0000000110097824 */ /* 0x000fe200030e0615 */
[C---:B------:R-:W-:Y:S01]  /*1d600*/  IADD3 R10, P4, PT, R17.reuse, R22, RZ ;  /* 0x00000016110a7210 */ /* 0x040fe20007f9e0ff */
[----:B------:R-:W-:Y:S01]  /*1d610*/  VIADD R15, R17, UR9 ;  /* 0x00000009110f7c36 */ /* 0x000fe20008000000 */
[----:B------:R-:W-:Y:S01]  /*1d620*/  PRMT R27, R7, 0x7771, RZ ;  /* 0x00007771071b7816 */ /* 0x000fe200000000ff */
[----:B------:R-:W-:Y:S01]  /*1d630*/  VIADD R13, R0, 0x70 ;  /* 0x00000070000d7836 */ /* 0x000fe20000000000 */
[----:B------:R0:W-:Y:S01]  /*1d640*/  @P5 STG.E.U8 desc[UR24][R8.64], R19 ;  /* 0x0000001308005986 */ /* 0x0001e2000c101118 */
[----:B------:R-:W-:Y:S01]  /*1d650*/  ISETP.LT.AND P5, PT, R2, UR14, !P0 ;  /* 0x0000000e02007c0c */ /* 0x000fe2000c7a1270 */
[----:B------:R-:W-:Y:S01]  /*1d660*/  IMAD.X R11, R16, 0x1, R23, P4 ;  /* 0x00000001100b7824 */ /* 0x000fe200020e0617 */
[----:B------:R-:W-:Y:S01]  /*1d670*/  SHF.R.S32.HI R6, RZ, 0x1f, R15 ;  /* 0x0000001fff067819 */ /* 0x000fe2000001140f */
[----:B-1----:R-:W-:Y:S01]  /*1d680*/  VIADD R4, R0, 0x71 ;  /* 0x0000007100047836 */ /* 0x002fe20000000000 */
[C---:B------:R-:W-:Y:S01]  /*1d690*/  IADD3 R12, P6, PT, R15.reuse, R20, RZ ;  /* 0x000000140f0c7210 */ /* 0x040fe20007fde0ff */
[----:B------:R-:W-:-:S02]  /*1d6a0*/  VIADD R17, R15, UR9 ;  /* 0x000000090f117c36 */ /* 0x000fc40008000000 */
[----:B------:R-:W-:Y:S01]  /*1d6b0*/  VIADD R18, R0, 0x72 ;  /* 0x0000007200127836 */ /* 0x000fe20000000000 */
[----:B------:R-:W-:Y:S01]  /*1d6c0*/  PRMT R25, R67, 0x7772, RZ ;  /* 0x0000777243197816 */ /* 0x000fe200000000ff */
[----:B------:R-:W1:Y:S01]  /*1d6d0*/  LDCU UR12, c[0x0][0x398] ;  /* 0x00007300ff0c77ac */ /* 0x000e620008000800 */
[----:B0-----:R-:W-:Y:S02]  /*1d6e0*/  PRMT R19, R7, 0x7770, RZ ;  /* 0x0000777007137816 */ /* 0x001fe400000000ff */
[----:B--2---:R-:W-:Y:S01]  /*1d6f0*/  ISETP.GE.AND P4, PT, R13, UR4, PT ;  /* 0x000000040d007c0c */ /* 0x004fe2000bf86270 */
[----:B------:R-:W-:Y:S01]  /*1d700*/  IMAD.X R13, R6, 0x1, R21, P6 ;  /* 0x00000001060d7824 */ /* 0x000fe200030e0615 */
[----:B------:R-:W-:Y:S01]  /*1d710*/  ISETP.LT.AND P0, PT, R3, UR18, !P0 ;  /* 0x0000001203007c0c */ /* 0x000fe2000c701270 */
[----:B------:R-:W-:Y:S01]  /*1d720*/  @P1 STG.E.U8 desc[UR24][R10.64], R19 ;  /* 0x000000130a001986 */ /* 0x000fe2000c101118 */
[----:B------:R-:W-:Y:S01]  /*1d730*/  ISETP.GE.AND P1, PT, R4, UR6, PT ;  /* 0x0000000604007c0c */ /* 0x000fe2000bf26270 */
[----:B------:R-:W0:Y:S01]  /*1d740*/  LDCU UR6, c[0x0][0x398] ;  /* 0x00007300ff0677ac */ /* 0x000e220008000800 */
[----:B------:R-:W-:-:S02]  /*1d750*/  PRMT R9, R67, 0x7771, RZ ;  /* 0x0000777143097816 */ /* 0x000fc400000000ff */
[----:B------:R-:W-:Y:S01]  /*1d760*/  IADD3 R4, P6, PT, R15, R22, RZ ;  /* 0x000000160f047210 */ /* 0x000fe20007fde0ff */
[----:B------:R-:W2:Y:S02]  /*1d770*/  LDCU UR4, c[0x0][0x39c] ;  /* 0x00007380ff0477ac */ /* 0x000ea40008000800 */
[----:B------:R4:W-:Y:S01]  /*1d780*/  @P5 STG.E.U8 desc[UR24][R12.64], R9 ;  /* 0x000000090c005986 */ /* 0x0009e2000c101118 */
[----:B---3--:R-:W-:Y:S01]  /*1d790*/  ISETP.LT.AND P5, PT, R2, UR10, !P2 ;  /* 0x0000000a02007c0c */ /* 0x008fe2000d7a1270 */
[----:B------:R-:W3:Y:S01]  /*1d7a0*/  LDCU UR10, c[0x0][0x398] ;  /* 0x00007300ff0a77ac */ /* 0x000ee20008000800 */
[----:B------:R-:W-:Y:S01]  /*1d7b0*/  IMAD.X R5, R6, 0x1, R23, P6 ;  /* 0x0000000106057824 */ /* 0x000fe200030e0617 */
[----:B------:R-:W1:Y:S01]  /*1d7c0*/  LDS.128 R8, [R40] ;  /* 0x0000000028087984 */ /* 0x000e620000000c00 */
[----:B------:R-:W-:Y:S01]  /*1d7d0*/  SHF.R.S32.HI R16, RZ, 0x1f, R17 ;  /* 0x0000001fff107819 */ /* 0x000fe20000011411 */
[----:B------:R-:W1:Y:S02]  /*1d7e0*/  LDCU UR14, c[0x0][0x398] ;  /* 0x00007300ff0e77ac */ /* 0x000e640008000800 */
[----:B------:R3:W-:Y:S01]  /*1d7f0*/  @P0 STG.E.U8 desc[UR24][R4.64], R27 ;  /* 0x0000001b04000986 */ /* 0x0007e2000c101118 */
[----:B------:R-:W-:-:S02]  /*1d800*/  IADD3 R14, P6, PT, R17, R20, RZ ;  /* 0x00000014110e7210 */ /* 0x000fc40007fde0ff */
[----:B----4-:R-:W-:Y:S01]  /*1d810*/  IADD3 R12, P0, PT, R17, R22, RZ ;  /* 0x00000016110c7210 */ /* 0x010fe20007f1e0ff */
[----:B------:R-:W4:Y:S01]  /*1d820*/  LDS.128 R40, [R40+0x1000] ;  /* 0x0010000028287984 */ /* 0x000f220000000c00 */
[----:B0-----:R-:W-:Y:S01]  /*1d830*/  ISETP.LT.AND P2, PT, R3, UR6, !P2 ;  /* 0x0000000603007c0c */ /* 0x001fe2000d741270 */
[C---:B------:R-:W-:Y:S01]  /*1d840*/  IMAD.X R15, R16.reuse, 0x1, R21, P6 ;  /* 0x00000001100f7824 */ /* 0x040fe200030e0615 */
[----:B------:R-:W0:Y:S01]  /*1d850*/  LDCU UR6, c[0x0][0x398] ;  /* 0x00007300ff0677ac */ /* 0x000e220008000800 */
[----:B------:R-:W-:Y:S01]  /*1d860*/  IMAD.X R13, R16, 0x1, R23, P0 ;  /* 0x00000001100d7824 */ /* 0x000fe200000e0617 */
[----:B--2---:R-:W-:Y:S01]  /*1d870*/  ISETP.GE.AND P0, PT, R18, UR4, PT ;  /* 0x0000000412007c0c */ /* 0x004fe2000bf06270 */
[----:B------:R-:W2:Y:S01]  /*1d880*/  LDCU UR4, c[0x0][0x39c] ;  /* 0x00007380ff0477ac */ /* 0x000ea20008000800 */
[----:B------:R-:W-:Y:S01]  /*1d890*/  VIADD R19, R17, UR9 ;  /* 0x0000000911137c36 */ /* 0x000fe20008000000 */
[----:B------:R0:W-:Y:S01]  /*1d8a0*/  @P5 STG.E.U8 desc[UR24][R14.64], R25 ;  /* 0x000000190e005986 */ /* 0x0001e2000c101118 */
[----:B---3--:R-:W-:Y:S01]  /*1d8b0*/  ISETP.LT.AND P5, PT, R2, UR10, !P3 ;  /* 0x0000000a02007c0c */ /* 0x008fe2000dfa1270 */
[----:B------:R-:W-:Y:S01]  /*1d8c0*/  VIADD R18, R0, 0x73 ;  /* 0x0000007300127836 */ /* 0x000fe20000000000 */
[----:B------:R-:W-:Y:S01]  /*1d8d0*/  PRMT R67, R67, 0x7773, RZ ;  /* 0x0000777343437816 */ /* 0x000fe200000000ff */
[----:B------:R-:W3:Y:S01]  /*1d8e0*/  LDCU UR10, c[0x0][0x398] ;  /* 0x00007300ff0a77ac */ /* 0x000ee20008000800 */
[----:B------:R-:W-:-:S02]  /*1d8f0*/  SHF.R.S32.HI R6, RZ, 0x1f, R19 ;  /* 0x0000001fff067819 */ /* 0x000fc40000011413 */
[----:B------:R-:W-:Y:S02]  /*1d900*/  IADD3 R4, P6, PT, R19, R20, RZ ;  /* 0x0000001413047210 */ /* 0x000fe40007fde0ff */
[----:B0-----:R-:W-:-:S03]  /*1d910*/  PRMT R25, R7, 0x7772, RZ ;  /* 0x0000777207197816 */ /* 0x001fc600000000ff */
[C---:B------:R-:W-:Y:S02]  /*1d920*/  IMAD.X R5, R6.reuse, 0x1, R21, P6 ;  /* 0x0000000106057824 */ /* 0x040fe400030e0615 */
[----:B------:R0:W-:Y:S01]  /*1d930*/  @P2 STG.E.U8 desc[UR24][R12.64], R25 ;  /* 0x000000190c002986 */ /* 0x0001e2000c101118 */
[C---:B------:R-:W-:Y:S01]  /*1d940*/  IADD3 R14, P2, PT, R19.reuse, R22, RZ ;  /* 0x00000016130e7210 */ /* 0x040fe20007f5e0ff */
[----:B------:R-:W-:Y:S01]  /*1d950*/  VIADD R17, R19, UR9 ;  /* 0x0000000913117c36 */ /* 0x000fe20008000000 */
[----:B-1----:R-:W-:Y:S01]  /*1d960*/  ISETP.LT.AND P3, PT, R3, UR12, !P3 ;  /* 0x0000000c03007c0c */ /* 0x002fe2000df61270 */
[----:B------:R1:W-:Y:S02]  /*1d970*/  @P5 STG.E.U8 desc[UR24][R4.64], R67 ;  /* 0x0000004304005986 */ /* 0x0003e4000c101118 */
[----:B------:R-:W-:Y:S01]  /*1d980*/  IMAD.X R15, R6, 0x1, R23, P2 ;  /* 0x00000001060f7824 */ /* 0x000fe200010e0617 */
[----:B--2---:R-:W-:Y:S01]  /*1d990*/  ISETP.GE.AND P2, PT, R18, UR4, PT ;  /* 0x0000000412007c0c */ /* 0x004fe2000bf46270 */
[----:B------:R-:W2:Y:S01]  /*1d9a0*/  LDCU UR4, c[0x0][0x39c] ;  /* 0x00007380ff0477ac */ /* 0x000ea20008000800 */
[----:B------:R-:W-:-:S02]  /*1d9b0*/  ISETP.LT.AND P5, PT, R2, UR14, !P4 ;  /* 0x0000000e02007c0c */ /* 0x000fc4000e7a1270 */
[----:B------:R-:W-:Y:S01]  /*1d9c0*/  SHF.R.S32.HI R16, RZ, 0x1f, R17 ;  /* 0x0000001fff107819 */ /* 0x000fe20000011411 */
[----:B------:R-:W2:Y:S01]  /*1d9d0*/  LDCU UR12, c[0x0][0x398] ;  /* 0x00007300ff0c77ac */ /* 0x000ea20008000800 */
[----:B------:R-:W-:Y:S02]  /*1d9e0*/  IADD3 R6, P6, PT, R17, R20, RZ ;  /* 0x0000001411067210 */ /* 0x000fe40007fde0ff */
[----:B0-----:R-:W-:Y:S02]  /*1d9f0*/  PRMT R25, R7, 0x7773, RZ ;  /* 0x0000777307197816 */ /* 0x001fe400000000ff */
[----:B------:R-:W-:Y:S01]  /*1da00*/  PRMT R27, R8, 0x7770, RZ ;  /* 0x00007770081b7816 */ /* 0x000fe200000000ff */
[----:B------:R-:W-:Y:S01]  /*1da10*/  IMAD.X R7, R16, 0x1, R21, P6 ;  /* 0x0000000110077824 */ /* 0x000fe200030e0615 */
[----:B------:R-:W-:Y:S01]  /*1da20*/  ISETP.LT.AND P4, PT, R3, UR6, !P4 ;  /* 0x0000000603007c0c */ /* 0x000fe2000e781270 */
[----:B------:R-:W0:Y:S01]  /*1da30*/  LDCU UR6, c[0x0][0x398] ;  /* 0x00007300ff0677ac */ /* 0x000e220008000800 */
[----:B------:R2:W-:Y:S01]  /*1da40*/  @P3 STG.E.U8 desc[UR24][R14.64], R25 ;  /* 0x000000190e003986 */ /* 0x0005e2000c101118 */
[C---:B------:R-:W-:Y:S01]  /*1da50*/  VIADD R19, R17.reuse, UR9 ;  /* 0x0000000911137c36 */ /* 0x040fe20008000000 */
[----:B-1----:R-:W-:Y:S01]  /*1da60*/  IADD3 R4, P3, PT, R17, R22, RZ ;  /* 0x0000001611047210 */ /* 0x002fe20007f7e0ff */
[----:B------:R-:W-:Y:S01]  /*1da70*/  VIADD R13, R0, 0x74 ;  /* 0x00000074000d7836 */ /* 0x000fe20000000000 */
[----:B------:R1:W-:Y:S01]  /*1da80*/  @P5 STG.E.U8 desc[UR24][R6.64], R27 ;  /* 0x0000001b06005986 */ /* 0x0003e2000c101118 */
[----:B---3--:R-:W-:Y:S01]  /*1da90*/  ISETP.LT.AND P5, PT, R2, UR10, !P1 ;  /* 0x0000000a02007c0c */ /* 0x008fe2000cfa1270 */
[----:B------:R-:W3:Y:S01]  /*1daa0*/  LDCU UR10, c[0x0][0x398] ;  /* 0x00007300ff0a77ac */ /* 0x000ee20008000800 */
[----:B------:R-:W-:Y:S01]  /*1dab0*/  SHF.R.S32.HI R18, RZ, 0x1f, R19 ;  /* 0x0000001fff127819 */ /* 0x000fe20000011413 */
[----:B------:R-:W-:Y:S01]  /*1dac0*/  IMAD.X R5, R16, 0x1, R23, P3 ;  /* 0x0000000110057824 */ /* 0x000fe200018e0617 */
[----:B------:R-:W-:-:S02]  /*1dad0*/  IADD3 R12, P6, PT, R19, R20, RZ ;  /* 0x00000014130c7210 */ /* 0x000fc40007fde0ff */
[----:B----4-:R-:W-:Y:S02]  /*1dae0*/  PRMT R29, R40, 0x7770, RZ ;  /* 0x00007770281d7816 */ /* 0x010fe400000000ff */
[----:B--2---:R-:W-:Y:S01]  /*1daf0*/  ISETP.GE.AND P3, PT, R13, UR4, PT ;  /* 0x000000040d007c0c */ /* 0x004fe2000bf66270 */
[----:B------:R-:W2:Y:S01]  /*1db00*/  LDCU UR4, c[0x0][0x398] ;  /* 0x00007300ff0477ac */ /* 0x000ea20008000800 */
[----:B------:R-:W-:Y:S01]  /*1db10*/  IMAD.X R13, R18, 0x1, R21, P6 ;  /* 0x00000001120d7824 */ /* 0x000fe200030e0615 */
[----:B------:R-:W-:Y:S01]  /*1db20*/  PRMT R25, R8, 0x7771, RZ ;  /* 0x0000777108197816 */ /* 0x000fe200000000ff */
[----:B------:R-:W-:Y:S01]  /*1db30*/  @P4 STG.E.U8 desc[UR24][R4.64], R29 ;  /* 0x0000001d04004986 */ /* 0x000fe2000c101118 */
[----:B------:R-:W-:Y:S01]  /*1db40*/  ISETP.LT.AND P4, PT, R3, UR12, !P1 ;  /* 0x0000000c03007c0c */ /* 0x000fe2000cf81270 */
[C---:B------:R-:W-:Y:S01]  /*1db50*/  VIADD R17, R19.reuse, UR9 ;  /* 0x0000000913117c36 */ /* 0x040fe20008000000 */
[----:B-1----:R-:W-:Y:S01]  /*1db60*/  IADD3 R6, P1, PT, R19, R22, RZ ;  /* 0x0000001613067210 */ /* 0x002fe20007f3e0ff */
[----:B------:R-:W-:Y:S01]  /*1db70*/  VIADD R15, R0, 0x75 ;  /* 0x00000075000f7836 */ /* 0x000fe20000000000 */
[----:B------:R1:W-:Y:S01]  /*1db80*/  @P5 STG.E.U8 desc[UR24][R12.64], R25 ;  /* 0x000000190c005986 */ /* 0x0003e2000c101118 */
[----:B0-----:R-:W-:-:S02]  /*1db90*/  ISETP.LT.AND P5, PT, R2, UR6, !P0 ;  /* 0x0000000602007c0c */ /* 0x001fc4000c7a1270 */
[----:B------:R-:W-:Y:S01]  /*1dba0*/  SHF.R.S32.HI R16, RZ, 0x1f, R17 ;  /* 0x0000001fff107819 */ /* 0x000fe20000011411 */
[----:B------:R-:W-:Y:S01]  /*1dbb0*/  IMAD.X R7, R18, 0x1, R23, P1 ;  /* 0x0000000112077824 */ /* 0x000fe200008e0617 */
[C---:B------:R-:W-:Y:S02]  /*1dbc0*/  IADD3 R14, P6, PT, R17.reuse, R20, RZ ;  /* 0x00000014110e7210 */ /* 0x040fe40007fde0ff */
[----:B------:R-:W-:Y:S01]  /*1dbd0*/  PRMT R27, R40, 0x7771, RZ ;  /* 0x00007771281b7816 */ /* 0x000fe200000000ff */
[----:B------:R-:W-:Y:S01]  /*1dbe0*/  VIADD R19, R17, UR9 ;  /* 0x0000000911137c36 */ /* 0x000fe20008000000 */
[----:B------:R-:W-:Y:S01]  /*1dbf0*/  ISETP.GE.AND P1, PT, R15, UR5, PT ;  /* 0x000000050f007c0c */ /* 0x000fe2000bf26270 */
[----:B------:R-:W0:Y:S01]  /*1dc00*/  LDCU UR5, c[0x0][0x398] ;  /* 0x00007300ff0577ac */ /* 0x000e220008000800 */
[----:B------:R-:W-:Y:S01]  /*1dc10*/  IMAD.X R15, R16, 0x1, R21, P6 ;  /* 0x00000001100f7824 */ /* 0x000fe200030e0615 */
[----:B-1----:R-:W-:Y:S01]  /*1dc20*/  PRMT R25, R8, 0x7772, RZ ;  /* 0x0000777208197816 */ /* 0x002fe200000000ff */
[----:B------:R1:W-:Y:S01]  /*1dc30*/  @P4 STG.E.U8 desc[UR24][R6.64], R27 ;  /* 0x0000001b06004986 */ /* 0x0003e2000c101118 */
[----:B--2---:R-:W-:Y:S01]  /*1dc40*/  ISETP.LT.AND P4, PT, R3, UR4, !P0 ;  /* 0x0000000403007c0c */ /* 0x004fe2000c781270 */
[----:B------:R-:W2:Y:S02]  /*1dc50*/  LDCU UR4, c[0x0][0x398] ;  /* 0x00007300ff0477ac */ /* 0x000ea40008000800 */
[----:B------:R4:W-:Y:S01]  /*1dc60*/  @P5 STG.E.U8 desc[UR24][R14.64], R25 ;  /* 0x000000190e005986 */ /* 0x0009e2000c101118 */
[----:B---3--:R-:W-:Y:S01]  /*1dc70*/  ISETP.LT.AND P5, PT, R2, UR10, !P2 ;  /* 0x0000000a02007c0c */ /* 0x008fe2000d7a1270 */
[----:B------:R-:W-:Y:S01]  /*1dc80*/  VIADD R13, R0, 0x76 ;  /* 0x00000076000d7836 */ /* 0x000fe20000000000 */
[----:B------:R-:W-:Y:S01]  /*1dc90*/  IADD3 R4, P0, PT, R17, R22, RZ ;  /* 0x0000001611047210 */ /* 0x000fe20007f1e0ff */
[----:B------:R-:W3:Y:S01]  /*1dca0*/  LDCU UR6, c[0x0][0x398] ;  /* 0x00007300ff0677ac */ /* 0x000ee20008000800 */
[----:B------:R-:W-:-:S02]  /*1dcb0*/  SHF.R.S32.HI R18, RZ, 0x1f, R19 ;  /* 0x0000001fff127819 */ /* 0x000fc40000011413 */
[----:B------:R-:W-:Y:S01]  /*1dcc0*/  IADD3 R12, P6, PT, R19, R20, RZ ;  /* 0x00000014130c7210 */ /* 0x000fe20007fde0ff */
[----:B------:R-:W-:Y:S01]  /*1dcd0*/  IMAD.X R5, R16, 0x1, R23, P0 ;  /* 0x0000000110057824 */ /* 0x000fe200000e0617 */
[----:B-1----:R-:W-:Y:S01]  /*1dce0*/  PRMT R27, R40, 0x7772, RZ ;  /* 0x00007772281b7816 */ /* 0x002fe200000000ff */
[----:B------:R-:W1:Y:S01]  /*1dcf0*/  LDCU UR10, c[0x0][0x398] ;  /* 0x00007300ff0a77ac */ /* 0x000e620008000800 */
[----:B------:R-:W-:Y:S01]  /*1dd00*/  ISETP.GE.AND P0, PT, R13, UR13, PT ;  /* 0x0000000d0d007c0c */ /* 0x000fe2000bf06270 */
[----:B------:R-:W-:Y:S01]  /*1dd10*/  IMAD.X R13, R18, 0x1, R21, P6 ;  /* 0x00000001120d7824 */ /* 0x000fe200030e0615 */
[----:B----4-:R-:W-:Y:S02]  /*1dd20*/  PRMT R25, R8, 0x7773, RZ ;  /* 0x0000777308197816 */ /* 0x010fe400000000ff */
[----:B0-----:R-:W-:Y:S01]  /*1dd30*/  ISETP.LT.AND P2, PT, R3, UR5, !P2 ;  /* 0x0000000503007c0c */ /* 0x001fe2000d741270 */
[----:B------:R-:W0:Y:S01]  /*1dd40*/  LDCU UR5, c[0x0][0x398] ;  /* 0x00007300ff0577ac */ /* 0x000e220008000800 */
[----:B------:R4:W-:Y:S01]  /*1dd50*/  @P4 STG.E.U8 desc[UR24][R4.64], R27 ;  /* 0x0000001b04004986 */ /* 0x0009e2000c101118 */
[C---:B------:R-:W-:Y:S01]  /*1dd60*/  VIADD R17, R19.reuse, UR9 ;  /* 0x0000000913117c36 */ /* 0x040fe20008000000 */
[----:B------:R-:W-:-:S02]  /*1dd70*/  IADD3 R6, P4, PT, R19, R22, RZ ;  /* 0x0000001613067210 */ /* 0x000fc40007f9e0ff */
[----:B------:R1:W-:Y:S01]  /*1dd80*/  @P5 STG.E.U8 desc[UR24][R12.64], R25 ;  /* 0x000000190c005986 */ /* 0x0003e2000c101118 */
[----:B--2---:R-:W-:Y:S01]  /*1dd90*/  ISETP.LT.AND P5, PT, R2, UR4, !P3 ;  /* 0x0000000402007c0c */ /* 0x004fe2000dfa1270 */
[----:B------:R-:W-:Y:S01]  /*1dda0*/  VIADD R15, R0, 0x77 ;  /* 0x00000077000f7836 */ /* 0x000fe20000000000 */
[----:B------:R-:W-:Y:S02]  /*1ddb0*/  SHF.R.S32.HI R8, RZ, 0x1f, R17 ;  /* 0x0000001fff087819 */ /* 0x000fe40000011411 */
[----:B------:R-:W-:Y:S01]  /*1ddc0*/  IADD3 R14, P6, PT, R17, R20, RZ ;  /* 0x00000014110e7210 */ /* 0x000fe20007fde0ff */
[----:B------:R-:W-:Y:S01]  /*1ddd0*/  IMAD.X R7, R18, 0x1, R23, P4 ;  /* 0x0000000112077824 */ /* 0x000fe200020e0617 */
[----:B------:R-:W-:Y:S01]  /*1dde0*/  ISETP.GE.AND P4, PT, R15, UR11, PT ;  /* 0x0000000b0f007c0c */ /* 0x000fe2000bf86270 */
[----:B------:R-:W2:Y:S01]  /*1ddf0*/  LDCU UR4, c[0x0][0x398] ;  /* 0x00007300ff0477ac */ /* 0x000ea20008000800 */
[----:B----4-:R-:W-:Y:S01]  /*1de00*/  PRMT R27, R40, 0x7773, RZ ;  /* 0x00007773281b7816 */ /* 0x010fe200000000ff */
[----:B------:R-:W-:Y:S01]  /*1de10*/  IMAD.X R15, R8, 0x1, R21, P6 ;  /* 0x00000001080f7824 */ /* 0x000fe200030e0615 */
[----:B-1----:R-:W-:Y:S01]  /*1de20*/  PRMT R25, R9, 0x7770, RZ ;  /* 0x0000777009197816 */ /* 0x002fe200000000ff */
[----:B------:R-:W-:-:S02]  /*1de30*/  VIADD R19, R17, UR9 ;  /* 0x0000000911137c36 */ /* 0x000fc40008000000 */
[----:B------:R1:W-:Y:S01]  /*1de40*/  @P2 STG.E.U8 desc[UR24][R6.64], R27 ;  /* 0x0000001b06002986 */ /* 0x0003e2000c101118 */
[----:B---3--:R-:W-:Y:S01]  /*1de50*/  ISETP.LT.AND P3, PT, R3, UR6, !P3 ;  /* 0x0000000603007c0c */ /* 0x008fe2000df61270 */
[----:B------:R-:W3:Y:S01]  /*1de60*/  LDCU UR6, c[0x0][0x398] ;  /* 0x00007300ff0677ac */ /* 0x000ee20008000800 */
[----:B0-----:R-:W-:Y:S01]  /*1de70*/  ISETP.LT.AND P2, PT, R2, UR5, !P1 ;  /* 0x0000000502007c0c */ /* 0x001fe2000cf41270 */
[----:B------:R0:W-:Y:S01]  /*1de80*/  @P5 STG.E.U8 desc[UR24][R14.64], R25 ;  /* 0x000000190e005986 */ /* 0x0001e2000c101118 */
[----:B------:R-:W-:Y:S01]  /*1de90*/  IADD3 R4, P5, PT, R17, R22, RZ ;  /* 0x0000001611047210 */ /* 0x000fe20007fbe0ff */
[----:B------:R-:W-:Y:S01]  /*1dea0*/  VIADD R13, R0, 0x78 ;  /* 0x00000078000d7836 */ /* 0x000fe20000000000 */
[----:B------:R-:W-:Y:S01]  /*1deb0*/  SHF.R.S32.HI R16, RZ, 0x1f, R19 ;  /* 0x0000001fff107819 */ /* 0x000fe20000011413 */
[----:B------:R-:W4:Y:S01]  /*1dec0*/  LDCU UR5, c[0x0][0x398] ;  /* 0x00007300ff0577ac */ /* 0x000f220008000800 */
[----:B------:R-:W-:Y:S01]  /*1ded0*/  IADD3 R12, P6, PT, R19, R20, RZ ;  /* 0x00000014130c7210 */ /* 0x000fe20007fde0ff */
[----:B------:R-:W-:Y:S01]  /*1dee0*/  IMAD.X R5, R8, 0x1, R23, P5 ;  /* 0x0000000108057824 */ /* 0x000fe200028e0617 */
[----:B------:R-:W-:Y:S01]  /*1def0*/  ISETP.GE.AND P5, PT, R13, UR7, PT ;  /* 0x000000070d007c0c */ /* 0x000fe2000bfa6270 */
[----:B------:R-:W4:Y:S01]  /*1df00*/  LDCU UR11, c[0x0][0x398] ;  /* 0x00007300ff0b77ac */ /* 0x000f220008000800 */
[----:B-1----:R-:W-:Y:S01]  /*1df10*/  PRMT R27, R41, 0x7770, RZ ;  /* 0x00007770291b7816 */ /* 0x002fe200000000ff */
[----:B------:R-:W-:Y:S01]  /*1df20*/  IMAD.X R13, R16, 0x1, R21, P6 ;  /* 0x00000001100d7824 */ /* 0x000fe200030e0615 */
[----:B0-----:R-:W-:Y:S01]  /*1df30*/  PRMT R25, R9, 0x7771, RZ ;  /* 0x0000777109197816 */ /* 0x001fe200000000ff */
[----:B------:R-:W-:-:S02]  /*1df40*/  VIADD R17, R19, UR9 ;  /* 0x0000000913117c36 */ /* 0x000fc40008000000 */
[----:B------:R0:W-:Y:S01]  /*1df50*/  @P3 STG.E.U8 desc[UR24][R4.64], R27 ;  /* 0x0000001b04003986 */ /* 0x0001e2000c101118 */
[----:B------:R-:W-:Y:S01]  /*1df60*/  VIADD R15, R0, 0x79 ;  /* 0x00000079000f7836 */ /* 0x000fe20000000000 */
[----:B------:R-:W1:Y:S02]  /*1df70*/  LDCU UR7, c[0x0][0x398] ;  /* 0x00007300ff0777ac */ /* 0x000e640008000800 */
[----:B------:R1:W-:Y:S01]  /*1df80*/  @P2 STG.E.U8 desc[UR24][R12.64], R25 ;  /* 0x000000190c002986 */ /* 0x0003e2000c101118 */
[----:B--2---:R-:W-:Y:S01]  /*1df90*/  ISETP.LT.AND P2, PT, R3, UR4, !P1 ;  /* 0x0000000403007c0c */ /* 0x004fe2000cf41270 */
[----:B------:R-:W2:Y:S01]  /*1dfa0*/  LDCU UR4, c[0x0][0x398] ;  /* 0x00007300ff0477ac */ /* 0x000ea20008000800 */
[----:B---3--:R-:W-:Y:S02]  /*1dfb0*/  ISETP.LT.AND P3, PT, R2, UR6, !P0 ;  /* 0x0000000602007c0c */ /* 0x008fe4000c761270 */
[----:B------:R-:W-:Y:S01]  /*1dfc0*/  IADD3 R6, P1, PT, R19, R22, RZ ;  /* 0x0000001613067210 */ /* 0x000fe20007f3e0ff */
[----:B------:R-:W3:Y:S01]  /*1dfd0*/  LDCU UR6, c[0x0][0x398] ;  /* 0x00007300ff0677ac */ /* 0x000ee20008000800 */
[----:B------:R-:W-:-:S02]  /*1dfe0*/  SHF.R.S32.HI R8, RZ, 0x1f, R17 ;  /* 0x0000001fff087819 */ /* 0x000fc40000011411 */
[----:B------:R-:W-:Y:S01]  /*1dff0*/  IADD3 R14, P6, PT, R17, R20, RZ ;  /* 0x00000014110e7210 */ /* 0x000fe20007fde0ff */
[----:B------:R-:W-:Y:S01]  /*1e000*/  IMAD.X R7, R16, 0x1, R23, P1 ;  /* 0x0000000110077824 */ /* 0x000fe200008e0617 */
[----:B0-----:R-:W-:Y:S02]  /*1e010*/  PRMT R27, R41, 0x7771, RZ ;  /* 0x00007771291b7816 */ /* 0x001fe400000000ff */
[----:B------:R-:W-:Y:S01]  /*1e020*/  ISETP.GE.AND P1, PT, R15, UR17, PT ;  /* 0x000000110f007c0c */ /* 0x000fe2000bf26270 */
[----:B------:R-:W-:Y:S01]  /*1e030*/  IMAD.X R15, R8, 0x1, R21, P6 ;  /* 0x00000001080f7824 */ /* 0x000fe200030e0615 */
[----:B----4-:R-:W-:Y:S01]  /*1e040*/  ISETP.LT.AND P0, PT, R3, UR5, !P0 ;  /* 0x0000000503007c0c */ /* 0x010fe2000c701270 */
[----:B------:R-:W0:Y:S01]  /*1e050*/  LDCU UR5, c[0x0][0x398] ;  /* 0x00007300ff0577ac */ /* 0x000e220008000800 */
[----:B-1----:R-:W-:Y:S01]  /*1e060*/  PRMT R25, R9, 0x7772, RZ ;  /* 0x0000777209197816 */ /* 0x002fe200000000ff */
[----:B------:R-:W-:Y:S01]  /*1e070*/  @P2 STG.E.U8 desc[UR24][R6.64], R27 ;  /* 0x0000001b06002986 */ /* 0x000fe2000c101118 */
        /* <DEDUP_REMOVED lines=8> */
[----:B------:R-:W-:Y:S01]  /*1e100*/  PRMT R17, R41, 0x7772, RZ ;  /* 0x0000777229117816 */ /* 0x000fe200000000ff */
[----:B------:R-:W2:Y:S01]  /*1e110*/  LDCU UR4, c[0x0][0x398] ;  /* 0x00007300ff0477ac */ /* 0x000ea20008000800 */
[----:B------:R-:W-:Y:S01]  /*1e120*/  ISETP.GE.AND P2, PT, R13, UR15, PT ;  /* 0x0000000f0d007c0c */ /* 0x000fe2000bf46270 */
[----:B------:R-:W-:Y:S01]  /*1e130*/  IMAD.X R13, R16, 0x1, R21, P6 ;  /* 0x00000001100d7824 */ /* 0x000fe200030e0615 */
[----:B-1----:R-:W-:Y:S01]  /*1e140*/  PRMT R15, R9, 0x7773, RZ ;  /* 0x00007773090f7816 */ /* 0x002fe200000000ff */
[----:B------:R-:W-:Y:S01]  /*1e150*/  VIADD R9, R19, UR9 ;  /* 0x0000000913097c36 */ /* 0x000fe20008000000 */
[----:B---3--:R-:W-:Y:S01]  /*1e160*/  ISETP.LT.AND P4, PT, R3, UR6, !P4 ;  /* 0x0000000603007c0c */ /* 0x008fe2000e781270 */
[----:B------:R1:W-:Y:S01]  /*1e170*/  @P0 STG.E.U8 desc[UR24][R4.64], R17 ;  /* 0x0000001104000986 */ /* 0x0003e2000c101118 */
[----:B------:R-:W3:Y:S01]  /*1e180*/  LDCU UR6, c[0x0][0x398] ;  /* 0x00007300ff0677ac */ /* 0x000ee20008000800 */
[----:B0-----:R-:W-:-:S02]  /*1e190*/  ISETP.LT.AND P0, PT, R2, UR5, !P5 ;  /* 0x0000000502007c0c */ /* 0x001fc4000ef01270 */
[----:B------:R0:W-:Y:S01]  /*1e1a0*/  @P3 STG.E.U8 desc[UR24][R12.64], R15 ;  /* 0x0000000f0c003986 */ /* 0x0001e2000c101118 */
[----:B------:R-:W-:Y:S01]  /*1e1b0*/  IADD3 R6, P3, PT, R19, R22, RZ ;  /* 0x0000001613067210 */ /* 0x000fe20007f7e0ff */
[----:B------:R-:W-:Y:S01]  /*1e1c0*/  VIADD R8, R0, 0x7b ;  /* 0x0000007b00087836 */ /* 0x000fe20000000000 */
[----:B------:R-:W-:Y:S01]  /*1e1d0*/  SHF.R.S32.HI R14, RZ, 0x1f, R9 ;  /* 0x0000001fff0e7819 */ /* 0x000fe20000011409 */
[----:B------:R-:W4:Y:S01]  /*1e1e0*/  LDCU UR5, c[0x0][0x398] ;  /* 0x00007300ff0577ac */ /* 0x000f220008000800 */
[----:B-1----:R-:W-:Y:S01]  /*1e1f0*/  IADD3 R4, P6, PT, R9, R20, RZ ;  /* 0x0000001409047210 */ /* 0x002fe20007fde0ff */
[----:B------:R-:W-:Y:S01]  /*1e200*/  IMAD.X R7, R16, 0x1, R23, P3 ;  /* 0x0000000110077824 */ /* 0x000fe200018e0617 */
[----:B------:R-:W-:Y:S02]  /*1e210*/  PRMT R41, R41, 0x7773, RZ ;  /* 0x0000777329297816 */ /* 0x000fe400000000ff */
[----:B0-----:R-:W-:Y:S01]  /*1e220*/  PRMT R15, R10, 0x7770, RZ ;  /* 0x000077700a0f7816 */ /* 0x001fe200000000ff */
[----:B------:R-:W-:Y:S01]  /*1e230*/  IMAD.X R5, R14, 0x1, R21, P6 ;  /* 0x000000010e057824 */ /* 0x000fe200030e0615 */
[----:B------:R-:W-:Y:S01]  /*1e240*/  ISETP.GE.AND P3, PT, R8, UR21, PT ;  /* 0x0000001508007c0c */ /* 0x000fe2000bf66270 */
[----:B------:R0:W-:Y:S01]  /*1e250*/  @P4 STG.E.U8 desc[UR24][R6.64], R41 ;  /* 0x0000002906004986 */ /* 0x0001e2000c101118 */
[----:B------:R-:W-:Y:S01]  /*1e260*/  VIADD R12, R0, 0x7c ;  /* 0x0000007c000c7836 */ /* 0x000fe20000000000 */
[----:B--2---:R-:W-:Y:S01]  /*1e270*/  ISETP.LT.AND P5, PT, R3, UR4, !P5 ;  /* 0x0000000403007c0c */ /* 0x004fe2000efa1270 */
[C---:B------:R-:W-:Y:S01]  /*1e280*/  VIADD R13, R9.reuse, UR9 ;  /* 0x00000009090d7c36 */ /* 0x040fe20008000000 */
[----:B------:R1:W-:Y:S01]  /*1e290*/  @P0 STG.E.U8 desc[UR24][R4.64], R15 ;  /* 0x0000000f04000986 */ /* 0x0003e2000c101118 */
[----:B------:R-:W-:Y:S01]  /*1e2a0*/  IADD3 R8, P0, PT, R9, R22, RZ ;  /* 0x0000001609087210 */ /* 0x000fe20007f1e0ff */
[----:B------:R-:W2:Y:S01]  /*1e2b0*/  LDCU UR4, c[0x0][0x398] ;  /* 0x00007300ff0477ac */ /* 0x000ea20008000800 */
[----:B---3--:R-:W-:-:S02]  /*1e2c0*/  ISETP.LT.AND P6, PT, R2, UR6, !P1 ;  /* 0x0000000602007c0c */ /* 0x008fc4000cfc1270 */
[----:B------:R-:W-:Y:S01]  /*1e2d0*/  ISETP.GE.AND P4, PT, R12, UR19, PT ;  /* 0x000000130c007c0c */ /* 0x000fe2000bf86270 */
[----:B------:R-:W-:Y:S01]  /*1e2e0*/  IMAD.X R9, R14, 0x1, R23, P0 ;  /* 0x000000010e097824 */ /* 0x000fe200000e0617 */
[----:B------:R-:W-:Y:S01]  /*1e2f0*/  SHF.R.S32.HI R12, RZ, 0x1f, R13 ;  /* 0x0000001fff0c7819 */ /* 0x000fe2000001140d */
[----:B------:R-:W3:Y:S01]  /*1e300*/  LDCU UR6, c[0x0][0x398] ;  /* 0x00007300ff0677ac */ /* 0x000ee20008000800 */
[----:B0-----:R-:W-:Y:S02]  /*1e310*/  IADD3 R6, P0, PT, R13, R20, RZ ;  /* 0x000000140d067210 */ /* 0x001fe40007f1e0ff */
[----:B------:R-:W-:Y:S01]  /*1e320*/  PRMT R17, R42, 0x7770, RZ ;  /* 0x000077702a117816 */ /* 0x000fe200000000ff */
[----:B-1----:R-:W-:Y:S01]  /*1e330*/  VIADD R4, R0, 0x7d ;  /* 0x0000007d00047836 */ /* 0x002fe20000000000 */
[----:B------:R-:W-:Y:S01]  /*1e340*/  PRMT R15, R10, 0x7771, RZ ;  /* 0x000077710a0f7816 */ /* 0x000fe200000000ff */
[----:B------:R-:W-:Y:S01]  /*1e350*/  IMAD.X R7, R12, 0x1, R21, P0 ;  /* 0x000000010c077824 */ /* 0x000fe200000e0615 */
[----:B----4-:R-:W-:Y:S01]  /*1e360*/  ISETP.LT.AND P1, PT, R3, UR5, !P1 ;  /* 0x0000000503007c0c */ /* 0x010fe2000cf21270 */
[----:B------:R0:W-:Y:S01]  /*1e370*/  @P5 STG.E.U8 desc[UR24][R8.64], R17 ;  /* 0x0000001108005986 */ /* 0x0001e2000c101118 */
[----:B------:R-:W-:Y:S01]  /*1e380*/  ISETP.GE.AND P0, PT, R4, UR27, PT ;  /* 0x0000001b04007c0c */ /* 0x000fe2000bf06270 */
[----:B------:R-:W1:Y:S02]  /*1e390*/  LDCU UR5, c[0x0][0x398] ;  /* 0x00007300ff0577ac */ /* 0x000e640008000800 */
[----:B------:R4:W-:Y:S01]  /*1e3a0*/  @P6 STG.E.U8 desc[UR24][R6.64], R15 ;  /* 0x0000000f06006986 */ /* 0x0009e2000c101118 */
[C---:B------:R-:W-:Y:S01]  /*1e3b0*/  IADD3 R4, P6, PT, R13.reuse, R22, RZ ;  /* 0x000000160d047210 */ /* 0x040fe20007fde0ff */
[----:B------:R-:W-:Y:S01]  /*1e3c0*/  VIADD R13, R13, UR9 ;  /* 0x000000090d0d7c36 */ /* 0x000fe20008000000 */
[----:B--2---:R-:W-:Y:S01]  /*1e3d0*/  ISETP.LT.AND P5, PT, R2, UR4, !P2 ;  /* 0x0000000402007c0c */ /* 0x004fe2000d7a1270 */
[----:B------:R-:W2:Y:S02]  /*1e3e0*/  LDCU UR4, c[0x0][0x398] ;  /* 0x00007300ff0477ac */ /* 0x000ea40008000800 */
[----:B------:R-:W-:Y:S01]  /*1e3f0*/  IMAD.X R5, R12, 0x1, R23, P6 ;  /* 0x000000010c057824 */ /* 0x000fe200030e0617 */
[----:B------:R-:W-:-:S02]  /*1e400*/  SHF.R.S32.HI R12, RZ, 0x1f, R13 ;  /* 0x0000001fff0c7819 */ /* 0x000fc4000001140d */
[C---:B0-----:R-:W-:Y:S02]  /*1e410*/  IADD3 R8, P6, PT, R13.reuse, R20, RZ ;  /* 0x000000140d087210 */ /* 0x041fe40007fde0ff */
[----:B------:R-:W-:Y:S02]  /*1e420*/  PRMT R17, R42, 0x7771, RZ ;  /* 0x000077712a117816 */ /* 0x000fe400000000ff */
[----:B----4-:R-:W-:Y:S01]  /*1e430*/  PRMT R15, R10, 0x7772, RZ ;  /* 0x000077720a0f7816 */ /* 0x010fe200000000ff */
[----:B------:R-:W-:Y:S01]  /*1e440*/  IMAD.X R9, R12, 0x1, R21, P6 ;  /* 0x000000010c097824 */ /* 0x000fe200030e0615 */
[C---:B------:R-:W-:Y:S01]  /*1e450*/  IADD3 R6, P6, PT, R13.reuse, R22, RZ ;  /* 0x000000160d067210 */ /* 0x040fe20007fde0ff */
[----:B------:R-:W-:Y:S01]  /*1e460*/  VIADD R13, R13, UR9 ;  /* 0x000000090d0d7c36 */ /* 0x000fe20008000000 */
[----:B------:R0:W-:Y:S01]  /*1e470*/  @P1 STG.E.U8 desc[UR24][R4.64], R17 ;  /* 0x0000001104001986 */ /* 0x0001e2000c101118 */
[----:B---3--:R-:W-:Y:S01]  /*1e480*/  ISETP.LT.AND P2, PT, R3, UR6, !P2 ;  /* 0x0000000603007c0c */ /* 0x008fe2000d741270 */
[----:B------:R-:W3:Y:S02]  /*1e490*/  LDCU UR6, c[0x0][0x398] ;  /* 0x00007300ff0677ac */ /* 0x000ee40008000800 */
[----:B------:R4:W-:Y:S01]  /*1e4a0*/  @P5 STG.E.U8 desc[UR24][R8.64], R15 ;  /* 0x0000000f08005986 */ /* 0x0009e2000c101118 */
[----:B-1----:R-:W-:Y:S01]  /*1e4b0*/  ISETP.LT.AND P5, PT, R2, UR5, !P3 ;  /* 0x0000000502007c0c */ /* 0x002fe2000dfa1270 */
[----:B------:R-:W-:Y:S01]  /*1e4c0*/  IMAD.X R7, R12, 0x1, R23, P6 ;  /* 0x000000010c077824 */ /* 0x000fe200030e0617 */
[----:B------:R-:W1:Y:S01]  /*1e4d0*/  LDCU UR5, c[0x0][0x398] ;  /* 0x00007300ff0577ac */ /* 0x000e620008000800 */
[----:B------:R-:W-:-:S02]  /*1e4e0*/  SHF.R.S32.HI R12, RZ, 0x1f, R13 ;  /* 0x0000001fff0c7819 */ /* 0x000fc4000001140d */
[----:B0-----:R-:W-:Y:S02]  /*1e4f0*/  IADD3 R4, P6, PT, R13, R20, RZ ;  /* 0x000000140d047210 */ /* 0x001fe40007fde0ff */
[----:B--2---:R-:W-:Y:S01]  /*1e500*/  ISETP.LT.AND P3, PT, R3, UR4, !P3 ;  /* 0x0000000403007c0c */ /* 0x004fe2000df61270 */
[----:B------:R-:W-:Y:S01]  /*1e510*/  VIADD R14, R0, 0x7e ;  /* 0x0000007e000e7836 */ /* 0x000fe20000000000 */
[----:B------:R-:W-:Y:S01]  /*1e520*/  PRMT R17, R42, 0x7772, RZ ;  /* 0x000077722a117816 */ /* 0x000fe200000000ff */
[----:B------:R-:W-:Y:S01]  /*1e530*/  IMAD.X R5, R12, 0x1, R21, P6 ;  /* 0x000000010c057824 */ /* 0x000fe200030e0615 */
[C---:B----4-:R-:W-:Y:S01]  /*1e540*/  IADD3 R8, P6, PT, R13.reuse, R22, RZ ;  /* 0x000000160d087210 */ /* 0x050fe20007fde0ff */
[----:B------:R-:W-:Y:S01]  /*1e550*/  VIADD R0, R0, 0x7f ;  /* 0x0000007f00007836 */ /* 0x000fe20000000000 */
[----:B------:R-:W-:Y:S01]  /*1e560*/  PRMT R15, R10, 0x7773, RZ ;  /* 0x000077730a0f7816 */ /* 0x000fe200000000ff */
[----:B------:R-:W-:Y:S01]  /*1e570*/  VIADD R13, R13, UR9 ;  /* 0x000000090d0d7c36 */ /* 0x000fe20008000000 */
[----:B------:R-:W-:Y:S01]  /*1e580*/  PRMT R27, R42, 0x7773, RZ ;  /* 0x000077732a1b7816 */ /* 0x000fe200000000ff */
[----:B------:R-:W-:Y:S01]  /*1e590*/  IMAD.X R9, R12, 0x1, R23, P6 ;  /* 0x000000010c097824 */ /* 0x000fe200030e0617 */
[----:B------:R0:W-:Y:S01]  /*1e5a0*/  @P2 STG.E.U8 desc[UR24][R6.64], R17 ;  /* 0x0000001106002986 */ /* 0x0001e2000c101118 */
[----:B------:R-:W-:Y:S01]  /*1e5b0*/  ISETP.GE.AND P2, PT, R0, UR29, PT ;  /* 0x0000001d00007c0c */ /* 0x000fe2000bf46270 */
[----:B------:R-:W2:Y:S02]  /*1e5c0*/  LDCU UR4, c[0x0][0x398] ;  /* 0x00007300ff0477ac */ /* 0x000ea40008000800 */
[----:B------:R4:W-:Y:S01]  /*1e5d0*/  @P5 STG.E.U8 desc[UR24][R4.64], R15 ;  /* 0x0000000f04005986 */ /* 0x0009e2000c101118 */
[----:B---3--:R-:W-:Y:S01]  /*1e5e0*/  ISETP.LT.AND P5, PT, R2, UR6, !P4 ;  /* 0x0000000602007c0c */ /* 0x008fe2000e7a1270 */
[----:B------:R-:W3:Y:S01]  /*1e5f0*/  LDCU UR6, c[0x0][0x398] ;  /* 0x00007300ff0677ac */ /* 0x000ee20008000800 */
[----:B-1----:R-:W-:Y:S01]  /*1e600*/  ISETP.LT.AND P4, PT, R3, UR5, !P4 ;  /* 0x0000000503007c0c */ /* 0x002fe2000e781270 */
[----:B------:R1:W-:Y:S01]  /*1e610*/  @P3 STG.E.U8 desc[UR24][R8.64], R27 ;  /* 0x0000001b08003986 */ /* 0x0003e2000c101118 */
[----:B------:R-:W-:Y:S01]  /*1e620*/  SHF.R.S32.HI R0, RZ, 0x1f, R13 ;  /* 0x0000001fff007819 */ /* 0x000fe2000001140d */
[----:B------:R-:W1:Y:S01]  /*1e630*/  LDCU UR5, c[0x0][0x398] ;  /* 0x00007300ff0577ac */ /* 0x000e620008000800 */
[----:B0-----:R-:W-:-:S02]  /*1e640*/  IADD3 R6, P6, PT, R13, R20, RZ ;  /* 0x000000140d067210 */ /* 0x001fc40007fde0ff */
[C---:B----4-:R-:W-:Y:S01]  /*1e650*/  IADD3 R4, P3, PT, R13.reuse, R22, RZ ;  /* 0x000000160d047210 */ /* 0x050fe20007f7e0ff */
[----:B------:R-:W-:Y:S01]  /*1e660*/  VIADD R13, R13, UR9 ;  /* 0x000000090d0d7c36 */ /* 0x000fe20008000000 */
[----:B------:R-:W-:Y:S01]  /*1e670*/  PRMT R19, R11, 0x7770, RZ ;  /* 0x000077700b137816 */ /* 0x000fe200000000ff */
[C---:B------:R-:W-:Y:S02]  /*1e680*/  IMAD.X R7, R0.reuse, 0x1, R21, P6 ;  /* 0x0000000100077824 */ /* 0x040fe400030e0615 */
[----:B------:R-:W-:Y:S01]  /*1e690*/  VIADD R17, R13, UR9 ;  /* 0x000000090d117c36 */ /* 0x000fe20008000000 */
[----:B------:R-:W-:Y:S01]  /*1e6a0*/  PRMT R25, R43, 0x7770, RZ ;  /* 0x000077702b197816 */ /* 0x000fe200000000ff */
[----:B------:R-:W-:Y:S02]  /*1e6b0*/  IMAD.X R5, R0, 0x1, R23, P3 ;  /* 0x0000000100057824 */ /* 0x000fe400018e0617 */
[----:B------:R-:W-:Y:S01]  /*1e6c0*/  VIADD R15, R17, UR9 ;  /* 0x00000009110f7c36 */ /* 0x000fe20008000000 */
[----:B------:R0:W-:Y:S01]  /*1e6d0*/  @P5 STG.E.U8 desc[UR24][R6.64], R19 ;  /* 0x0000001306005986 */ /* 0x0001e2000c101118 */
[----:B------:R-:W-:-:S03]  /*1e6e0*/  SHF.R.S32.HI R0, RZ, 0x1f, R13 ;  /* 0x0000001fff007819 */ /* 0x000fc6000001140d */
[----:B------:R4:W-:Y:S01]  /*1e6f0*/  @P4 STG.E.U8 desc[UR24][R4.64], R25 ;  /* 0x0000001904004986 */ /* 0x0009e2000c101118 */
[----:B------:R-:W-:Y:S02]  /*1e700*/  SHF.R.S32.HI R10, RZ, 0x1f, R15 ;  /* 0x0000001fff0a7819 */ /* 0x000fe4000001140f */
[-C--:B------:R-:W-:Y:S02]  /*1e710*/  IADD3 R12, P4, PT, R15, R20.reuse, RZ ;  /* 0x000000140f0c7210 */ /* 0x080fe40007f9e0ff */
[C---:B-1----:R-:W-:Y:S02]  /*1e720*/  IADD3 R8, P3, PT, R13.reuse, R20, RZ ;  /* 0x000000140d087210 */ /* 0x042fe40007f7e0ff */
[----:B0-----:R-:W-:Y:S01]  /*1e730*/  IADD3 R6, P6, PT, R13, R22, RZ ;  /* 0x000000160d067210 */ /* 0x001fe20007fde0ff */
[--C-:B------:R-:W-:Y:S01]  /*1e740*/  IMAD.X R13, R10, 0x1, R21.reuse, P4 ;  /* 0x000000010a0d7824 */ /* 0x100fe200020e0615 */
[----:B------:R-:W-:Y:S01]  /*1e750*/  ISETP.GE.AND P1, PT, R14, UR23, PT ;  /* 0x000000170e007c0c */ /* 0x000fe2000bf26270 */
[----:B------:R-:W-:Y:S01]  /*1e760*/  IMAD.X R9, R0, 0x1, R21, P3 ;  /* 0x0000000100097824 */ /* 0x000fe200018e0615 */
[----:B------:R-:W-:-:S02]  /*1e770*/  IADD3 R20, P4, PT, R17, R20, RZ ;  /* 0x0000001411147210 */ /* 0x000fc40007f9e0ff */
[----:B----4-:R-:W-:Y:S01]  /*1e780*/  SHF.R.S32.HI R4, RZ, 0x1f, R17 ;  /* 0x0000001fff047819 */ /* 0x010fe20000011411 */
[----:B------:R-:W-:Y:S01]  /*1e790*/  IMAD.X R7, R0, 0x1, R23, P6 ;  /* 0x0000000100077824 */ /* 0x000fe200030e0617 */
[----:B------:R-:W-:Y:S02]  /*1e7a0*/  ISETP.LT.AND P5, PT, R2, UR7, !P0 ;  /* 0x0000000702007c0c */ /* 0x000fe4000c7a1270 */
[----:B------:R-:W-:Y:S02]  /*1e7b0*/  IADD3 R14, P3, PT, R15, R22, RZ ;  /* 0x000000160f0e7210 */ /* 0x000fe40007f7e0ff */
[C---:B--2---:R-:W-:Y:S01]  /*1e7c0*/  ISETP.LT.AND P0, PT, R3.reuse, UR4, !P0 ;  /* 0x0000000403007c0c */ /* 0x044fe2000c701270 */
[----:B------:R-:W-:Y:S01]  /*1e7d0*/  IMAD.X R21, R4, 0x1, R21, P4 ;  /* 0x0000000104157824 */ /* 0x000fe200020e0615 */
[----:B------:R-:W-:Y:S02]  /*1e7e0*/  ISETP.LT.AND P6, PT, R2, UR10, !P1 ;  /* 0x0000000a02007c0c */ /* 0x000fe4000cfc1270 */
[----:B------:R-:W-:Y:S01]  /*1e7f0*/  ISETP.LT.AND P1, PT, R3, UR5, !P1 ;  /* 0x0000000503007c0c */ /* 0x000fe2000cf21270 */
[----:B------:R-:W-:Y:S01]  /*1e800*/  IMAD.X R15, R10, 0x1, R23, P3 ;  /* 0x000000010a0f7824 */ /* 0x000fe200018e0617 */
[----:B---3--:R-:W-:-:S02]  /*1e810*/  ISETP.LT.AND P4, PT, R2, UR6, !P2 ;  /* 0x0000000602007c0c */ /* 0x008fc4000d781270 */
[----:B------:R-:W-:Y:S02]  /*1e820*/  ISETP.LT.AND P2, PT, R3, UR11, !P2 ;  /* 0x0000000b03007c0c */ /* 0x000fe4000d741270 */
[----:B------:R-:W-:Y:S02]  /*1e830*/  IADD3 R22, P3, PT, R17, R22, RZ ;  /* 0x0000001611167210 */ /* 0x000fe40007f7e0ff */
[C---:B------:R-:W-:Y:S02]  /*1e840*/  PRMT R3, R11.reuse, 0x7773, RZ ;  /* 0x000077730b037816 */ /* 0x040fe400000000ff */
[C---:B------:R-:W-:Y:S02]  /*1e850*/  PRMT R5, R11.reuse, 0x7772, RZ ;  /* 0x000077720b057816 */ /* 0x040fe400000000ff */
[----:B------:R-:W-:Y:S02]  /*1e860*/  PRMT R11, R11, 0x7771, RZ ;  /* 0x000077710b0b7816 */ /* 0x000fe400000000ff */
[C---:B------:R-:W-:Y:S01]  /*1e870*/  PRMT R19, R43.reuse, 0x7771, RZ ;  /* 0x000077712b137816 */ /* 0x040fe200000000ff */
[----:B------:R-:W-:Y:S01]  /*1e880*/  IMAD.X R23, R4, 0x1, R23, P3 ;  /* 0x0000000104177824 */ /* 0x000fe200018e0617 */
[----:B------:R-:W-:-:S02]  /*1e890*/  PRMT R17, R43, 0x7773, RZ ;  /* 0x000077732b117816 */ /* 0x000fc400000000ff */
[----:B------:R-:W-:Y:S01]  /*1e8a0*/  PRMT R43, R43, 0x7772, RZ ;  /* 0x000077722b2b7816 */ /* 0x000fe200000000ff */
[----:B------:R0:W-:Y:S04]  /*1e8b0*/  @P5 STG.E.U8 desc[UR24][R8.64], R11 ;  /* 0x0000000b08005986 */ /* 0x0001e8000c101118 */
[----:B------:R0:W-:Y:S04]  /*1e8c0*/  @P0 STG.E.U8 desc[UR24][R6.64], R19 ;  /* 0x0000001306000986 */ /* 0x0001e8000c101118 */
[----:B------:R0:W-:Y:S04]  /*1e8d0*/  @P6 STG.E.U8 desc[UR24][R20.64], R5 ;  /* 0x0000000514006986 */ /* 0x0001e8000c101118 */
[----:B------:R0:W-:Y:S04]  /*1e8e0*/  @P1 STG.E.U8 desc[UR24][R22.64], R43 ;  /* 0x0000002b16001986 */ /* 0x0001e8000c101118 */
[----:B------:R0:W-:Y:S04]  /*1e8f0*/  @P4 STG.E.U8 desc[UR24][R12.64], R3 ;  /* 0x000000030c004986 */ /* 0x0001e8000c101118 */
[----:B------:R0:W-:Y:S01]  /*1e900*/  @P2 STG.E.U8 desc[UR24][R14.64], R17 ;  /* 0x000000110e002986 */ /* 0x0001e2000c101118 */
[----:B------:R-:W-:Y:S06]  /*1e910*/  BAR.SYNC.DEFER_BLOCKING 0x0 ;  /* 0x0000000000007b1d */ /* 0x000fec0000010000 */
[----:B------:R-:W-:Y:S05]  /*1e920*/  BRA.U UP0, `(.L_x_13) ;  /* 0x0000000100a07547 */ /* 0x000fea000b800000 */
[----:B------:R-:W1:Y:S01]  /*1e930*/  S2UR UR5, SR_CgaCtaId ;  /* 0x00000000000579c3 */ /* 0x000e620000008800 */
[----:B------:R-:W-:Y:S01]  /*1e940*/  NOP ;  /* 0x0000000000007918 */ /* 0x000fe20000000000 */
[----:B------:R-:W-:Y:S01]  /*1e950*/  UMOV UR4, 0x50 ;  /* 0x0000005000047882 */ /* 0x000fe20000000000 */
[----:B------:R-:W-:Y:S02]  /*1e960*/  IMAD.U32 R0, RZ, RZ, UR8 ;  /* 0x00000008ff007e24 */ /* 0x000fe4000f8e00ff */
[----:B0-----:R-:W-:Y:S02]  /*1e970*/  IMAD.MOV.U32 R3, RZ, RZ, 0xffff ;  /* 0x0000ffffff037424 */ /* 0x001fe400078e00ff */
[----:B------:R-:W-:Y:S01]  /*1e980*/  IMAD.MOV.U32 R7, RZ, RZ, 0x1 ;  /* 0x00000001ff077424 */ /* 0x000fe200078e00ff */
[----:B------:R-:W-:-:S04]  /*1e990*/  LOP3.LUT R0, R0, 0xffff, RZ, 0xc0, !PT ;  /* 0x0000ffff00007812 */ /* 0x000fc800078ec0ff */
[----:B------:R-:W-:-:S05]  /*1e9a0*/  SHF.R.U32.HI R0, RZ, 0x5, R0 ;  /* 0x00000005ff007819 */ /* 0x000fca0000011600 */
[----:B------:R-:W-:Y:S01]  /*1e9b0*/  VIADD R2, R0, 0x10 ;  /* 0x0000001000027836 */ /* 0x000fe20000000000 */
[----:B------:R-:W-:Y:S01]  /*1e9c0*/  SHF.L.U32 R0, R3, R0, RZ ;  /* 0x0000000003007219 */ /* 0x000fe200000006ff */
[----:B-1----:R-:W-:-:S03]  /*1e9d0*/  ULEA UR6, UR5, UR4, 0x18 ;  /* 0x0000000405067291 */ /* 0x002fc6000f8ec0ff */
[----:B------:R-:W-:-:S04]  /*1e9e0*/  SHF.L.U32 R3, R7, R2, RZ ;  /* 0x0000000207037219 */ /* 0x000fc800000006ff */
[----:B------:R-:W-:Y:S02]  /*1e9f0*/  LOP3.LUT R0, R3, R0, RZ, 0xfc, !PT ;  /* 0x0000000003007212 */ /* 0x000fe400078efcff */
[----:B------:R-:W0:Y:S02]  /*1ea00*/  LDS R5, [UR6] ;  /* 0x00000006ff057984 */ /* 0x000e240008000800 */
[C---:B------:R-:W-:Y:S02]  /*1ea10*/  LOP3.LUT R2, R0.reuse, 0xffff, RZ, 0xc0, !PT ;  /* 0x0000ffff00027812 */ /* 0x040fe400078ec0ff */
[----:B0-----:R-:W-:-:S04]  /*1ea20*/  LOP3.LUT R3, R0, 0xffff, R5, 0x80, !PT ;  /* 0x0000ffff00037812 */ /* 0x001fc800078e8005 */
[----:B------:R-:W-:-:S13]  /*1ea30*/  ISETP.NE.AND P0, PT, R3, R2, PT ;  /* 0x000000020300720c */ /* 0x000fda0003f05270 */
[----:B------:R-:W-:Y:S05]  /*1ea40*/  @P0 BRA `(.L_x_14) ;  /* 0x0000000000500947 */ /* 0x000fea0003800000 */
[----:B------:R-:W-:Y:S02]  /*1ea50*/  SHF.R.U32.HI R5, RZ, 0x10, R5 ;  /* 0x00000010ff057819 */ /* 0x000fe40000011605 */
[----:B------:R-:W-:-:S04]  /*1ea60*/  SHF.R.U32.HI R2, RZ, 0x10, R0 ;  /* 0x00000010ff027819 */ /* 0x000fc80000011600 */
[----:B------:R-:W-:-:S04]  /*1ea70*/  LOP3.LUT R5, R5, R2, RZ, 0xc0, !PT ;  /* 0x0000000205057212 */ /* 0x000fc800078ec0ff */
[----:B------:R-:W-:-:S13]  /*1ea80*/  ISETP.NE.AND P0, PT, R5, R2, PT ;  /* 0x000000020500720c */ /* 0x000fda0003f05270 */
[----:B------:R-:W-:Y:S05]  /*1ea90*/  @P0 BRA `(.L_x_15) ;  /* 0x0000000000300947 */ /* 0x000fea0003800000 */
[----:B------:R-:W-:Y:S01]  /*1eaa0*/  R2UR UR4, R0 ;  /* 0x00000000000472ca */ /* 0x000fe200000e0000 */
[----:B------:R-:W-:Y:S01]  /*1eab0*/  VOTEU.ANY UR5, UPT, PT ;  /* 0x0000000000057886 */ /* 0x000fe200038e0100 */
[----:B------:R-:W0:Y:S01]  /*1eac0*/  S2R R0, SR_LANEID ;  /* 0x0000000000007919 */ /* 0x000e220000000000 */
[----:B------:R-:W-:-:S10]  /*1ead0*/  UFLO.U32 UR5, UR5 ;  /* 0x00000005000572bd */ /* 0x000fd400080e0000 */
[----:B------:R-:W-:-:S06]  /*1eae0*/  ULOP3.LUT UR4, URZ, UR4, URZ, 0x33, !UPT ;  /* 0x00000004ff047292 */ /* 0x000fcc000f8e33ff */
[----:B------:R-:W-:-:S04]  /*1eaf0*/  IMAD.U32 R2, RZ, RZ, UR4 ;  /* 0x00000004ff027e24 */ /* 0x000fc8000f8e00ff */
[----:B------:R-:W1:Y:S02]  /*1eb00*/  REDUX UR7, R2 ;  /* 0x00000000020773c4 */ /* 0x000e640000000000 */
[----:B------:R2:W-:Y:S01]  /*1eb10*/  UTCATOMSWS.AND URZ, UR4 ;  /* 0x0000000400ff79e3 */ /* 0x0005e20008000000 */
[----:B0-----:R-:W-:Y:S01]  /*1eb20*/  ISETP.EQ.U32.AND P0, PT, R0, UR5, PT ;  /* 0x0000000500007c0c */ /* 0x001fe2000bf02070 */
[----:B-1----:R-:W-:-:S12]  /*1eb30*/  IMAD.U32 R0, RZ, RZ, UR7 ;  /* 0x00000007ff007e24 */ /* 0x002fd8000f8e00ff */
[----:B------:R2:W-:Y:S01]  /*1eb40*/  @P0 ATOMS.AND RZ, [UR6], R0 ;  /* 0x00000000ffff098c */ /* 0x0005e2000a800006 */
[----:B------:R-:W-:Y:S05]  /*1eb50*/  BRA `(.L_x_13) ;  /* 0x0000000000147947 */ /* 0x000fea0003800000 */
.L_x_15:
[----:B------:R-:W-:-:S07]  /*1eb60*/  MOV R2, 0x1eb80 ;  /* 0x0001eb8000027802 */ /* 0x000fce0000000f00 */
[----:B------:R-:W-:Y:S05]  /*1eb70*/  CALL.REL.NOINC `($__internal_0_$__cuda_sm10x_tcgen05_guardrail_trap_col_being_dealloced_not_returned_by_alloc) ;  /* 0x00000000002c7944 */ /* 0x000fea0003c00000 */
[----:B------:R-:W-:Y:S05]  /*1eb80*/  BRA `(.L_x_13) ;  /* 0x0000000000087947 */ /* 0x000fea0003800000 */
.L_x_14:
[----:B------:R-:W-:-:S07]  /*1eb90*/  MOV R2, 0x1ebb0 ;  /* 0x0001ebb000027802 */ /* 0x000fce0000000f00 */
[----:B------:R-:W-:Y:S05]  /*1eba0*/  CALL.REL.NOINC `($__internal_2_$__cuda_sm10x_tcgen05_guardrail_trap_unallocated_columns_being_dealloced) ;  /* 0x0000000000387944 */ /* 0x000fea0003c00000 */
.L_x_13:
[----:B------:R-:W-:Y:S01]  /*1ebb0*/  NOP ;  /* 0x0000000000007918 */ /* 0x000fe20000000000 */
[----:B--2---:R-:W-:Y:S05]  /*1ebc0*/  EXIT ;  /* 0x000000000000794d */ /* 0x004fea0003800000 */
.L_x_8:
[----:B------:R-:W0:Y:S02]  /*1ebd0*/  SYNCS.PHASECHK.TRANS64.TRYWAIT P3, [UR11], R46 ;  /* 0x0000002eff0075a7 */ /* 0x000e24000806110b */
[----:B0-----:R-:W-:Y:S05]  /*1ebe0*/  @!P3 BRA `(.L_x_8) ;  /* 0xfffffffc00f8b947 */ /* 0x001fea000383ffff */
[----:B------:R-:W-:Y:S05]  /*1ebf0*/  BRA `(.L_x_16) ;  /* 0xfffffefc00987947 */ /* 0x000fea000383ffff */
.L_x_12:
[----:B------:R-:W0:Y:S02]  /*1ec00*/  SYNCS.PHASECHK.TRANS64.TRYWAIT P1, [UR11], R4 ;  /* 0x00000004ff0075a7 */ /* 0x000e24000802110b */
[----:B0-----:R-:W-:Y:S05]  /*1ec10*/  @!P1 BRA `(.L_x_12) ;  /* 0xfffffffc00f89947 */ /* 0x001fea000383ffff */
[----:B------:R-:W-:Y:S05]  /*1ec20*/  BRA `(.L_x_11) ;  /* 0xffffff5400b47947 */ /* 0x000fea000383ffff */
        .weak           $__internal_0_$__cuda_sm10x_tcgen05_guardrail_trap_col_being_dealloced_not_returned_by_alloc
        .type           $__internal_0_$__cuda_sm10x_tcgen05_guardrail_trap_col_being_dealloced_not_returned_by_alloc,@function
        .size           $__internal_0_$__cuda_sm10x_tcgen05_guardrail_trap_col_being_dealloced_not_returned_by_alloc,($__internal_1_$__cuda_sm10x_tcgen05_guardrail_trap_phase_invalid_during_alloc - $__internal_0_$__cuda_sm10x_tcgen05_guardrail_trap_col_being_dealloced_not_returned_by_alloc)
$__internal_0_$__cuda_sm10x_tcgen05_guardrail_trap_col_being_dealloced_not_returned_by_alloc:
[----:B------:R-:W-:Y:S05]  /*1ec30*/  BPT.TRAP 0x1 ;  /* 0x000000040000795c */ /* 0x000fea0000300000 */
[----:B------:R-:W-:-:S04]  /*1ec40*/  IMAD.MOV.U32 R3, RZ, RZ, 0x0 ;  /* 0x00000000ff037424 */ /* 0x000fc800078e00ff */
[----:B------:R-:W-:Y:S05]  /*1ec50*/  RET.REL.NODEC R2 `(matmul_kernel) ;  /* 0xfffffe1002e87950 */ /* 0x000fea0003c3ffff */
        .weak           $__internal_1_$__cuda_sm10x_tcgen05_guardrail_trap_phase_invalid_during_alloc
        .type           $__internal_1_$__cuda_sm10x_tcgen05_guardrail_trap_phase_invalid_during_alloc,@function
        .size           $__internal_1_$__cuda_sm10x_tcgen05_guardrail_trap_phase_invalid_during_alloc,($__internal_2_$__cuda_sm10x_tcgen05_guardrail_trap_unallocated_columns_being_dealloced - $__internal_1_$__cuda_sm10x_tcgen05_guardrail_trap_phase_invalid_during_alloc)
$__internal_1_$__cuda_sm10x_tcgen05_guardrail_trap_phase_invalid_during_alloc:
[----:B------:R-:W-:Y:S05]  /*1ec60*/  BPT.TRAP 0x1 ;  /* 0x000000040000795c */ /* 0x000fea0000300000 */
[----:B------:R-:W-:-:S04]  /*1ec70*/  IMAD.MOV.U32 R3, RZ, RZ, 0x0 ;  /* 0x00000000ff037424 */ /* 0x000fc800078e00ff */
[----:B------:R-:W-:Y:S05]  /*1ec80*/  RET.REL.NODEC R2 `(matmul_kernel) ;  /* 0xfffffe1002dc7950 */ /* 0x000fea0003c3ffff */
        .weak           $__internal_2_$__cuda_sm10x_tcgen05_guardrail_trap_unallocated_columns_being_dealloced
        .type           $__internal_2_$__cuda_sm10x_tcgen05_guardrail_trap_unallocated_columns_being_dealloced,@function
        .size           $__internal_2_$__cuda_sm10x_tcgen05_guardrail_trap_unallocated_columns_being_dealloced,(.L_x_20 - $__internal_2_$__cuda_sm10x_tcgen05_guardrail_trap_unallocated_columns_being_dealloced)
$__internal_2_$__cuda_sm10x_tcgen05_guardrail_trap_unallocated_columns_being_dealloced:
[----:B------:R-:W-:Y:S05]  /*1ec90*/  BPT.TRAP 0x1 ;  /* 0x000000040000795c */ /* 0x000fea0000300000 */
[----:B------:R-:W-:-:S04]  /*1eca0*/  IMAD.MOV.U32 R3, RZ, RZ, 0x0 ;  /* 0x00000000ff037424 */ /* 0x000fc800078e00ff */
[----:B------:R-:W-:Y:S05]  /*1ecb0*/  RET.REL.NODEC R2 `(matmul_kernel) ;  /* 0xfffffe1002d07950 */ /* 0x000fea0003c3ffff */
.L_x_17:
[----:B------:R-:W-:-:S00]  /*1ecc0*/  BRA `(.L_x_17) ;  /* 0xfffffffc00fc7947 */ /* 0x000fc0000383ffff */
[----:B------:R-:W-:-:S00]  /*1ecd0*/  NOP ;  /* 0x0000000000007918 */ /* 0x000fc00000000000 */
        /* <DEDUP_REMOVED lines=10> */
.L_x_20:


//--------------------- .nv.shared.matmul_kernel  --------------------------
	.section	.nv.shared.matmul_kernel,"aw",@nobits
	.sectionflags	@""
	.align	16
	.zero		1024


//--------------------- .nv.shared.reserved.0     --------------------------
	.section	.nv.shared.reserved.0,"aw",@nobits
	.align	8
	.weak		__nv_reservedSMEM_offset_0_alias
	.size		__nv_reservedSMEM_offset_0_alias, 0, 64
	.other		__nv_reservedSMEM_offset_0_alias,@"STO_CUDA_RESERVED_SHARED STV_DEFAULT"
__nv_reservedSMEM_offset_0_alias:
	.zero		0
.nv.shared.reserved.0:
	.zero		64
	.weak		__nv_reservedSMEM_allocation_phase
	.type		__nv_reservedSMEM_allocation_phase,@object
	.size		__nv_reservedSMEM_allocation_phase,(.L_0 - __nv_reservedSMEM_allocation_phase)
__nv_reservedSMEM_allocation_phase:
	.zero		1
.L_0:
	.zero		7
	.weak		__nv_reservedSMEM_devtool_atexit_pc
	.type		__nv_reservedSMEM_devtool_atexit_pc,@object
	.size		__nv_reservedSMEM_devtool_atexit_pc,(__nv_reservedSMEM_allocation_mask - __nv_reservedSMEM_devtool_atexit_pc)
__nv_reservedSMEM_devtool_atexit_pc:
	.zero		8
	.weak		__nv_reservedSMEM_allocation_mask
	.type		__nv_reservedSMEM_allocation_mask,@object
	.size		__nv_reservedSMEM_allocation_mask,(.L_2 - __nv_reservedSMEM_allocation_mask)
__nv_reservedSMEM_allocation_mask:
	.zero		4
.L_2:


//--------------------- .nv.constant0.matmul_kernel --------------------------
	.section	.nv.constant0.matmul_kernel,"a",@progbits
	.sectionflags	@""
	.align	4
.nv.constant0.matmul_kernel:
	.zero		976


//--------------------- SYMBOLS --------------------------

	.type		.nv.reservedSmem.offset0,@object
	.size		.nv.reservedSmem.offset0,0x4
	.type		.nv.reservedSmem.cap,@object
	.size		.nv.reservedSmem.cap,0x4
